def matmul_kernel(
    a_ptr,
    b_ptr,
    c_ptr,
    M,
    N,
    K,
    stride_am,
    stride_ak,
    stride_bk,
    stride_bn,
    stride_cm,
    stride_cn,
    BLOCK_M: tl.constexpr,
    BLOCK_N: tl.constexpr,
    BLOCK_K: tl.constexpr,
    GROUP_M: tl.constexpr,
):
    pid = tl.program_id(axis=0)
    num_pid_m = tl.cdiv(M, BLOCK_M)
    num_pid_n = tl.cdiv(N, BLOCK_N)
    num_pid_in_group = GROUP_M * num_pid_n
    group_id = pid // num_pid_in_group
    first_pid_m = group_id * GROUP_M
    group_size_m = min(num_pid_m - first_pid_m, GROUP_M)
    pid_m = first_pid_m + ((pid % num_pid_in_group) % group_size_m)
    pid_n = (pid % num_pid_in_group) // group_size_m

    offs_am = (pid_m * BLOCK_M + tl.arange(0, BLOCK_M)) % M
    offs_bn = (pid_n * BLOCK_N + tl.arange(0, BLOCK_N)) % N
    offs_k = tl.arange(0, BLOCK_K)
    a_ptrs = a_ptr + offs_am[:, None] * stride_am + offs_k[None, :] * stride_ak
    b_ptrs = b_ptr + offs_k[:, None] * stride_bk + offs_bn[None, :] * stride_bn

    acc = tl.zeros((BLOCK_M, BLOCK_N), dtype=tl.float32)
    for kk in range(0, tl.cdiv(K, BLOCK_K)):
        a = tl.load(a_ptrs, mask=offs_k[None, :] < K - kk * BLOCK_K, other=0.0)
        b = tl.load(b_ptrs, mask=offs_k[:, None] < K - kk * BLOCK_K, other=0.0)
        acc = tl.dot(a, b, acc)
        a_ptrs += BLOCK_K * stride_ak
        b_ptrs += BLOCK_K * stride_bk

    c = acc.to(c_ptr.dtype.element_ty)
    offs_cm = pid_m * BLOCK_M + tl.arange(0, BLOCK_M)
    offs_cn = pid_n * BLOCK_N + tl.arange(0, BLOCK_N)
    c_ptrs = c_ptr + offs_cm[:, None] * stride_cm + offs_cn[None, :] * stride_cn
    mask = (offs_cm[:, None] < M) & (offs_cn[None, :] < N)
    tl.store(c_ptrs, c, mask=mask)

# config = {"BLOCK_K": 256, "BLOCK_M": 64, "BLOCK_N": 32, "GROUP_M": 8, "arch": "sm_80", "dtype": "fp16", "num_ctas": 1, "num_stages": 3, "num_warps": 4}
# arch = sm_80


// ===== COMPILED SASS (sm_80) =====

	.target	sm_80

	.elftype	@"ET_EXEC"


//--------------------- .note.nv.tkinfo           --------------------------
	.section	.note.nv.tkinfo,"",@"SHT_NOTE"
	.sectionflags	@"SHF_NOTE_NV_TKINFO"
	.tkinfo
        /*0018*/ 	.word	0x00000002
        /*0030*/ 	.string	""
        /*0030*/ 	.string	"ptxas"
        /*0030*/ 	.string	"Cuda compilation tools, release 13.0, V13.0.88"
        /*0030*/ 	.string	"Build cuda_13.0.r13.0/compiler.36424714_0"
        /*0030*/ 	.string	"-v  -suppress-debug-info  -lineinfo  -arch sm_80 "



//--------------------- .note.nv.cuinfo           --------------------------
	.section	.note.nv.cuinfo,"",@"SHT_NOTE"
	.sectionflags	@"SHF_NOTE_NV_CUINFO"
        /*0018*/ 	.short	0x0002
        /*001a*/ 	.short	0x0050
        /*001c*/ 	.short	0x0082
	.zero		2


//--------------------- .nv.info                  --------------------------
	.section	.nv.info,"",@"SHT_CUDA_INFO"
	.align	4


	//----- nvinfo : EIATTR_REGCOUNT
	.align		4
        /*0000*/ 	.byte	0x04, 0x2f
        /*0002*/ 	.short	(.L_1 - .L_0)
	.align		4
.L_0:
        /*0004*/ 	.word	index@(matmul_kernel)
        /*0008*/ 	.word	0x00000020


	//----- nvinfo : EIATTR_FRAME_SIZE
	.align		4
.L_1:
        /*000c*/ 	.byte	0x04, 0x11
        /*000e*/ 	.short	(.L_3 - .L_2)
	.align		4
.L_2:
        /*0010*/ 	.word	index@(matmul_kernel)
        /*0014*/ 	.word	0x00001150


	//----- nvinfo : EIATTR_MIN_STACK_SIZE
	.align		4
.L_3:
        /*0018*/ 	.byte	0x04, 0x12
        /*001a*/ 	.short	(.L_5 - .L_4)
	.align		4
.L_4:
        /*001c*/ 	.word	index@(matmul_kernel)
        /*0020*/ 	.word	0x00001150
.L_5:


//--------------------- .nv.info.matmul_kernel    --------------------------
	.section	.nv.info.matmul_kernel,"",@"SHT_CUDA_INFO"
	.sectionflags	@""
	.align	4


	//----- nvinfo : EIATTR_CUDA_API_VERSION
	.align		4
        /*0000*/ 	.byte	0x04, 0x37
        /*0002*/ 	.short	(.L_7 - .L_6)
.L_6:
        /*0004*/ 	.word	0x00000082


	//----- nvinfo : EIATTR_SW2861232_WAR
	.align		4
.L_7:
        /*0008*/ 	.byte	0x01, 0x35
	.zero		2


	//----- nvinfo : EIATTR_PARAM_CBANK
	.align		4
        /*000c*/ 	.byte	0x04, 0x0a
        /*000e*/ 	.short	(.L_9 - .L_8)
	.align		4
.L_8:
        /*0010*/ 	.word	index@(.nv.constant0.matmul_kernel)
        /*0014*/ 	.short	0x0160
        /*0016*/ 	.short	0x0050


	//----- nvinfo : EIATTR_CBANK_PARAM_SIZE
	.align		4
.L_9:
        /*0018*/ 	.byte	0x03, 0x19
        /*001a*/ 	.short	0x0050


	//----- nvinfo : EIATTR_KPARAM_INFO
	.align		4
        /*001c*/ 	.byte	0x04, 0x17
        /*001e*/ 	.short	(.L_11 - .L_10)
.L_10:
        /*0020*/ 	.word	0x00000000
        /*0024*/ 	.short	0x000d
        /*0026*/ 	.short	0x0048
        /*0028*/ 	.byte	0x00, 0xf4, 0x21, 0x00


	//----- nvinfo : EIATTR_KPARAM_INFO
	.align		4
.L_11:
        /*002c*/ 	.byte	0x04, 0x17
        /*002e*/ 	.short	(.L_13 - .L_12)
.L_12:
        /*0030*/ 	.word	0x00000000
        /*0034*/ 	.short	0x000c
        /*0036*/ 	.short	0x0040
        /*0038*/ 	.byte	0x00, 0xf4, 0x21, 0x00


	//----- nvinfo : EIATTR_KPARAM_INFO
	.align		4
.L_13:
        /*003c*/ 	.byte	0x04, 0x17
        /*003e*/ 	.short	(.L_15 - .L_14)
.L_14:
        /*0040*/ 	.word	0x00000000
        /*0044*/ 	.short	0x000b
        /*0046*/ 	.short	0x0038
        /*0048*/ 	.byte	0x00, 0xf0, 0x11, 0x00


	//----- nvinfo : EIATTR_KPARAM_INFO
	.align		4
.L_15:
        /*004c*/ 	.byte	0x04, 0x17
        /*004e*/ 	.short	(.L_17 - .L_16)
.L_16:
        /*0050*/ 	.word	0x00000000
        /*0054*/ 	.short	0x000a
        /*0056*/ 	.short	0x0034
        /*0058*/ 	.byte	0x00, 0xf0, 0x11, 0x00


	//----- nvinfo : EIATTR_KPARAM_INFO
	.align		4
.L_17:
        /*005c*/ 	.byte	0x04, 0x17
        /*005e*/ 	.short	(.L_19 - .L_18)
.L_18:
        /*0060*/ 	.word	0x00000000
        /*0064*/ 	.short	0x0009
        /*0066*/ 	.short	0x0030
        /*0068*/ 	.byte	0x00, 0xf0, 0x11, 0x00


	//----- nvinfo : EIATTR_KPARAM_INFO
	.align		4
.L_19:
        /*006c*/ 	.byte	0x04, 0x17
        /*006e*/ 	.short	(.L_21 - .L_20)
.L_20:
        /*0070*/ 	.word	0x00000000
        /*0074*/ 	.short	0x0008
        /*0076*/ 	.short	0x002c
        /*0078*/ 	.byte	0x00, 0xf0, 0x11, 0x00


	//----- nvinfo : EIATTR_KPARAM_INFO
	.align		4
.L_21:
        /*007c*/ 	.byte	0x04, 0x17
        /*007e*/ 	.short	(.L_23 - .L_22)
.L_22:
        /*0080*/ 	.word	0x00000000
        /*0084*/ 	.short	0x0007
        /*0086*/ 	.short	0x0028
        /*0088*/ 	.byte	0x00, 0xf0, 0x11, 0x00


	//----- nvinfo : EIATTR_KPARAM_INFO
	.align		4
.L_23:
        /*008c*/ 	.byte	0x04, 0x17
        /*008e*/ 	.short	(.L_25 - .L_24)
.L_24:
        /*0090*/ 	.word	0x00000000
        /*0094*/ 	.short	0x0006
        /*0096*/ 	.short	0x0024
        /*0098*/ 	.byte	0x00, 0xf0, 0x11, 0x00


	//----- nvinfo : EIATTR_KPARAM_INFO
	.align		4
.L_25:
        /*009c*/ 	.byte	0x04, 0x17
        /*009e*/ 	.short	(.L_27 - .L_26)
.L_26:
        /*00a0*/ 	.word	0x00000000
        /*00a4*/ 	.short	0x0005
        /*00a6*/ 	.short	0x0020
        /*00a8*/ 	.byte	0x00, 0xf0, 0x11, 0x00


	//----- nvinfo : EIATTR_KPARAM_INFO
	.align		4
.L_27:
        /*00ac*/ 	.byte	0x04, 0x17
        /*00ae*/ 	.short	(.L_29 - .L_28)
.L_28:
        /*00b0*/ 	.word	0x00000000
        /*00b4*/ 	.short	0x0004
        /*00b6*/ 	.short	0x001c
        /*00b8*/ 	.byte	0x00, 0xf0, 0x11, 0x00


	//----- nvinfo : EIATTR_KPARAM_INFO
	.align		4
.L_29:
        /*00bc*/ 	.byte	0x04, 0x17
        /*00be*/ 	.short	(.L_31 - .L_30)
.L_30:
        /*00c0*/ 	.word	0x00000000
        /*00c4*/ 	.short	0x0003
        /*00c6*/ 	.short	0x0018
        /*00c8*/ 	.byte	0x00, 0xf0, 0x11, 0x00


	//----- nvinfo : EIATTR_KPARAM_INFO
	.align		4
.L_31:
        /*00cc*/ 	.byte	0x04, 0x17
        /*00ce*/ 	.short	(.L_33 - .L_32)
.L_32:
        /*00d0*/ 	.word	0x00000000
        /*00d4*/ 	.short	0x0002
        /*00d6*/ 	.short	0x0010
        /*00d8*/ 	.byte	0x00, 0xf4, 0x21, 0x00


	//----- nvinfo : EIATTR_KPARAM_INFO
	.align		4
.L_33:
        /*00dc*/ 	.byte	0x04, 0x17
        /*00de*/ 	.short	(.L_35 - .L_34)
.L_34:
        /*00e0*/ 	.word	0x00000000
        /*00e4*/ 	.short	0x0001
        /*00e6*/ 	.short	0x0008
        /*00e8*/ 	.byte	0x00, 0xf4, 0x21, 0x00


	//----- nvinfo : EIATTR_KPARAM_INFO
	.align		4
.L_35:
        /*00ec*/ 	.byte	0x04, 0x17
        /*00ee*/ 	.short	(.L_37 - .L_36)
.L_36:
        /*00f0*/ 	.word	0x00000000
        /*00f4*/ 	.short	0x0000
        /*00f6*/ 	.short	0x0000
        /*00f8*/ 	.byte	0x00, 0xf4, 0x21, 0x00


	//----- nvinfo : EIATTR_MAXREG_COUNT
	.align		4
.L_37:
        /*00fc*/ 	.byte	0x03, 0x1b
        /*00fe*/ 	.short	0x00ff


	//----- nvinfo : EIATTR_NUM_BARRIERS
	.align		4
        /*0100*/ 	.byte	0x02, 0x4c
        /*0102*/ 	.byte	0x01
	.zero		1


	//----- nvinfo : EIATTR_ANNOTATIONS
	.align		4
        /*0104*/ 	.byte	0x04, 0x55
        /*0106*/ 	.short	(.L_39 - .L_38)


	//   ....[0]....
.L_38:
        /*0108*/ 	.word	0x00000001
        /*010c*/ 	.byte	0x60, 0x05, 0x00, 0x00, 0x01, 0x00, 0x00, 0x00, 0x80, 0x05, 0x00, 0x00, 0x01, 0x00, 0x00, 0x00
        /* <DEDUP_REMOVED lines=1489> */
        /*5e2c*/ 	.byte	0xb0, 0x9c, 0x01, 0x00, 0x01, 0x00, 0x00, 0x00, 0xc0, 0x9c, 0x01, 0x00


	//----- nvinfo : EIATTR_MERCURY_ISA_VERSION
	.align		4
.L_39:
        /*5e38*/ 	.byte	0x03, 0x5f
        /*5e3a*/ 	.short	0x0000


	//----- nvinfo : EIATTR_EXIT_INSTR_OFFSETS
	.align		4
        /*5e3c*/ 	.byte	0x04, 0x1c
        /*5e3e*/ 	.short	(.L_41 - .L_40)


	//   ....[0]....
.L_40:
        /*5e40*/ 	.word	0x0001a5b0


	//   ....[1]....
        /*5e44*/ 	.word	0x0001a5e0


	//----- nvinfo : EIATTR_REQNTID
	.align		4
.L_41:
        /*5e48*/ 	.byte	0x04, 0x10
        /*5e4a*/ 	.short	(.L_43 - .L_42)
.L_42:
        /*5e4c*/ 	.word	0x00000080
        /*5e50*/ 	.word	0x00000001
        /*5e54*/ 	.word	0x00000001
.L_43:


//--------------------- .nv.callgraph             --------------------------
	.section	.nv.callgraph,"",@"SHT_CUDA_CALLGRAPH"
	.align	4
	.sectionentsize	8
	.align		4
        /*0000*/ 	.word	0x00000000
	.align		4
        /*0004*/ 	.word	0xffffffff
	.align		4
        /*0008*/ 	.word	0x00000000
	.align		4
        /*000c*/ 	.word	0xfffffffe
	.align		4
        /*0010*/ 	.word	0x00000000
	.align		4
        /*0014*/ 	.word	0xfffffffd
	.align		4
        /*0018*/ 	.word	0x00000000
	.align		4
        /*001c*/ 	.word	0xfffffffc


//--------------------- .nv.rel.action            --------------------------
	.section	.nv.rel.action,"",@"SHT_CUDA_RELOCINFO"
	.align	8
	.sectionentsize	8
        /*0000*/ 	.byte	0x73, 0x00, 0x00, 0x00, 0x00, 0x00, 0x00, 0x00, 0x00, 0x00, 0x00, 0x11, 0x25, 0x00, 0x05, 0x36


//--------------------- .nv.constant0.matmul_kernel --------------------------
	.section	.nv.constant0.matmul_kernel,"a",@progbits
	.sectionflags	@""
	.align	4
.nv.constant0.matmul_kernel:
	.zero		432


//--------------------- .text.matmul_kernel       --------------------------
	.section	.text.matmul_kernel,"ax",@progbits
	.sectioninfo	@"SHI_REGISTERS=32"
	.align	128
        .global         matmul_kernel
        .type           matmul_kernel,@function
        .size           matmul_kernel,(.L_x_4 - matmul_kernel)
        .other          matmul_kernel,@"STO_CUDA_ENTRY STV_DEFAULT"
matmul_kernel:
.text.matmul_kernel:
[----:B------:R-:W-:-:S03]  /*0000*/  IMAD.MOV.U32 R1, RZ, RZ, c[0x0][0x28] ;  /* 0x00000a00ff017624 */ /* 0x000fc600078e00ff */
[----:B------:R-:W-:Y:S01]  /*0010*/  IMAD.MOV.U32 R0, RZ, RZ, 0x1f ;  /* 0x0000001fff007424 */ /* 0x000fe200078e00ff */
[----:B------:R-:W0:Y:S01]  /*0020*/  S2R R12, SR_TID.X ;  /* 0x00000000000c7919 */ /* 0x000e220000002100 */
[----:B------:R-:W-:Y:S01]  /*0030*/  IADD3 R1, R1, -0x1150, RZ ;  /* 0xffffeeb001017810 */ /* 0x000fe20007ffe0ff */
[----:B------:R-:W-:Y:S01]  /*0040*/  ULDC.64 UR8, c[0x0][0x118] ;  /* 0x0000460000087ab9 */ /* 0x000fe20000000a00 */
[----:B------:R-:W-:Y:S01]  /*0050*/  CS2R R16, SRZ ;  /* 0x0000000000107805 */ /* 0x000fe2000001ff00 */
[----:B------:R-:W-:Y:S01]  /*0060*/  IADD3 R0, R0, c[0x0][0x17c], RZ ;  /* 0x00005f0000007a10 */ /* 0x000fe20007ffe0ff */
[----:B------:R-:W-:-:S03]  /*0070*/  CS2R R18, SRZ ;  /* 0x0000000000127805 */ /* 0x000fc6000001ff00 */
[----:B------:R-:W-:-:S04]  /*0080*/  SHF.R.S32.HI R3, RZ, 0x1f, R0 ;  /* 0x0000001fff037819 */ /* 0x000fc80000011400 */
[----:B------:R-:W-:-:S04]  /*0090*/  LEA.HI R3, R3, R0, RZ, 0x5 ;  /* 0x0000000003037211 */ /* 0x000fc800078f28ff */
[----:B------:R-:W-:Y:S02]  /*00a0*/  SHF.R.S32.HI R0, RZ, 0x5, R3 ;  /* 0x00000005ff007819 */ /* 0x000fe40000011403 */
[----:B------:R-:W1:Y:S03]  /*00b0*/  S2R R3, SR_CTAID.X ;  /* 0x0000000000037919 */ /* 0x000e660000002500 */
[----:B------:R-:W-:-:S05]  /*00c0*/  IMAD.SHL.U32 R0, R0, 0x8, RZ ;  /* 0x0000000800007824 */ /* 0x000fca00078e00ff */
[-C--:B------:R-:W-:Y:S02]  /*00d0*/  IABS R7, R0.reuse ;  /* 0x0000000000077213 */ /* 0x080fe40000000000 */
[----:B------:R-:W-:Y:S02]  /*00e0*/  IABS R10, R0 ;  /* 0x00000000000a7213 */ /* 0x000fe40000000000 */
[----:B------:R-:W2:Y:S01]  /*00f0*/  I2F.RP R2, R7 ;  /* 0x0000000700027306 */ /* 0x000ea20000209400 */
[----:B-1----:R-:W-:-:S07]  /*0100*/  IABS R8, R3 ;  /* 0x0000000300087213 */ /* 0x002fce0000000000 */
[----:B--2---:R-:W1:Y:S02]  /*0110*/  MUFU.RCP R2, R2 ;  /* 0x0000000200027308 */ /* 0x004e640000001000 */
[----:B-1----:R-:W-:Y:S01]  /*0120*/  IADD3 R4, R2, 0xffffffe, RZ ;  /* 0x0ffffffe02047810 */ /* 0x002fe20007ffe0ff */
[----:B------:R-:W-:-:S05]  /*0130*/  IMAD.MOV R2, RZ, RZ, -R10 ;  /* 0x000000ffff027224 */ /* 0x000fca00078e0a0a */
[----:B------:R1:W2:Y:S02]  /*0140*/  F2I.FTZ.U32.TRUNC.NTZ R5, R4 ;  /* 0x0000000400057305 */ /* 0x0002a4000021f000 */
[----:B-1----:R-:W-:Y:S02]  /*0150*/  IMAD.MOV.U32 R4, RZ, RZ, RZ ;  /* 0x000000ffff047224 */ /* 0x002fe400078e00ff */
[----:B--2---:R-:W-:-:S04]  /*0160*/  IMAD.MOV R6, RZ, RZ, -R5 ;  /* 0x000000ffff067224 */ /* 0x004fc800078e0a05 */
[----:B------:R-:W-:Y:S02]  /*0170*/  IMAD R9, R6, R7, RZ ;  /* 0x0000000706097224 */ /* 0x000fe400078e02ff */
[----:B------:R-:W-:Y:S02]  /*0180*/  IMAD.MOV.U32 R6, RZ, RZ, R8 ;  /* 0x000000ffff067224 */ /* 0x000fe400078e0008 */
[----:B------:R-:W-:-:S06]  /*0190*/  IMAD.HI.U32 R5, R5, R9, R4 ;  /* 0x0000000905057227 */ /* 0x000fcc00078e0004 */
[----:B------:R-:W-:-:S04]  /*01a0*/  IMAD.HI.U32 R5, R5, R6, RZ ;  /* 0x0000000605057227 */ /* 0x000fc800078e00ff */
[----:B------:R-:W-:-:S05]  /*01b0*/  IMAD R2, R5, R2, R6 ;  /* 0x0000000205027224 */ /* 0x000fca00078e0206 */
[----:B------:R-:W-:-:S13]  /*01c0*/  ISETP.GT.U32.AND P1, PT, R7, R2, PT ;  /* 0x000000020700720c */ /* 0x000fda0003f24070 */
[----:B------:R-:W-:Y:S01]  /*01d0*/  @!P1 IMAD.IADD R2, R2, 0x1, -R7 ;  /* 0x0000000102029824 */ /* 0x000fe200078e0a07 */
[----:B------:R-:W-:Y:S02]  /*01e0*/  @!P1 IADD3 R5, R5, 0x1, RZ ;  /* 0x0000000105059810 */ /* 0x000fe40007ffe0ff */
[----:B------:R-:W-:Y:S02]  /*01f0*/  ISETP.NE.AND P1, PT, R0, RZ, PT ;  /* 0x000000ff0000720c */ /* 0x000fe40003f25270 */
[----:B------:R-:W-:Y:S02]  /*0200*/  ISETP.GE.U32.AND P0, PT, R2, R7, PT ;  /* 0x000000070200720c */ /* 0x000fe40003f06070 */
[----:B------:R-:W-:-:S04]  /*0210*/  LOP3.LUT R2, R3, R0, RZ, 0x3c, !PT ;  /* 0x0000000003027212 */ /* 0x000fc800078e3cff */
[----:B------:R-:W-:Y:S01]  /*0220*/  ISETP.GE.AND P2, PT, R2, RZ, PT ;  /* 0x000000ff0200720c */ /* 0x000fe20003f46270 */
[----:B------:R-:W-:-:S05]  /*0230*/  IMAD.MOV.U32 R2, RZ, RZ, c[0x0][0x178] ;  /* 0x00005e00ff027624 */ /* 0x000fca00078e00ff */
[----:B------:R-:W-:Y:S02]  /*0240*/  IADD3 R2, R2, 0x3f, RZ ;  /* 0x0000003f02027810 */ /* 0x000fe40007ffe0ff */
[----:B------:R-:W-:-:S05]  /*0250*/  @P0 IADD3 R5, R5, 0x1, RZ ;  /* 0x0000000105050810 */ /* 0x000fca0007ffe0ff */
[----:B------:R-:W-:Y:S01]  /*0260*/  IMAD.MOV.U32 R4, RZ, RZ, R5 ;  /* 0x000000ffff047224 */ /* 0x000fe200078e0005 */
[----:B------:R-:W-:-:S03]  /*0270*/  SHF.R.S32.HI R5, RZ, 0x1f, R2 ;  /* 0x0000001fff057819 */ /* 0x000fc60000011402 */
[----:B------:R-:W-:Y:S01]  /*0280*/  @!P2 IMAD.MOV R4, RZ, RZ, -R4 ;  /* 0x000000ffff04a224 */ /* 0x000fe200078e0a04 */
[----:B------:R-:W-:Y:S02]  /*0290*/  @!P1 LOP3.LUT R4, RZ, R0, RZ, 0x33, !PT ;  /* 0x00000000ff049212 */ /* 0x000fe400078e33ff */
[----:B------:R-:W-:-:S03]  /*02a0*/  LEA.HI R5, R5, R2, RZ, 0x6 ;  /* 0x0000000205057211 */ /* 0x000fc600078f30ff */
[----:B------:R-:W-:Y:S02]  /*02b0*/  IMAD.SHL.U32 R2, R4, 0x8, RZ ;  /* 0x0000000804027824 */ /* 0x000fe400078e00ff */
[----:B------:R-:W-:-:S03]  /*02c0*/  IMAD.MOV R4, RZ, RZ, -R4 ;  /* 0x000000ffff047224 */ /* 0x000fc600078e0a04 */
[----:B------:R-:W-:Y:S01]  /*02d0*/  LEA.HI.SX32 R5, R5, -R2, 0x1a ;  /* 0x8000000205057211 */ /* 0x000fe200078fd2ff */
[----:B------:R-:W-:Y:S02]  /*02e0*/  IMAD R11, R0, R4, R3 ;  /* 0x00000004000b7224 */ /* 0x000fe400078e0203 */
[----:B------:R-:W-:Y:S01]  /*02f0*/  IMAD.MOV.U32 R4, RZ, RZ, RZ ;  /* 0x000000ffff047224 */ /* 0x000fe200078e00ff */
[----:B------:R-:W-:-:S04]  /*0300*/  IMNMX R8, R5, 0x8, PT ;  /* 0x0000000805087817 */ /* 0x000fc80003800200 */
[----:B------:R-:W-:-:S04]  /*0310*/  IABS R7, R8 ;  /* 0x0000000800077213 */ /* 0x000fc80000000000 */
[----:B------:R-:W1:Y:S08]  /*0320*/  I2F.RP R6, R7 ;  /* 0x0000000700067306 */ /* 0x000e700000209400 */
[----:B-1----:R-:W1:Y:S02]  /*0330*/  MUFU.RCP R6, R6 ;  /* 0x0000000600067308 */ /* 0x002e640000001000 */
[----:B-1----:R-:W-:Y:S01]  /*0340*/  IADD3 R5, R6, 0xffffffe, RZ ;  /* 0x0ffffffe06057810 */ /* 0x002fe20007ffe0ff */
[----:B------:R-:W-:-:S05]  /*0350*/  IMAD.MOV.U32 R6, RZ, RZ, RZ ;  /* 0x000000ffff067224 */ /* 0x000fca00078e00ff */
[----:B------:R-:W1:Y:S02]  /*0360*/  F2I.FTZ.U32.TRUNC.NTZ R5, R5 ;  /* 0x0000000500057305 */ /* 0x000e64000021f000 */
[----:B-1----:R-:W-:-:S04]  /*0370*/  IMAD.MOV R9, RZ, RZ, -R5 ;  /* 0x000000ffff097224 */ /* 0x002fc800078e0a05 */
[----:B------:R-:W-:Y:S01]  /*0380*/  IMAD.MOV.U32 R0, RZ, RZ, R9 ;  /* 0x000000ffff007224 */ /* 0x000fe200078e0009 */
[----:B------:R-:W-:-:S03]  /*0390*/  IABS R9, R11 ;  /* 0x0000000b00097213 */ /* 0x000fc60000000000 */
[----:B------:R-:W-:Y:S01]  /*03a0*/  IMAD R3, R0, R7, RZ ;  /* 0x0000000700037224 */ /* 0x000fe200078e02ff */
[----:B------:R-:W-:-:S03]  /*03b0*/  IABS R0, R8 ;  /* 0x0000000800007213 */ /* 0x000fc60000000000 */
[----:B------:R-:W-:-:S04]  /*03c0*/  IMAD.HI.U32 R4, R5, R3, R4 ;  /* 0x0000000305047227 */ /* 0x000fc800078e0004 */
[----:B------:R-:W-:Y:S02]  /*03d0*/  IMAD.MOV R0, RZ, RZ, -R0 ;  /* 0x000000ffff007224 */ /* 0x000fe400078e0a00 */
[----:B------:R-:W-:-:S04]  /*03e0*/  IMAD.HI.U32 R4, R4, R9, RZ ;  /* 0x0000000904047227 */ /* 0x000fc800078e00ff */
[----:B------:R-:W-:Y:S02]  /*03f0*/  IMAD R0, R4, R0, R9 ;  /* 0x0000000004007224 */ /* 0x000fe400078e0209 */
[----:B------:R-:W-:-:S03]  /*0400*/  IMAD.MOV.U32 R5, RZ, RZ, RZ ;  /* 0x000000ffff057224 */ /* 0x000fc600078e00ff */
        /* <DEDUP_REMOVED lines=8> */
[----:B------:R-:W-:Y:S01]  /*0490*/  IADD3 R13, R0, 0xff, RZ ;  /* 0x000000ff000d7810 */ /* 0x000fe20007ffe0ff */
[----:B------:R-:W-:Y:S01]  /*04a0*/  IMAD.MOV.U32 R0, RZ, RZ, RZ ;  /* 0x000000ffff007224 */ /* 0x000fe200078e00ff */
[----:B------:R-:W-:Y:S02]  /*04b0*/  @P0 IADD3 R4, R4, 0x1, RZ ;  /* 0x0000000104040810 */ /* 0x000fe40007ffe0ff */
[----:B0-----:R-:W-:-:S03]  /*04c0*/  LOP3.LUT P0, RZ, R12, 0x40, RZ, 0xc0, !PT ;  /* 0x000000400cff7812 */ /* 0x001fc6000780c0ff */
[----:B------:R-:W-:Y:S01]  /*04d0*/  @!P2 IMAD.MOV R4, RZ, RZ, -R4 ;  /* 0x000000ffff04a224 */ /* 0x000fe200078e0a04 */
[----:B------:R-:W-:Y:S02]  /*04e0*/  @!P1 LOP3.LUT R4, RZ, R8, RZ, 0x33, !PT ;  /* 0x00000008ff049212 */ /* 0x000fe400078e33ff */
[----:B------:R-:W-:-:S03]  /*04f0*/  ISETP.GE.AND P1, PT, R13, 0x100, PT ;  /* 0x000001000d00780c */ /* 0x000fc60003f26270 */
[----:B------:R-:W-:-:S04]  /*0500*/  IMAD.MOV R3, RZ, RZ, -R4 ;  /* 0x000000ffff037224 */ /* 0x000fc800078e0a04 */
[----:B------:R-:W-:Y:S01]  /*0510*/  IMAD R3, R8, R3, R11 ;  /* 0x0000000308037224 */ /* 0x000fe200078e020b */
[----:B------:R-:W-:Y:S01]  /*0520*/  LOP3.LUT R8, R12, 0x3f, RZ, 0xc0, !PT ;  /* 0x0000003f0c087812 */ /* 0x000fe200078ec0ff */
[----:B------:R-:W-:Y:S02]  /*0530*/  IMAD.SHL.U32 R12, R4, 0x20, RZ ;  /* 0x00000020040c7824 */ /* 0x000fe400078e00ff */
[----:B------:R-:W-:Y:S02]  /*0540*/  IMAD.IADD R2, R2, 0x1, R3 ;  /* 0x0000000102027824 */ /* 0x000fe400078e0203 */
[----:B------:R-:W-:Y:S01]  /*0550*/  IMAD.MOV.U32 R3, RZ, RZ, RZ ;  /* 0x000000ffff037224 */ /* 0x000fe200078e00ff */
[----:B------:R0:W-:Y:S01]  /*0560*/  STL [R1+0x868], R12 ;  /* 0x0008680c01007387 */ /* 0x0001e20000100800 */
[----:B------:R-:W-:-:S05]  /*0570*/  IMAD R2, R2, 0x40, R8 ;  /* 0x0000004002027824 */ /* 0x000fca00078e0208 */
[----:B------:R0:W-:Y:S01]  /*0580*/  STL [R1+0x8a0], R2 ;  /* 0x0008a00201007387 */ /* 0x0001e20000100800 */
[----:B------:R-:W-:Y:S05]  /*0590*/  @!P1 BRA `(.L_x_0) ;  /* 0x0001971000009947 */ /* 0x000fea0003800000 */
[----:B------:R-:W-:Y:S01]  /*05a0*/  IABS R0, c[0x0][0x17c] ;  /* 0x00005f0000007a13 */ /* 0x000fe20000000000 */
[----:B------:R-:W-:Y:S01]  /*05b0*/  ULDC.64 UR6, c[0x0][0x188] ;  /* 0x0000620000067ab9 */ /* 0x000fe20000000a00 */
[C---:B------:R-:W-:Y:S02]  /*05c0*/  IADD3 R3, R12.reuse, 0x1f, RZ ;  /* 0x0000001f0c037810 */ /* 0x040fe40007ffe0ff */
[----:B------:R-:W1:Y:S01]  /*05d0*/  I2F.RP R6, R0 ;  /* 0x0000000000067306 */ /* 0x000e620000209400 */
[----:B------:R-:W-:Y:S02]  /*05e0*/  IADD3 R10, R12, 0x1d, RZ ;  /* 0x0000001d0c0a7810 */ /* 0x000fe40007ffe0ff */
[----:B------:R-:W-:Y:S02]  /*05f0*/  IABS R8, R3 ;  /* 0x0000000300087213 */ /* 0x000fe40000000000 */
[----:B------:R-:W-:-:S02]  /*0600*/  IABS R29, R10 ;  /* 0x0000000a001d7213 */ /* 0x000fc40000000000 */
[----:B------:R-:W-:Y:S02]  /*0610*/  ISETP.GE.AND P3, PT, R3, RZ, PT ;  /* 0x000000ff0300720c */ /* 0x000fe40003f66270 */
[----:B------:R-:W-:-:S04]  /*0620*/  IADD3 R11, R12, 0x1c, RZ ;  /* 0x0000001c0c0b7810 */ /* 0x000fc80007ffe0ff */
[----:B------:R-:W-:Y:S01]  /*0630*/  IABS R27, R11 ;  /* 0x0000000b001b7213 */ /* 0x000fe20000000000 */
[----:B-1----:R-:W1:Y:S02]  /*0640*/  MUFU.RCP R6, R6 ;  /* 0x0000000600067308 */ /* 0x002e640000001000 */
[----:B-1----:R-:W-:Y:S02]  /*0650*/  IADD3 R4, R6, 0xffffffe, RZ ;  /* 0x0ffffffe06047810 */ /* 0x002fe40007ffe0ff */
[----:B------:R-:W-:-:S04]  /*0660*/  IADD3 R6, R12, 0x1e, RZ ;  /* 0x0000001e0c067810 */ /* 0x000fc80007ffe0ff */
[----:B------:R1:W2:Y:S01]  /*0670*/  F2I.FTZ.U32.TRUNC.NTZ R5, R4 ;  /* 0x0000000400057305 */ /* 0x0002a2000021f000 */
[----:B------:R-:W-:Y:S02]  /*0680*/  IABS R9, R6 ;  /* 0x0000000600097213 */ /* 0x000fe40000000000 */
[----:B------:R-:W-:Y:S02]  /*0690*/  ISETP.GE.AND P4, PT, R6, RZ, PT ;  /* 0x000000ff0600720c */ /* 0x000fe40003f86270 */
[----:B------:R-:W-:Y:S01]  /*06a0*/  IADD3 R6, R12, 0x19, RZ ;  /* 0x000000190c067810 */ /* 0x000fe20007ffe0ff */
[----:B-1----:R-:W-:-:S03]  /*06b0*/  IMAD.MOV.U32 R4, RZ, RZ, RZ ;  /* 0x000000ffff047224 */ /* 0x002fc600078e00ff */
[----:B------:R-:W-:Y:S01]  /*06c0*/  IABS R13, R6 ;  /* 0x00000006000d7213 */ /* 0x000fe20000000000 */
[----:B--2---:R-:W-:-:S04]  /*06d0*/  IMAD.MOV R7, RZ, RZ, -R5 ;  /* 0x000000ffff077224 */ /* 0x004fc800078e0a05 */
[----:B------:R-:W-:-:S04]  /*06e0*/  IMAD R7, R7, R0, RZ ;  /* 0x0000000007077224 */ /* 0x000fc800078e02ff */
[----:B0-----:R-:W-:-:S04]  /*06f0*/  IMAD.HI.U32 R2, R5, R7, R4 ;  /* 0x0000000705027227 */ /* 0x001fc800078e0004 */
[----:B------:R-:W-:Y:S02]  /*0700*/  IMAD.MOV.U32 R7, RZ, RZ, R8 ;  /* 0x000000ffff077224 */ /* 0x000fe400078e0008 */
[----:B------:R-:W-:-:S04]  /*0710*/  IMAD.HI.U32 R4, R2, R9, RZ ;  /* 0x0000000902047227 */ /* 0x000fc800078e00ff */
[----:B------:R-:W-:-:S04]  /*0720*/  IMAD.HI.U32 R5, R2, R7, RZ ;  /* 0x0000000702057227 */ /* 0x000fc800078e00ff */
[----:B------:R-:W-:Y:S02]  /*0730*/  IMAD.MOV R5, RZ, RZ, -R5 ;  /* 0x000000ffff057224 */ /* 0x000fe400078e0a05 */
[----:B------:R-:W-:Y:S02]  /*0740*/  IMAD.MOV R4, RZ, RZ, -R4 ;  /* 0x000000ffff047224 */ /* 0x000fe400078e0a04 */
[----:B------:R-:W-:Y:S02]  /*0750*/  IMAD R7, R0, R5, R7 ;  /* 0x0000000500077224 */ /* 0x000fe400078e0207 */
[----:B------:R-:W-:-:S03]  /*0760*/  IMAD.HI.U32 R5, R2, R29, RZ ;  /* 0x0000001d02057227 */ /* 0x000fc600078e00ff */
[C---:B------:R-:W-:Y:S01]  /*0770*/  ISETP.GT.U32.AND P1, PT, R0.reuse, R7, PT ;  /* 0x000000070000720c */ /* 0x040fe20003f24070 */
[----:B------:R-:W-:Y:S02]  /*0780*/  IMAD.MOV R8, RZ, RZ, -R5 ;  /* 0x000000ffff087224 */ /* 0x000fe400078e0a05 */
[C---:B------:R-:W-:Y:S02]  /*0790*/  IMAD R5, R0.reuse, R4, R9 ;  /* 0x0000000400057224 */ /* 0x040fe400078e0209 */
[----:B------:R-:W-:Y:S01]  /*07a0*/  IMAD R29, R0, R8, R29 ;  /* 0x00000008001d7224 */ /* 0x000fe200078e021d */
[----:B------:R-:W-:Y:S01]  /*07b0*/  IADD3 R8, R12, 0x1a, RZ ;  /* 0x0000001a0c087810 */ /* 0x000fe20007ffe0ff */
[----:B------:R-:W-:Y:S01]  /*07c0*/  IMAD.HI.U32 R4, R2, R27, RZ ;  /* 0x0000001b02047227 */ /* 0x000fe200078e00ff */
[C---:B------:R-:W-:Y:S02]  /*07d0*/  ISETP.GT.U32.AND P2, PT, R0.reuse, R5, PT ;  /* 0x000000050000720c */ /* 0x040fe40003f44070 */
[----:B------:R-:W-:Y:S01]  /*07e0*/  ISETP.GT.U32.AND P5, PT, R0, R29, PT ;  /* 0x0000001d0000720c */ /* 0x000fe20003fa4070 */
[----:B------:R-:W-:-:S02]  /*07f0*/  IMAD.MOV R4, RZ, RZ, -R4 ;  /* 0x000000ffff047224 */ /* 0x000fc400078e0a04 */
[--C-:B------:R-:W-:Y:S01]  /*0800*/  @!P1 IMAD.IADD R7, R7, 0x1, -R0.reuse ;  /* 0x0000000107079824 */ /* 0x100fe200078e0a00 */
[----:B------:R-:W-:Y:S01]  /*0810*/  ISETP.GE.AND P1, PT, R10, RZ, PT ;  /* 0x000000ff0a00720c */ /* 0x000fe20003f26270 */
[----:B------:R-:W-:Y:S01]  /*0820*/  IMAD R27, R0, R4, R27 ;  /* 0x00000004001b7224 */ /* 0x000fe200078e021b */
[----:B------:R-:W-:Y:S02]  /*0830*/  IADD3 R4, R12, 0x1b, RZ ;  /* 0x0000001b0c047810 */ /* 0x000fe40007ffe0ff */
[----:B------:R-:W-:Y:S02]  /*0840*/  ISETP.GT.U32.AND P6, PT, R0, R7, PT ;  /* 0x000000070000720c */ /* 0x000fe40003fc4070 */
[----:B------:R-:W-:Y:S01]  /*0850*/  IABS R3, R4 ;  /* 0x0000000400037213 */ /* 0x000fe20000000000 */
[--C-:B------:R-:W-:Y:S02]  /*0860*/  @!P2 IMAD.IADD R5, R5, 0x1, -R0.reuse ;  /* 0x000000010505a824 */ /* 0x100fe400078e0a00 */
[----:B------:R-:W-:-:S03]  /*0870*/  @!P5 IMAD.IADD R29, R29, 0x1, -R0 ;  /* 0x000000011d1dd824 */ /* 0x000fc600078e0a00 */
[C---:B------:R-:W-:Y:S02]  /*0880*/  ISETP.GT.U32.AND P2, PT, R0.reuse, R5, PT ;  /* 0x000000050000720c */ /* 0x040fe40003f44070 */
[----:B------:R-:W-:-:S03]  /*0890*/  ISETP.GT.U32.AND P5, PT, R0, R29, PT ;  /* 0x0000001d0000720c */ /* 0x000fc60003fa4070 */
[--C-:B------:R-:W-:Y:S01]  /*08a0*/  @!P6 IMAD.IADD R7, R7, 0x1, -R0.reuse ;  /* 0x000000010707e824 */ /* 0x100fe200078e0a00 */
[----:B------:R-:W-:Y:S02]  /*08b0*/  ISETP.GE.AND P6, PT, R11, RZ, PT ;  /* 0x000000ff0b00720c */ /* 0x000fe40003fc6270 */
[----:B------:R-:W-:Y:S01]  /*08c0*/  IABS R11, R8 ;  /* 0x00000008000b7213 */ /* 0x000fe20000000000 */
[----:B------:R-:W-:Y:S02]  /*08d0*/  IMAD.MOV.U32 R9, RZ, RZ, R7 ;  /* 0x000000ffff097224 */ /* 0x000fe400078e0007 */
[----:B------:R-:W-:Y:S02]  /*08e0*/  IMAD.MOV.U32 R7, RZ, RZ, R3 ;  /* 0x000000ffff077224 */ /* 0x000fe400078e0003 */
[----:B------:R-:W-:Y:S01]  /*08f0*/  @!P3 IMAD.MOV R9, RZ, RZ, -R9 ;  /* 0x000000ffff09b224 */ /* 0x000fe200078e0a09 */
[----:B------:R-:W-:Y:S01]  /*0900*/  ISETP.GT.U32.AND P3, PT, R0, R27, PT ;  /* 0x0000001b0000720c */ /* 0x000fe20003f64070 */
[--C-:B------:R-:W-:Y:S01]  /*0910*/  @!P2 IMAD.IADD R5, R5, 0x1, -R0.reuse ;  /* 0x000000010505a824 */ /* 0x100fe200078e0a00 */
[----:B------:R-:W-:Y:S01]  /*0920*/  ISETP.GE.AND P2, PT, R4, RZ, PT ;  /* 0x000000ff0400720c */ /* 0x000fe20003f46270 */
[----:B------:R-:W-:Y:S01]  /*0930*/  @!P5 IMAD.IADD R29, R29, 0x1, -R0 ;  /* 0x000000011d1dd824 */ /* 0x000fe200078e0a00 */
[----:B------:R0:W-:Y:S01]  /*0940*/  STL [R1+0x4], R9 ;  /* 0x0000040901007387 */ /* 0x0001e20000100800 */
[----:B------:R-:W-:Y:S01]  /*0950*/  IMAD.HI.U32 R3, R2, R7, RZ ;  /* 0x0000000702037227 */ /* 0x000fe200078e00ff */
[----:B------:R-:W-:-:S03]  /*0960*/  ISETP.GE.AND P5, PT, R8, RZ, PT ;  /* 0x000000ff0800720c */ /* 0x000fc60003fa6270 */
[----:B------:R-:W-:Y:S02]  /*0970*/  @!P1 IMAD.MOV R29, RZ, RZ, -R29 ;  /* 0x000000ffff1d9224 */ /* 0x000fe400078e0a1d */
[----:B------:R-:W-:Y:S02]  /*0980*/  IMAD.MOV R10, RZ, RZ, -R3 ;  /* 0x000000ffff0a7224 */ /* 0x000fe400078e0a03 */
[----:B------:R-:W-:Y:S02]  /*0990*/  @!P3 IMAD.IADD R27, R27, 0x1, -R0 ;  /* 0x000000011b1bb824 */ /* 0x000fe400078e0a00 */
[----:B0-----:R-:W-:Y:S02]  /*09a0*/  IMAD.MOV.U32 R9, RZ, RZ, R5 ;  /* 0x000000ffff097224 */ /* 0x001fe400078e0005 */
[----:B------:R-:W-:Y:S01]  /*09b0*/  IMAD.HI.U32 R3, R2, R11, RZ ;  /* 0x0000000b02037227 */ /* 0x000fe200078e00ff */
[----:B------:R-:W-:-:S03]  /*09c0*/  ISETP.GT.U32.AND P3, PT, R0, R27, PT ;  /* 0x0000001b0000720c */ /* 0x000fc60003f64070 */
[----:B------:R-:W-:Y:S01]  /*09d0*/  @!P4 IMAD.MOV R9, RZ, RZ, -R9 ;  /* 0x000000ffff09c224 */ /* 0x000fe200078e0a09 */
[----:B------:R-:W-:Y:S01]  /*09e0*/  ISETP.GE.AND P4, PT, R6, RZ, PT ;  /* 0x000000ff0600720c */ /* 0x000fe20003f86270 */
[----:B------:R-:W-:Y:S02]  /*09f0*/  IMAD.MOV R3, RZ, RZ, -R3 ;  /* 0x000000ffff037224 */ /* 0x000fe400078e0a03 */
[----:B------:R-:W-:Y:S01]  /*0a00*/  IMAD.HI.U32 R4, R2, R13, RZ ;  /* 0x0000000d02047227 */ /* 0x000fe200078e00ff */
[----:B------:R-:W-:Y:S03]  /*0a10*/  STL [R1], R9 ;  /* 0x0000000901007387 */ /* 0x000fe60000100800 */
[----:B------:R-:W-:Y:S01]  /*0a20*/  IMAD R11, R0, R3, R11 ;  /* 0x00000003000b7224 */ /* 0x000fe200078e020b */
[----:B------:R0:W-:Y:S01]  /*0a30*/  STL [R1+0xbd0], R29 ;  /* 0x000bd01d01007387 */ /* 0x0001e20000100800 */
[----:B------:R-:W-:-:S02]  /*0a40*/  @!P3 IMAD.IADD R27, R27, 0x1, -R0 ;  /* 0x000000011b1bb824 */ /* 0x000fc400078e0a00 */
[C---:B------:R-:W-:Y:S02]  /*0a50*/  IMAD R10, R0.reuse, R10, R7 ;  /* 0x0000000a000a7224 */ /* 0x040fe400078e0207 */
[----:B------:R-:W-:Y:S01]  /*0a60*/  IMAD.MOV R4, RZ, RZ, -R4 ;  /* 0x000000ffff047224 */ /* 0x000fe200078e0a04 */
[----:B0-----:R-:W2:Y:S01]  /*0a70*/  LDL R29, [R1+0x868] ;  /* 0x00086800011d7983 */ /* 0x001ea20000100800 */
[C---:B------:R-:W-:Y:S02]  /*0a80*/  ISETP.GT.U32.AND P3, PT, R0.reuse, R11, PT ;  /* 0x0000000b0000720c */ /* 0x040fe40003f64070 */
[C---:B------:R-:W-:Y:S01]  /*0a90*/  IMAD R13, R0.reuse, R4, R13 ;  /* 0x00000004000d7224 */ /* 0x040fe200078e020d */
[----:B------:R-:W-:Y:S01]  /*0aa0*/  ISETP.GT.U32.AND P1, PT, R0, R10, PT ;  /* 0x0000000a0000720c */ /* 0x000fe20003f24070 */
[----:B------:R-:W-:-:S03]  /*0ab0*/  @!P6 IMAD.MOV R27, RZ, RZ, -R27 ;  /* 0x000000ffff1be224 */ /* 0x000fc600078e0a1b */
[----:B------:R-:W-:-:S06]  /*0ac0*/  ISETP.GT.U32.AND P6, PT, R0, R13, PT ;  /* 0x0000000d0000720c */ /* 0x000fcc0003fc4070 */
[----:B------:R-:W-:-:S05]  /*0ad0*/  @!P3 IMAD.IADD R11, R11, 0x1, -R0 ;  /* 0x000000010b0bb824 */ /* 0x000fca00078e0a00 */
[----:B------:R-:W-:Y:S01]  /*0ae0*/  ISETP.GT.U32.AND P3, PT, R0, R11, PT ;  /* 0x0000000b0000720c */ /* 0x000fe20003f64070 */
[--C-:B------:R-:W-:Y:S02]  /*0af0*/  @!P1 IMAD.IADD R10, R10, 0x1, -R0.reuse ;  /* 0x000000010a0a9824 */ /* 0x100fe400078e0a00 */
[----:B------:R-:W-:-:S03]  /*0b00*/  @!P6 IMAD.IADD R13, R13, 0x1, -R0 ;  /* 0x000000010d0de824 */ /* 0x000fc600078e0a00 */
[----:B------:R-:W-:-:S07]  /*0b10*/  ISETP.GT.U32.AND P1, PT, R0, R10, PT ;  /* 0x0000000a0000720c */ /* 0x000fce0003f24070 */
[----:B------:R-:W-:-:S06]  /*0b20*/  @!P3 IMAD.IADD R11, R11, 0x1, -R0 ;  /* 0x000000010b0bb824 */ /* 0x000fcc00078e0a00 */
[----:B------:R-:W-:-:S04]  /*0b30*/  @!P1 IMAD.IADD R10, R10, 0x1, -R0 ;  /* 0x000000010a0a9824 */ /* 0x000fc800078e0a00 */
[----:B------:R-:W-:Y:S02]  /*0b40*/  @!P2 IMAD.MOV R10, RZ, RZ, -R10 ;  /* 0x000000ffff0aa224 */ /* 0x000fe400078e0a0a */
[----:B------:R-:W-:Y:S01]  /*0b50*/  @!P5 IMAD.MOV R11, RZ, RZ, -R11 ;  /* 0x000000ffff0bd224 */ /* 0x000fe200078e0a0b */
[----:B------:R-:W-:Y:S04]  /*0b60*/  STL [R1+0xbd4], R27 ;  /* 0x000bd41b01007387 */ /* 0x000fe80000100800 */
[----:B------:R0:W-:Y:S04]  /*0b70*/  STL [R1+0xbd8], R10 ;  /* 0x000bd80a01007387 */ /* 0x0001e80000100800 */
[----:B------:R1:W-:Y:S01]  /*0b80*/  STL [R1+0xbdc], R11 ;  /* 0x000bdc0b01007387 */ /* 0x0003e20000100800 */
[----:B--2---:R-:W-:-:S02]  /*0b90*/  IADD3 R12, R29, 0x18, RZ ;  /* 0x000000181d0c7810 */ /* 0x004fc40007ffe0ff */
[----:B------:R-:W-:Y:S02]  /*0ba0*/  IADD3 R7, R29, 0x17, RZ ;  /* 0x000000171d077810 */ /* 0x000fe40007ffe0ff */
[----:B------:R-:W-:Y:S02]  /*0bb0*/  IABS R15, R12 ;  /* 0x0000000c000f7213 */ /* 0x000fe40000000000 */
[----:B------:R-:W-:-:S03]  /*0bc0*/  IABS R9, R7 ;  /* 0x0000000700097213 */ /* 0x000fc60000000000 */
[----:B------:R-:W-:-:S04]  /*0bd0*/  IMAD.HI.U32 R8, R2, R15, RZ ;  /* 0x0000000f02087227 */ /* 0x000fc800078e00ff */
[----:B------:R-:W-:-:S04]  /*0be0*/  IMAD.HI.U32 R16, R2, R9, RZ ;  /* 0x0000000902107227 */ /* 0x000fc800078e00ff */
[----:B------:R-:W-:Y:S02]  /*0bf0*/  IMAD.MOV R8, RZ, RZ, -R8 ;  /* 0x000000ffff087224 */ /* 0x000fe400078e0a08 */
[----:B------:R-:W-:Y:S02]  /*0c00*/  IMAD.MOV R16, RZ, RZ, -R16 ;  /* 0x000000ffff107224 */ /* 0x000fe400078e0a10 */
[C---:B------:R-:W-:Y:S02]  /*0c10*/  IMAD R15, R0.reuse, R8, R15 ;  /* 0x00000008000f7224 */ /* 0x040fe400078e020f */
[----:B------:R-:W-:-:S03]  /*0c20*/  IMAD R16, R0, R16, R9 ;  /* 0x0000001000107224 */ /* 0x000fc600078e0209 */
[C---:B------:R-:W-:Y:S02]  /*0c30*/  ISETP.GT.U32.AND P3, PT, R0.reuse, R15, PT ;  /* 0x0000000f0000720c */ /* 0x040fe40003f64070 */
[----:B------:R-:W-:Y:S02]  /*0c40*/  ISETP.GT.U32.AND P6, PT, R0, R16, PT ;  /* 0x000000100000720c */ /* 0x000fe40003fc4070 */
[C---:B------:R-:W-:Y:S02]  /*0c50*/  IADD3 R6, R29.reuse, 0x16, RZ ;  /* 0x000000161d067810 */ /* 0x040fe40007ffe0ff */
[C---:B------:R-:W-:Y:S02]  /*0c60*/  IADD3 R17, R29.reuse, 0x14, RZ ;  /* 0x000000141d117810 */ /* 0x040fe40007ffe0ff */
[----:B------:R-:W-:Y:S02]  /*0c70*/  IABS R5, R6 ;  /* 0x0000000600057213 */ /* 0x000fe40000000000 */
[----:B------:R-:W-:-:S02]  /*0c80*/  IADD3 R19, R29, 0x13, RZ ;  /* 0x000000131d137810 */ /* 0x000fc40007ffe0ff */
[----:B------:R-:W-:Y:S01]  /*0c90*/  ISETP.GE.AND P1, PT, R12, RZ, PT ;  /* 0x000000ff0c00720c */ /* 0x000fe20003f26270 */
[--C-:B------:R-:W-:Y:S01]  /*0ca0*/  @!P3 IMAD.IADD R15, R15, 0x1, -R0.reuse ;  /* 0x000000010f0fb824 */ /* 0x100fe200078e0a00 */
[----:B------:R-:W-:Y:S01]  /*0cb0*/  IADD3 R4, R29, 0x15, RZ ;  /* 0x000000151d047810 */ /* 0x000fe20007ffe0ff */
[----:B------:R-:W-:Y:S01]  /*0cc0*/  @!P6 IMAD.IADD R16, R16, 0x1, -R0 ;  /* 0x000000011010e824 */ /* 0x000fe200078e0a00 */
[----:B------:R-:W-:Y:S01]  /*0cd0*/  IABS R12, R17 ;  /* 0x00000011000c7213 */ /* 0x000fe20000000000 */
[----:B------:R-:W-:Y:S01]  /*0ce0*/  IMAD.HI.U32 R18, R2, R5, RZ ;  /* 0x0000000502127227 */ /* 0x000fe200078e00ff */
[----:B------:R-:W-:Y:S02]  /*0cf0*/  IABS R9, R19 ;  /* 0x0000001300097213 */ /* 0x000fe40000000000 */
[----:B------:R-:W-:Y:S01]  /*0d00*/  IABS R3, R4 ;  /* 0x0000000400037213 */ /* 0x000fe20000000000 */
[----:B------:R-:W-:Y:S01]  /*0d10*/  IMAD.MOV R18, RZ, RZ, -R18 ;  /* 0x000000ffff127224 */ /* 0x000fe200078e0a12 */
[----:B------:R-:W-:Y:S01]  /*0d20*/  ISETP.GT.U32.AND P2, PT, R0, R15, PT ;  /* 0x0000000f0000720c */ /* 0x000fe20003f44070 */
[----:B------:R-:W-:Y:S01]  /*0d30*/  IMAD.HI.U32 R21, R2, R12, RZ ;  /* 0x0000000c02157227 */ /* 0x000fe200078e00ff */
[----:B------:R-:W-:-:S03]  /*0d40*/  ISETP.GT.U32.AND P6, PT, R0, R16, PT ;  /* 0x000000100000720c */ /* 0x000fc60003fc4070 */
[----:B------:R-:W-:Y:S01]  /*0d50*/  IMAD.HI.U32 R23, R2, R9, RZ ;  /* 0x0000000902177227 */ /* 0x000fe200078e00ff */
[----:B------:R-:W-:-:S03]  /*0d60*/  ISETP.GT.U32.AND P3, PT, R0, R13, PT ;  /* 0x0000000d0000720c */ /* 0x000fc60003f64070 */
[----:B------:R-:W-:-:S04]  /*0d70*/  IMAD.HI.U32 R14, R2, R3, RZ ;  /* 0x00000003020e7227 */ /* 0x000fc800078e00ff */
[C---:B------:R-:W-:Y:S02]  /*0d80*/  IMAD R18, R0.reuse, R18, R5 ;  /* 0x0000001200127224 */ /* 0x040fe400078e0205 */
[----:B------:R-:W-:Y:S02]  /*0d90*/  IMAD.MOV R21, RZ, RZ, -R21 ;  /* 0x000000ffff157224 */ /* 0x000fe400078e0a15 */
[----:B------:R-:W-:Y:S01]  /*0da0*/  IMAD.MOV R23, RZ, RZ, -R23 ;  /* 0x000000ffff177224 */ /* 0x000fe200078e0a17 */
[C---:B------:R-:W-:Y:S01]  /*0db0*/  ISETP.GT.U32.AND P5, PT, R0.reuse, R18, PT ;  /* 0x000000120000720c */ /* 0x040fe20003fa4070 */
[----:B------:R-:W-:Y:S02]  /*0dc0*/  IMAD.MOV R14, RZ, RZ, -R14 ;  /* 0x000000ffff0e7224 */ /* 0x000fe400078e0a0e */
[C---:B------:R-:W-:Y:S02]  /*0dd0*/  IMAD R12, R0.reuse, R21, R12 ;  /* 0x00000015000c7224 */ /* 0x040fe400078e020c */
[----:B------:R-:W-:-:S02]  /*0de0*/  IMAD R9, R0, R23, R9 ;  /* 0x0000001700097224 */ /* 0x000fc400078e0209 */
[C---:B------:R-:W-:Y:S02]  /*0df0*/  IMAD R14, R0.reuse, R14, R3 ;  /* 0x0000000e000e7224 */ /* 0x040fe400078e0203 */
[--C-:B------:R-:W-:Y:S01]  /*0e00*/  @!P2 IMAD.IADD R15, R15, 0x1, -R0.reuse ;  /* 0x000000010f0fa824 */ /* 0x100fe200078e0a00 */
[----:B------:R-:W-:Y:S01]  /*0e10*/  ISETP.GT.U32.AND P2, PT, R0, R12, PT ;  /* 0x0000000c0000720c */ /* 0x000fe20003f44070 */
[--C-:B------:R-:W-:Y:S01]  /*0e20*/  @!P6 IMAD.IADD R16, R16, 0x1, -R0.reuse ;  /* 0x000000011010e824 */ /* 0x100fe200078e0a00 */
[C---:B------:R-:W-:Y:S01]  /*0e30*/  ISETP.GT.U32.AND P6, PT, R0.reuse, R9, PT ;  /* 0x000000090000720c */ /* 0x040fe20003fc4070 */
[----:B------:R-:W-:Y:S01]  /*0e40*/  @!P3 IMAD.IADD R13, R13, 0x1, -R0 ;  /* 0x000000010d0db824 */ /* 0x000fe200078e0a00 */
[C---:B------:R-:W-:Y:S02]  /*0e50*/  IADD3 R20, R29.reuse, 0x12, RZ ;  /* 0x000000121d147810 */ /* 0x040fe40007ffe0ff */
[----:B------:R-:W-:Y:S02]  /*0e60*/  ISETP.GT.U32.AND P3, PT, R0, R14, PT ;  /* 0x0000000e0000720c */ /* 0x000fe40003f64070 */
[----:B------:R-:W-:-:S02]  /*0e70*/  IADD3 R5, R29, 0x11, RZ ;  /* 0x000000111d057810 */ /* 0x000fc40007ffe0ff */
[----:B------:R-:W-:Y:S01]  /*0e80*/  IABS R8, R20 ;  /* 0x0000001400087213 */ /* 0x000fe20000000000 */
[----:B------:R-:W-:Y:S01]  /*0e90*/  @!P5 IMAD.IADD R18, R18, 0x1, -R0 ;  /* 0x000000011212d824 */ /* 0x000fe200078e0a00 */
[----:B------:R-:W-:Y:S02]  /*0ea0*/  IABS R3, R5 ;  /* 0x0000000500037213 */ /* 0x000fe40000000000 */
[----:B------:R-:W-:Y:S01]  /*0eb0*/  ISETP.GE.AND P5, PT, R7, RZ, PT ;  /* 0x000000ff0700720c */ /* 0x000fe20003fa6270 */
[----:B------:R-:W-:-:S04]  /*0ec0*/  IMAD.HI.U32 R21, R2, R8, RZ ;  /* 0x0000000802157227 */ /* 0x000fc800078e00ff */
[--C-:B------:R-:W-:Y:S01]  /*0ed0*/  @!P2 IMAD.IADD R12, R12, 0x1, -R0.reuse ;  /* 0x000000010c0ca824 */ /* 0x100fe200078e0a00 */
[----:B------:R-:W-:Y:S01]  /*0ee0*/  ISETP.GT.U32.AND P2, PT, R0, R18, PT ;  /* 0x000000120000720c */ /* 0x000fe20003f44070 */
[----:B------:R-:W-:Y:S02]  /*0ef0*/  @!P6 IMAD.IADD R9, R9, 0x1, -R0 ;  /* 0x000000010909e824 */ /* 0x000fe400078e0a00 */
[----:B------:R-:W-:-:S04]  /*0f00*/  IMAD.HI.U32 R22, R2, R3, RZ ;  /* 0x0000000302167227 */ /* 0x000fc800078e00ff */
[----:B------:R-:W-:Y:S01]  /*0f10*/  IMAD.MOV R21, RZ, RZ, -R21 ;  /* 0x000000ffff157224 */ /* 0x000fe200078e0a15 */
[----:B------:R-:W-:Y:S01]  /*0f20*/  ISETP.GT.U32.AND P6, PT, R0, R9, PT ;  /* 0x000000090000720c */ /* 0x000fe20003fc4070 */
[----:B------:R-:W-:Y:S01]  /*0f30*/  @!P3 IMAD.IADD R14, R14, 0x1, -R0 ;  /* 0x000000010e0eb824 */ /* 0x000fe200078e0a00 */
[----:B------:R-:W-:Y:S01]  /*0f40*/  ISETP.GE.AND P3, PT, R6, RZ, PT ;  /* 0x000000ff0600720c */ /* 0x000fe20003f66270 */
[----:B------:R-:W-:Y:S01]  /*0f50*/  @!P1 IMAD.MOV R15, RZ, RZ, -R15 ;  /* 0x000000ffff0f9224 */ /* 0x000fe200078e0a0f */
[C---:B------:R-:W-:Y:S01]  /*0f60*/  ISETP.GT.U32.AND P1, PT, R0.reuse, R12, PT ;  /* 0x0000000c0000720c */ /* 0x040fe20003f24070 */
[----:B------:R-:W-:Y:S02]  /*0f70*/  IMAD.MOV R22, RZ, RZ, -R22 ;  /* 0x000000ffff167224 */ /* 0x000fe400078e0a16 */
[C---:B------:R-:W-:Y:S01]  /*0f80*/  IMAD R6, R0.reuse, R21, R8 ;  /* 0x0000001500067224 */ /* 0x040fe200078e0208 */
[----:B------:R-:W-:Y:S01]  /*0f90*/  IADD3 R8, R29, 0xf, RZ ;  /* 0x0000000f1d087810 */ /* 0x000fe20007ffe0ff */
[----:B------:R-:W-:-:S02]  /*0fa0*/  IMAD R3, R0, R22, R3 ;  /* 0x0000001600037224 */ /* 0x000fc400078e0203 */
[----:B------:R-:W-:Y:S01]  /*0fb0*/  @!P5 IMAD.MOV R16, RZ, RZ, -R16 ;  /* 0x000000ffff10d224 */ /* 0x000fe200078e0a10 */
[----:B------:R-:W-:Y:S01]  /*0fc0*/  IABS R22, R8 ;  /* 0x0000000800167213 */ /* 0x000fe20000000000 */
[----:B------:R-:W-:Y:S01]  /*0fd0*/  @!P4 IMAD.MOV R13, RZ, RZ, -R13 ;  /* 0x000000ffff0dc224 */ /* 0x000fe200078e0a0d */
[----:B------:R-:W-:Y:S01]  /*0fe0*/  ISETP.GT.U32.AND P5, PT, R0, R6, PT ;  /* 0x000000060000720c */ /* 0x000fe20003fa4070 */
[----:B------:R-:W-:Y:S01]  /*0ff0*/  @!P2 IMAD.IADD R18, R18, 0x1, -R0 ;  /* 0x000000011212a824 */ /* 0x000fe200078e0a00 */
[----:B------:R-:W-:Y:S02]  /*1000*/  ISETP.GT.U32.AND P4, PT, R0, R14, PT ;  /* 0x0000000e0000720c */ /* 0x000fe40003f84070 */
[----:B------:R-:W-:Y:S01]  /*1010*/  ISETP.GE.AND P2, PT, R4, RZ, PT ;  /* 0x000000ff0400720c */ /* 0x000fe20003f46270 */
[----:B------:R-:W-:Y:S02]  /*1020*/  IMAD.MOV.U32 R4, RZ, RZ, R22 ;  /* 0x000000ffff047224 */ /* 0x000fe400078e0016 */
[--C-:B------:R-:W-:Y:S01]  /*1030*/  @!P1 IMAD.IADD R12, R12, 0x1, -R0.reuse ;  /* 0x000000010c0c9824 */ /* 0x100fe200078e0a00 */
[----:B------:R-:W-:Y:S01]  /*1040*/  ISETP.GE.AND P1, PT, R17, RZ, PT ;  /* 0x000000ff1100720c */ /* 0x000fe20003f26270 */
[----:B------:R-:W-:Y:S01]  /*1050*/  @!P6 IMAD.IADD R9, R9, 0x1, -R0 ;  /* 0x000000010909e824 */ /* 0x000fe200078e0a00 */
[----:B------:R-:W-:Y:S01]  /*1060*/  ISETP.GE.AND P6, PT, R19, RZ, PT ;  /* 0x000000ff1300720c */ /* 0x000fe20003fc6270 */
[----:B------:R-:W-:-:S04]  /*1070*/  IMAD.HI.U32 R17, R2, R4, RZ ;  /* 0x0000000402117227 */ /* 0x000fc800078e00ff */
[--C-:B------:R-:W-:Y:S02]  /*1080*/  @!P5 IMAD.IADD R6, R6, 0x1, -R0.reuse ;  /* 0x000000010606d824 */ /* 0x100fe400078e0a00 */
[----:B------:R-:W-:Y:S02]  /*1090*/  IMAD.MOV R17, RZ, RZ, -R17 ;  /* 0x000000ffff117224 */ /* 0x000fe400078e0a11 */
[----:B------:R-:W-:Y:S01]  /*10a0*/  @!P4 IMAD.IADD R14, R14, 0x1, -R0 ;  /* 0x000000010e0ec824 */ /* 0x000fe200078e0a00 */
[C---:B------:R-:W-:Y:S01]  /*10b0*/  ISETP.GT.U32.AND P4, PT, R0.reuse, R3, PT ;  /* 0x000000030000720c */ /* 0x040fe20003f84070 */
[----:B------:R-:W-:Y:S01]  /*10c0*/  @!P3 IMAD.MOV R18, RZ, RZ, -R18 ;  /* 0x000000ffff12b224 */ /* 0x000fe200078e0a12 */
[C---:B------:R-:W-:Y:S01]  /*10d0*/  ISETP.GT.U32.AND P3, PT, R0.reuse, R6, PT ;  /* 0x000000060000720c */ /* 0x040fe20003f64070 */
[----:B------:R-:W-:Y:S02]  /*10e0*/  IMAD R4, R0, R17, R4 ;  /* 0x0000001100047224 */ /* 0x000fe400078e0204 */
[----:B0-----:R-:W-:-:S02]  /*10f0*/  IMAD.MOV.U32 R10, RZ, RZ, R9 ;  /* 0x000000ffff0a7224 */ /* 0x001fc400078e0009 */
[----:B------:R-:W-:Y:S02]  /*1100*/  IMAD.MOV.U32 R24, RZ, RZ, R14 ;  /* 0x000000ffff187224 */ /* 0x000fe400078e000e */
[----:B------:R-:W-:Y:S01]  /*1110*/  @!P6 IMAD.MOV R10, RZ, RZ, -R10 ;  /* 0x000000ffff0ae224 */ /* 0x000fe200078e0a0a */
[----:B------:R-:W-:Y:S01]  /*1120*/  ISETP.GT.U32.AND P6, PT, R0, R4, PT ;  /* 0x000000040000720c */ /* 0x000fe20003fc4070 */
[----:B-1----:R-:W-:Y:S01]  /*1130*/  IMAD.MOV.U32 R11, RZ, RZ, R12 ;  /* 0x000000ffff0b7224 */ /* 0x002fe200078e000c */
[----:B------:R-:W-:Y:S01]  /*1140*/  ISETP.GE.AND P5, PT, R20, RZ, PT ;  /* 0x000000ff1400720c */ /* 0x000fe20003fa6270 */
[----:B------:R-:W-:Y:S01]  /*1150*/  @!P2 IMAD.MOV R24, RZ, RZ, -R24 ;  /* 0x000000ffff18a224 */ /* 0x000fe200078e0a18 */
[----:B------:R-:W-:Y:S01]  /*1160*/  STL [R1+0xbe0], R13 ;  /* 0x000be00d01007387 */ /* 0x000fe20000100800 */
[----:B------:R-:W-:Y:S01]  /*1170*/  @!P1 IMAD.MOV R11, RZ, RZ, -R11 ;  /* 0x000000ffff0b9224 */ /* 0x000fe200078e0a0b */
[----:B------:R-:W-:Y:S01]  /*1180*/  IADD3 R7, R29, 0x10, RZ ;  /* 0x000000101d077810 */ /* 0x000fe20007ffe0ff */
[--C-:B------:R-:W-:Y:S01]  /*1190*/  @!P4 IMAD.IADD R3, R3, 0x1, -R0.reuse ;  /* 0x000000010303c824 */ /* 0x100fe200078e0a00 */
[----:B------:R-:W-:Y:S01]  /*11a0*/  STL [R1+0xbe4], R15 ;  /* 0x000be40f01007387 */ /* 0x000fe20000100800 */
[----:B------:R-:W-:-:S03]  /*11b0*/  @!P3 IMAD.IADD R6, R6, 0x1, -R0 ;  /* 0x000000010606b824 */ /* 0x000fc600078e0a00 */
[----:B------:R-:W-:Y:S01]  /*11c0*/  STL [R1+0xbe8], R16 ;  /* 0x000be81001007387 */ /* 0x000fe20000100800 */
[----:B------:R-:W-:-:S03]  /*11d0*/  IABS R21, R7 ;  /* 0x0000000700157213 */ /* 0x000fc60000000000 */
[----:B------:R-:W-:Y:S01]  /*11e0*/  STL [R1+0xbec], R18 ;  /* 0x000bec1201007387 */ /* 0x000fe20000100800 */
[----:B------:R-:W-:-:S03]  /*11f0*/  ISETP.GT.U32.AND P2, PT, R0, R3, PT ;  /* 0x000000030000720c */ /* 0x000fc60003f44070 */
[----:B------:R-:W-:Y:S01]  /*1200*/  STL [R1+0x1c], R24 ;  /* 0x00001c1801007387 */ /* 0x000fe20000100800 */
[----:B------:R-:W-:-:S03]  /*1210*/  @!P6 IMAD.IADD R4, R4, 0x1, -R0 ;  /* 0x000000010404e824 */ /* 0x000fc600078e0a00 */
[----:B------:R-:W-:Y:S04]  /*1220*/  STL [R1+0x30], R11 ;  /* 0x0000300b01007387 */ /* 0x000fe80000100800 */
[----:B------:R0:W-:Y:S01]  /*1230*/  STL [R1+0x34], R10 ;  /* 0x0000340a01007387 */ /* 0x0001e20000100800 */
[----:B------:R-:W-:Y:S01]  /*1240*/  ISETP.GE.AND P4, PT, R5, RZ, PT ;  /* 0x000000ff0500720c */ /* 0x000fe20003f86270 */
[----:B------:R-:W-:Y:S01]  /*1250*/  IMAD.HI.U32 R22, R2, R21, RZ ;  /* 0x0000001502167227 */ /* 0x000fe200078e00ff */
[----:B------:R-:W-:-:S03]  /*1260*/  IADD3 R12, R29, 0xe, RZ ;  /* 0x0000000e1d0c7810 */ /* 0x000fc60007ffe0ff */
[----:B0-----:R-:W-:-:S04]  /*1270*/  IMAD.MOV.U32 R10, RZ, RZ, R6 ;  /* 0x000000ffff0a7224 */ /* 0x001fc800078e0006 */
[----:B------:R-:W-:Y:S01]  /*1280*/  @!P5 IMAD.MOV R10, RZ, RZ, -R10 ;  /* 0x000000ffff0ad224 */ /* 0x000fe200078e0a0a */
[C---:B------:R-:W-:Y:S01]  /*1290*/  ISETP.GT.U32.AND P5, PT, R0.reuse, R4, PT ;  /* 0x000000040000720c */ /* 0x040fe20003fa4070 */
[----:B------:R-:W-:Y:S01]  /*12a0*/  IMAD.MOV R19, RZ, RZ, -R22 ;  /* 0x000000ffff137224 */ /* 0x000fe200078e0a16 */
[----:B------:R-:W-:Y:S02]  /*12b0*/  ISETP.GE.AND P3, PT, R7, RZ, PT ;  /* 0x000000ff0700720c */ /* 0x000fe40003f66270 */
[----:B------:R-:W-:Y:S01]  /*12c0*/  IABS R7, R12 ;  /* 0x0000000c00077213 */ /* 0x000fe20000000000 */
[----:B------:R-:W-:Y:S02]  /*12d0*/  IMAD R5, R0, R19, R21 ;  /* 0x0000001300057224 */ /* 0x000fe400078e0215 */
[----:B------:R-:W-:Y:S01]  /*12e0*/  @!P2 IMAD.IADD R3, R3, 0x1, -R0 ;  /* 0x000000010303a824 */ /* 0x000fe200078e0a00 */
[----:B------:R-:W-:Y:S01]  /*12f0*/  ISETP.GE.AND P2, PT, R8, RZ, PT ;  /* 0x000000ff0800720c */ /* 0x000fe20003f46270 */
[----:B------:R-:W-:Y:S01]  /*1300*/  IMAD.HI.U32 R8, R2, R7, RZ ;  /* 0x0000000702087227 */ /* 0x000fe200078e00ff */
[----:B------:R-:W-:-:S03]  /*1310*/  ISETP.GT.U32.AND P1, PT, R0, R5, PT ;  /* 0x000000050000720c */ /* 0x000fc60003f24070 */
[----:B------:R-:W-:Y:S02]  /*1320*/  @!P4 IMAD.MOV R3, RZ, RZ, -R3 ;  /* 0x000000ffff03c224 */ /* 0x000fe400078e0a03 */
[----:B------:R-:W-:Y:S02]  /*1330*/  IMAD.MOV R8, RZ, RZ, -R8 ;  /* 0x000000ffff087224 */ /* 0x000fe400078e0a08 */
[----:B------:R-:W-:Y:S01]  /*1340*/  @!P5 IMAD.IADD R4, R4, 0x1, -R0 ;  /* 0x000000010404d824 */ /* 0x000fe200078e0a00 */
[----:B------:R0:W-:Y:S04]  /*1350*/  STL [R1+0x38], R10 ;  /* 0x0000380a01007387 */ /* 0x0001e80000100800 */
[----:B------:R1:W-:Y:S01]  /*1360*/  STL [R1+0x3c], R3 ;  /* 0x00003c0301007387 */ /* 0x0003e20000100800 */
[----:B0-----:R-:W-:-:S02]  /*1370*/  IMAD.MOV.U32 R10, RZ, RZ, R4 ;  /* 0x000000ffff0a7224 */ /* 0x001fc400078e0004 */
[----:B-1----:R-:W-:Y:S02]  /*1380*/  IMAD R3, R0, R8, R7 ;  /* 0x0000000800037224 */ /* 0x002fe400078e0207 */
[----:B------:R-:W-:-:S03]  /*1390*/  @!P2 IMAD.MOV R10, RZ, RZ, -R10 ;  /* 0x000000ffff0aa224 */ /* 0x000fc600078e0a0a */
[----:B------:R-:W-:Y:S01]  /*13a0*/  ISETP.GT.U32.AND P2, PT, R0, R3, PT ;  /* 0x000000030000720c */ /* 0x000fe20003f44070 */
[----:B------:R-:W-:Y:S01]  /*13b0*/  @!P1 IMAD.IADD R5, R5, 0x1, -R0 ;  /* 0x0000000105059824 */ /* 0x000fe200078e0a00 */
[----:B------:R-:W-:-:S04]  /*13c0*/  IADD3 R9, R29, 0xd, RZ ;  /* 0x0000000d1d097810 */ /* 0x000fc80007ffe0ff */
[----:B------:R-:W-:Y:S02]  /*13d0*/  ISETP.GT.U32.AND P6, PT, R0, R5, PT ;  /* 0x000000050000720c */ /* 0x000fe40003fc4070 */
[----:B------:R-:W-:Y:S02]  /*13e0*/  IABS R17, R9 ;  /* 0x0000000900117213 */ /* 0x000fe40000000000 */
[----:B------:R-:W-:-:S03]  /*13f0*/  ISETP.GE.AND P4, PT, R9, RZ, PT ;  /* 0x000000ff0900720c */ /* 0x000fc60003f86270 */
[--C-:B------:R-:W-:Y:S01]  /*1400*/  @!P2 IMAD.IADD R3, R3, 0x1, -R0.reuse ;  /* 0x000000010303a824 */ /* 0x100fe200078e0a00 */
[----:B------:R-:W-:Y:S02]  /*1410*/  IADD3 R9, R29, 0x9, RZ ;  /* 0x000000091d097810 */ /* 0x000fe40007ffe0ff */
[----:B------:R-:W-:Y:S02]  /*1420*/  ISETP.GE.AND P1, PT, R12, RZ, PT ;  /* 0x000000ff0c00720c */ /* 0x000fe40003f26270 */
[----:B------:R-:W-:Y:S01]  /*1430*/  ISETP.GT.U32.AND P2, PT, R0, R3, PT ;  /* 0x000000030000720c */ /* 0x000fe20003f44070 */
[----:B------:R-:W-:Y:S01]  /*1440*/  @!P6 IMAD.IADD R5, R5, 0x1, -R0 ;  /* 0x000000010505e824 */ /* 0x000fe200078e0a00 */
[----:B------:R-:W-:Y:S02]  /*1450*/  IADD3 R12, R29, 0xb, RZ ;  /* 0x0000000b1d0c7810 */ /* 0x000fe40007ffe0ff */
[----:B------:R-:W-:Y:S01]  /*1460*/  IABS R20, R9 ;  /* 0x0000000900147213 */ /* 0x000fe20000000000 */
[----:B------:R-:W-:Y:S01]  /*1470*/  IMAD.MOV.U32 R11, RZ, RZ, R5 ;  /* 0x000000ffff0b7224 */ /* 0x000fe200078e0005 */
[----:B------:R-:W-:-:S02]  /*1480*/  ISETP.GE.AND P5, PT, R12, RZ, PT ;  /* 0x000000ff0c00720c */ /* 0x000fc40003fa6270 */
[----:B------:R-:W-:Y:S01]  /*1490*/  IABS R12, R12 ;  /* 0x0000000c000c7213 */ /* 0x000fe20000000000 */
[C---:B------:R-:W-:Y:S01]  /*14a0*/  IMAD.HI.U32 R5, R2.reuse, R20, RZ ;  /* 0x0000001402057227 */ /* 0x040fe200078e00ff */
[C---:B------:R-:W-:Y:S02]  /*14b0*/  IADD3 R16, R29.reuse, 0x6, RZ ;  /* 0x000000061d107810 */ /* 0x040fe40007ffe0ff */
[----:B------:R-:W-:Y:S01]  /*14c0*/  IADD3 R19, R29, 0xa, RZ ;  /* 0x0000000a1d137810 */ /* 0x000fe20007ffe0ff */
[----:B------:R-:W-:Y:S01]  /*14d0*/  @!P3 IMAD.MOV R11, RZ, RZ, -R11 ;  /* 0x000000ffff0bb224 */ /* 0x000fe200078e0a0b */
[----:B------:R-:W-:Y:S01]  /*14e0*/  IABS R25, R16 ;  /* 0x0000001000197213 */ /* 0x000fe20000000000 */
[----:B------:R-:W-:Y:S02]  /*14f0*/  IMAD.MOV R5, RZ, RZ, -R5 ;  /* 0x000000ffff057224 */ /* 0x000fe400078e0a05 */
[----:B------:R-:W-:Y:S01]  /*1500*/  IMAD.HI.U32 R6, R2, R17, RZ ;  /* 0x0000001102067227 */ /* 0x000fe200078e00ff */
[----:B------:R-:W-:-:S03]  /*1510*/  ISETP.GE.AND P3, PT, R19, RZ, PT ;  /* 0x000000ff1300720c */ /* 0x000fc60003f66270 */
[----:B------:R-:W-:-:S04]  /*1520*/  IMAD.HI.U32 R7, R2, R12, RZ ;  /* 0x0000000c02077227 */ /* 0x000fc800078e00ff */
[----:B------:R-:W-:Y:S01]  /*1530*/  @!P2 IMAD.IADD R3, R3, 0x1, -R0 ;  /* 0x000000010303a824 */ /* 0x000fe200078e0a00 */
[----:B------:R-:W-:Y:S01]  /*1540*/  IABS R19, R19 ;  /* 0x0000001300137213 */ /* 0x000fe20000000000 */
[----:B------:R-:W-:Y:S01]  /*1550*/  IMAD R20, R0, R5, R20 ;  /* 0x0000000500147224 */ /* 0x000fe200078e0214 */
[----:B------:R0:W-:Y:S01]  /*1560*/  STL [R1+0x40], R11 ;  /* 0x0000400b01007387 */ /* 0x0001e20000100800 */
[----:B------:R-:W-:Y:S02]  /*1570*/  IMAD.MOV R6, RZ, RZ, -R6 ;  /* 0x000000ffff067224 */ /* 0x000fe400078e0a06 */
[----:B------:R-:W-:Y:S02]  /*1580*/  IMAD.MOV R7, RZ, RZ, -R7 ;  /* 0x000000ffff077224 */ /* 0x000fe400078e0a07 */
[----:B------:R-:W-:Y:S02]  /*1590*/  IMAD.MOV.U32 R5, RZ, RZ, R3 ;  /* 0x000000ffff057224 */ /* 0x000fe400078e0003 */
[----:B------:R-:W-:Y:S01]  /*15a0*/  IMAD.HI.U32 R3, R2, R25, RZ ;  /* 0x0000001902037227 */ /* 0x000fe200078e00ff */
[----:B0-----:R-:W-:-:S03]  /*15b0*/  IADD3 R11, R29, 0x3, RZ ;  /* 0x000000031d0b7810 */ /* 0x001fc60007ffe0ff */
[C---:B------:R-:W-:Y:S02]  /*15c0*/  IMAD R17, R0.reuse, R6, R17 ;  /* 0x0000000600117224 */ /* 0x040fe400078e0211 */
[----:B------:R-:W-:Y:S01]  /*15d0*/  IMAD R12, R0, R7, R12 ;  /* 0x00000007000c7224 */ /* 0x000fe200078e020c */
[----:B------:R-:W-:Y:S01]  /*15e0*/  IABS R7, R11 ;  /* 0x0000000b00077213 */ /* 0x000fe20000000000 */
[----:B------:R-:W-:-:S04]  /*15f0*/  IMAD.HI.U32 R6, R2, R19, RZ ;  /* 0x0000001302067227 */ /* 0x000fc800078e00ff */
[----:B------:R-:W-:Y:S01]  /*1600*/  IMAD.MOV R3, RZ, RZ, -R3 ;  /* 0x000000ffff037224 */ /* 0x000fe200078e0a03 */
[----:B------:R0:W-:Y:S01]  /*1610*/  STL [R1+0x44], R10 ;  /* 0x0000440a01007387 */ /* 0x0001e20000100800 */
[----:B------:R-:W-:Y:S02]  /*1620*/  IMAD.MOV R6, RZ, RZ, -R6 ;  /* 0x000000ffff067224 */ /* 0x000fe400078e0a06 */
[----:B------:R-:W-:Y:S02]  /*1630*/  IMAD R25, R0, R3, R25 ;  /* 0x0000000300197224 */ /* 0x000fe400078e0219 */
[----:B------:R-:W-:Y:S01]  /*1640*/  IMAD.HI.U32 R3, R2, R7, RZ ;  /* 0x0000000702037227 */ /* 0x000fe200078e00ff */
[----:B0-----:R-:W-:-:S03]  /*1650*/  IADD3 R10, R29, 0x2, RZ ;  /* 0x000000021d0a7810 */ /* 0x001fc60007ffe0ff */
[----:B------:R-:W-:Y:S02]  /*1660*/  IMAD R19, R0, R6, R19 ;  /* 0x0000000600137224 */ /* 0x000fe400078e0213 */
[----:B------:R-:W-:Y:S01]  /*1670*/  IMAD.MOV R3, RZ, RZ, -R3 ;  /* 0x000000ffff037224 */ /* 0x000fe200078e0a03 */
[----:B------:R-:W-:-:S03]  /*1680*/  IABS R6, R10 ;  /* 0x0000000a00067213 */ /* 0x000fc60000000000 */
[----:B------:R-:W-:Y:S02]  /*1690*/  IMAD R7, R0, R3, R7 ;  /* 0x0000000300077224 */ /* 0x000fe400078e0207 */
[----:B------:R-:W-:-:S04]  /*16a0*/  IMAD.HI.U32 R3, R2, R6, RZ ;  /* 0x0000000602037227 */ /* 0x000fc800078e00ff */
[----:B------:R-:W-:Y:S02]  /*16b0*/  @!P1 IMAD.MOV R5, RZ, RZ, -R5 ;  /* 0x000000ffff059224 */ /* 0x000fe400078e0a05 */
[----:B------:R-:W-:-:S03]  /*16c0*/  IMAD.MOV R28, RZ, RZ, -R3 ;  /* 0x000000ffff1c7224 */ /* 0x000fc600078e0a03 */
[----:B------:R0:W-:Y:S01]  /*16d0*/  STL [R1+0x20], R5 ;  /* 0x0000200501007387 */ /* 0x0001e20000100800 */
[----:B------:R-:W-:-:S03]  /*16e0*/  IMAD R6, R0, R28, R6 ;  /* 0x0000001c00067224 */ /* 0x000fc600078e0206 */
[----:B------:R-:W2:Y:S01]  /*16f0*/  LDL R28, [R1+0x8a0] ;  /* 0x0008a000011c7983 */ /* 0x000ea20000100800 */
[----:B------:R-:W-:Y:S02]  /*1700*/  ISETP.GT.U32.AND P2, PT, R0, R17, PT ;  /* 0x000000110000720c */ /* 0x000fe40003f44070 */
[----:B------:R-:W-:-:S04]  /*1710*/  IADD3 R14, R29, 0xc, RZ ;  /* 0x0000000c1d0e7810 */ /* 0x000fc80007ffe0ff */
[----:B------:R-:W-:Y:S02]  /*1720*/  ISETP.GE.AND P6, PT, R14, RZ, PT ;  /* 0x000000ff0e00720c */ /* 0x000fe40003fc6270 */
[----:B------:R-:W-:-:S05]  /*1730*/  IABS R14, R14 ;  /* 0x0000000e000e7213 */ /* 0x000fca0000000000 */
[----:B------:R-:W-:-:S04]  /*1740*/  IMAD.HI.U32 R21, R2, R14, RZ ;  /* 0x0000000e02157227 */ /* 0x000fc800078e00ff */
[----:B------:R-:W-:Y:S02]  /*1750*/  @!P2 IMAD.IADD R17, R17, 0x1, -R0 ;  /* 0x000000011111a824 */ /* 0x000fe400078e0a00 */
[----:B------:R-:W-:-:S03]  /*1760*/  IMAD.MOV R21, RZ, RZ, -R21 ;  /* 0x000000ffff157224 */ /* 0x000fc600078e0a15 */
[C---:B------:R-:W-:Y:S01]  /*1770*/  ISETP.GT.U32.AND P2, PT, R0.reuse, R17, PT ;  /* 0x000000110000720c */ /* 0x040fe20003f44070 */
[----:B------:R-:W-:-:S05]  /*1780*/  IMAD R14, R0, R21, R14 ;  /* 0x00000015000e7224 */ /* 0x000fca00078e020e */
[----:B------:R-:W-:Y:S02]  /*1790*/  ISETP.GT.U32.AND P1, PT, R0, R14, PT ;  /* 0x0000000e0000720c */ /* 0x000fe40003f24070 */
[----:B------:R-:W-:Y:S02]  /*17a0*/  IABS R3, c[0x0][0x178] ;  /* 0x00005e0000037a13 */ /* 0x000fe40000000000 */
[----:B------:R-:W-:-:S03]  /*17b0*/  IADD3 R8, R29, 0x8, RZ ;  /* 0x000000081d087810 */ /* 0x000fc60007ffe0ff */
[----:B------:R-:W-:Y:S01]  /*17c0*/  @!P2 IMAD.IADD R17, R17, 0x1, -R0 ;  /* 0x000000011111a824 */ /* 0x000fe200078e0a00 */
[----:B------:R-:W-:Y:S01]  /*17d0*/  ISETP.GT.U32.AND P2, PT, R0, R12, PT ;  /* 0x0000000c0000720c */ /* 0x000fe20003f44070 */
[----:B------:R-:W1:Y:S01]  /*17e0*/  I2F.RP R3, R3 ;  /* 0x0000000300037306 */ /* 0x000e620000209400 */
[----:B------:R-:W-:-:S03]  /*17f0*/  IABS R26, R8 ;  /* 0x00000008001a7213 */ /* 0x000fc60000000000 */
[----:B------:R-:W-:Y:S01]  /*1800*/  @!P1 IMAD.IADD R14, R14, 0x1, -R0 ;  /* 0x000000010e0e9824 */ /* 0x000fe200078e0a00 */
[----:B------:R-:W-:Y:S01]  /*1810*/  IADD3 R18, R29, 0x7, RZ ;  /* 0x000000071d127810 */ /* 0x000fe20007ffe0ff */
[----:B------:R-:W-:-:S03]  /*1820*/  IMAD.HI.U32 R4, R2, R26, RZ ;  /* 0x0000001a02047227 */ /* 0x000fc600078e00ff */
[----:B------:R-:W-:Y:S01]  /*1830*/  ISETP.GT.U32.AND P1, PT, R0, R14, PT ;  /* 0x0000000e0000720c */ /* 0x000fe20003f24070 */
[----:B------:R-:W-:Y:S01]  /*1840*/  IMAD.MOV R4, RZ, RZ, -R4 ;  /* 0x000000ffff047224 */ /* 0x000fe200078e0a04 */
[----:B------:R-:W-:Y:S01]  /*1850*/  IABS R21, R18 ;  /* 0x0000001200157213 */ /* 0x000fe20000000000 */
[----:B------:R-:W-:Y:S02]  /*1860*/  @!P2 IMAD.IADD R12, R12, 0x1, -R0 ;  /* 0x000000010c0ca824 */ /* 0x000fe400078e0a00 */
[----:B------:R-:W-:Y:S02]  /*1870*/  IMAD R26, R0, R4, R26 ;  /* 0x00000004001a7224 */ /* 0x000fe400078e021a */
[----:B------:R-:W-:Y:S01]  /*1880*/  IMAD.HI.U32 R4, R2, R21, RZ ;  /* 0x0000001502047227 */ /* 0x000fe200078e00ff */
[----:B------:R-:W-:Y:S01]  /*1890*/  ISETP.GT.U32.AND P2, PT, R0, R12, PT ;  /* 0x0000000c0000720c */ /* 0x000fe20003f44070 */
[----:B-1----:R-:W1:Y:S02]  /*18a0*/  MUFU.RCP R3, R3 ;  /* 0x0000000300037308 */ /* 0x002e640000001000 */
[----:B------:R-:W-:-:S02]  /*18b0*/  IMAD.MOV R4, RZ, RZ, -R4 ;  /* 0x000000ffff047224 */ /* 0x000fc400078e0a04 */
[----:B------:R-:W-:Y:S01]  /*18c0*/  @!P1 IMAD.IADD R14, R14, 0x1, -R0 ;  /* 0x000000010e0e9824 */ /* 0x000fe200078e0a00 */
[C---:B------:R-:W-:Y:S01]  /*18d0*/  IADD3 R15, R29.reuse, 0x5, RZ ;  /* 0x000000051d0f7810 */ /* 0x040fe20007ffe0ff */
[C---:B------:R-:W-:Y:S01]  /*18e0*/  IMAD R21, R0.reuse, R4, R21 ;  /* 0x0000000400157224 */ /* 0x040fe200078e0215 */
[----:B------:R-:W-:Y:S01]  /*18f0*/  IADD3 R13, R29, 0x4, RZ ;  /* 0x000000041d0d7810 */ /* 0x000fe20007ffe0ff */
[----:B------:R-:W-:Y:S01]  /*1900*/  @!P6 IMAD.MOV R14, RZ, RZ, -R14 ;  /* 0x000000ffff0ee224 */ /* 0x000fe200078e0a0e */
[----:B------:R-:W-:Y:S02]  /*1910*/  ISETP.GT.U32.AND P6, PT, R0, R26, PT ;  /* 0x0000001a0000720c */ /* 0x000fe40003fc4070 */
[----:B------:R-:W-:Y:S01]  /*1920*/  IABS R24, R15 ;  /* 0x0000000f00187213 */ /* 0x000fe20000000000 */
[----:B------:R-:W-:Y:S01]  /*1930*/  @!P2 IMAD.IADD R12, R12, 0x1, -R0 ;  /* 0x000000010c0ca824 */ /* 0x000fe200078e0a00 */
[----:B------:R-:W-:Y:S02]  /*1940*/  IABS R23, R13 ;  /* 0x0000000d00177213 */ /* 0x000fe40000000000 */
[----:B------:R-:W-:Y:S01]  /*1950*/  ISETP.GT.U32.AND P2, PT, R0, R21, PT ;  /* 0x000000150000720c */ /* 0x000fe20003f44070 */
[----:B0-----:R-:W-:Y:S01]  /*1960*/  IMAD.HI.U32 R5, R2, R24, RZ ;  /* 0x0000001802057227 */ /* 0x001fe200078e00ff */
[----:B-1----:R-:W-:-:S03]  /*1970*/  IADD3 R3, R3, 0xffffffe, RZ ;  /* 0x0ffffffe03037810 */ /* 0x002fc60007ffe0ff */
[----:B------:R-:W-:Y:S01]  /*1980*/  IMAD.HI.U32 R4, R2, R23, RZ ;  /* 0x0000001702047227 */ /* 0x000fe200078e00ff */
[----:B------:R-:W-:-:S03]  /*1990*/  IADD3 R27, R29, 0x1, RZ ;  /* 0x000000011d1b7810 */ /* 0x000fc60007ffe0ff */
[----:B------:R-:W-:Y:S02]  /*19a0*/  IMAD.MOV R5, RZ, RZ, -R5 ;  /* 0x000000ffff057224 */ /* 0x000fe400078e0a05 */
[----:B------:R-:W-:Y:S02]  /*19b0*/  IMAD.MOV R4, RZ, RZ, -R4 ;  /* 0x000000ffff047224 */ /* 0x000fe400078e0a04 */
[----:B------:R-:W-:Y:S01]  /*19c0*/  @!P6 IMAD.IADD R26, R26, 0x1, -R0 ;  /* 0x000000011a1ae824 */ /* 0x000fe200078e0a00 */
[----:B------:R-:W0:Y:S01]  /*19d0*/  F2I.FTZ.U32.TRUNC.NTZ R3, R3 ;  /* 0x0000000300037305 */ /* 0x000e22000021f000 */
[C---:B------:R-:W-:Y:S01]  /*19e0*/  IMAD R24, R0.reuse, R5, R24 ;  /* 0x0000000500187224 */ /* 0x040fe200078e0218 */
[----:B------:R-:W-:Y:S01]  /*19f0*/  IABS R5, R27 ;  /* 0x0000001b00057213 */ /* 0x000fe20000000000 */
[----:B------:R-:W-:Y:S01]  /*1a00*/  @!P4 IMAD.MOV R17, RZ, RZ, -R17 ;  /* 0x000000ffff11c224 */ /* 0x000fe200078e0a11 */
[C---:B------:R-:W-:Y:S01]  /*1a10*/  ISETP.GT.U32.AND P4, PT, R0.reuse, R20, PT ;  /* 0x000000140000720c */ /* 0x040fe20003f84070 */
[C---:B------:R-:W-:Y:S01]  /*1a20*/  IMAD R23, R0.reuse, R4, R23 ;  /* 0x0000000400177224 */ /* 0x040fe200078e0217 */
[----:B------:R-:W-:Y:S01]  /*1a30*/  IABS R4, R29 ;  /* 0x0000001d00047213 */ /* 0x000fe20000000000 */
[----:B------:R-:W-:Y:S01]  /*1a40*/  @!P2 IMAD.IADD R21, R21, 0x1, -R0 ;  /* 0x000000011515a824 */ /* 0x000fe200078e0a00 */
[----:B------:R-:W-:-:S02]  /*1a50*/  ISETP.GT.U32.AND P2, PT, R0, R26, PT ;  /* 0x0000001a0000720c */ /* 0x000fc40003f44070 */
[----:B------:R-:W-:Y:S01]  /*1a60*/  ISETP.GT.U32.AND P1, PT, R0, R19, PT ;  /* 0x000000130000720c */ /* 0x000fe20003f24070 */
[----:B------:R-:W-:-:S04]  /*1a70*/  IMAD.HI.U32 R22, R2, R5, RZ ;  /* 0x0000000502167227 */ /* 0x000fc800078e00ff */
[----:B------:R-:W-:-:S04]  /*1a80*/  IMAD.HI.U32 R2, R2, R4, RZ ;  /* 0x0000000402027227 */ /* 0x000fc800078e00ff */
[----:B------:R-:W-:Y:S02]  /*1a90*/  IMAD.MOV R22, RZ, RZ, -R22 ;  /* 0x000000ffff167224 */ /* 0x000fe400078e0a16 */
[----:B------:R-:W-:Y:S02]  /*1aa0*/  IMAD.MOV R2, RZ, RZ, -R2 ;  /* 0x000000ffff027224 */ /* 0x000fe400078e0a02 */
[----:B------:R-:W-:Y:S01]  /*1ab0*/  IMAD R5, R0, R22, R5 ;  /* 0x0000001600057224 */ /* 0x000fe200078e0205 */
[----:B------:R-:W-:Y:S01]  /*1ac0*/  IABS R22, c[0x0][0x178] ;  /* 0x00005e0000167a13 */ /* 0x000fe20000000000 */
[----:B------:R-:W-:Y:S02]  /*1ad0*/  @!P4 IMAD.IADD R20, R20, 0x1, -R0 ;  /* 0x000000011414c824 */ /* 0x000fe400078e0a00 */
[----:B------:R-:W-:Y:S02]  /*1ae0*/  IMAD R4, R0, R2, R4 ;  /* 0x0000000200047224 */ /* 0x000fe400078e0204 */
[--C-:B------:R-:W-:Y:S01]  /*1af0*/  @!P2 IMAD.IADD R26, R26, 0x1, -R0.reuse ;  /* 0x000000011a1aa824 */ /* 0x100fe200078e0a00 */
[C---:B------:R-:W-:Y:S01]  /*1b00*/  ISETP.GT.U32.AND P2, PT, R0.reuse, R7, PT ;  /* 0x000000070000720c */ /* 0x040fe20003f44070 */
[----:B------:R-:W-:Y:S01]  /*1b10*/  @!P1 IMAD.IADD R19, R19, 0x1, -R0 ;  /* 0x0000000113139824 */ /* 0x000fe200078e0a00 */
[C---:B------:R-:W-:Y:S01]  /*1b20*/  ISETP.GT.U32.AND P1, PT, R0.reuse, R25, PT ;  /* 0x000000190000720c */ /* 0x040fe20003f24070 */
[----:B0-----:R-:W-:Y:S01]  /*1b30*/  IMAD.MOV R2, RZ, RZ, -R3 ;  /* 0x000000ffff027224 */ /* 0x001fe200078e0a03 */
[----:B------:R-:W-:-:S03]  /*1b40*/  ISETP.GT.U32.AND P6, PT, R0, R20, PT ;  /* 0x000000140000720c */ /* 0x000fc60003fc4070 */
[----:B------:R-:W-:Y:S02]  /*1b50*/  IMAD R22, R2, R22, RZ ;  /* 0x0000001602167224 */ /* 0x000fe400078e02ff */
[----:B------:R-:W-:-:S04]  /*1b60*/  IMAD.MOV.U32 R2, RZ, RZ, RZ ;  /* 0x000000ffff027224 */ /* 0x000fc800078e00ff */
[----:B------:R-:W-:Y:S01]  /*1b70*/  IMAD.HI.U32 R2, R3, R22, R2 ;  /* 0x0000001603027227 */ /* 0x000fe200078e0002 */
[----:B------:R-:W-:-:S03]  /*1b80*/  ISETP.GT.U32.AND P4, PT, R0, R19, PT ;  /* 0x000000130000720c */ /* 0x000fc60003f84070 */
[--C-:B------:R-:W-:Y:S01]  /*1b90*/  @!P2 IMAD.IADD R7, R7, 0x1, -R0.reuse ;  /* 0x000000010707a824 */ /* 0x100fe200078e0a00 */
[----:B------:R-:W-:Y:S01]  /*1ba0*/  ISETP.GE.AND P2, PT, R8, RZ, PT ;  /* 0x000000ff0800720c */ /* 0x000fe20003f46270 */
[--C-:B------:R-:W-:Y:S02]  /*1bb0*/  @!P1 IMAD.IADD R25, R25, 0x1, -R0.reuse ;  /* 0x0000000119199824 */ /* 0x100fe400078e0a00 */
[----:B------:R-:W-:Y:S01]  /*1bc0*/  @!P6 IMAD.IADD R20, R20, 0x1, -R0 ;  /* 0x000000011414e824 */ /* 0x000fe200078e0a00 */
[C---:B------:R-:W-:Y:S01]  /*1bd0*/  ISETP.GT.U32.AND P6, PT, R0.reuse, R23, PT ;  /* 0x000000170000720c */ /* 0x040fe20003fc4070 */
[----:B------:R-:W-:Y:S01]  /*1be0*/  @!P5 IMAD.MOV R12, RZ, RZ, -R12 ;  /* 0x000000ffff0cd224 */ /* 0x000fe200078e0a0c */
[C---:B------:R-:W-:Y:S02]  /*1bf0*/  ISETP.GT.U32.AND P5, PT, R0.reuse, R21, PT ;  /* 0x000000150000720c */ /* 0x040fe40003fa4070 */
[C---:B------:R-:W-:Y:S01]  /*1c00*/  ISETP.GT.U32.AND P1, PT, R0.reuse, R25, PT ;  /* 0x000000190000720c */ /* 0x040fe20003f24070 */
[----:B------:R-:W-:Y:S01]  /*1c10*/  @!P4 IMAD.IADD R19, R19, 0x1, -R0 ;  /* 0x000000011313c824 */ /* 0x000fe200078e0a00 */
[----:B------:R-:W-:-:S03]  /*1c20*/  ISETP.GT.U32.AND P4, PT, R0, R24, PT ;  /* 0x000000180000720c */ /* 0x000fc60003f84070 */
[----:B------:R-:W-:Y:S01]  /*1c30*/  @!P2 IMAD.MOV R26, RZ, RZ, -R26 ;  /* 0x000000ffff1aa224 */ /* 0x000fe200078e0a1a */
[----:B------:R-:W-:-:S03]  /*1c40*/  ISETP.GT.U32.AND P2, PT, R0, R7, PT ;  /* 0x000000070000720c */ /* 0x000fc60003f44070 */
[--C-:B------:R-:W-:Y:S01]  /*1c50*/  @!P6 IMAD.IADD R23, R23, 0x1, -R0.reuse ;  /* 0x000000011717e824 */ /* 0x100fe200078e0a00 */
[----:B------:R-:W-:Y:S01]  /*1c60*/  ISETP.GE.AND P6, PT, R9, RZ, PT ;  /* 0x000000ff0900720c */ /* 0x000fe20003fc6270 */
[--C-:B------:R-:W-:Y:S01]  /*1c70*/  @!P5 IMAD.IADD R21, R21, 0x1, -R0.reuse ;  /* 0x000000011515d824 */ /* 0x100fe200078e0a00 */
[----:B------:R-:W-:Y:S01]  /*1c80*/  IABS R9, c[0x0][0x178] ;  /* 0x00005e0000097a13 */ /* 0x000fe20000000000 */
[--C-:B------:R-:W-:Y:S01]  /*1c90*/  @!P1 IMAD.IADD R25, R25, 0x1, -R0.reuse ;  /* 0x0000000119199824 */ /* 0x100fe200078e0a00 */
[C---:B------:R-:W-:Y:S02]  /*1ca0*/  ISETP.GT.U32.AND P5, PT, R0.reuse, R6, PT ;  /* 0x000000060000720c */ /* 0x040fe40003fa4070 */
[----:B------:R-:W-:Y:S01]  /*1cb0*/  ISETP.GT.U32.AND P1, PT, R0, R5, PT ;  /* 0x000000050000720c */ /* 0x000fe20003f24070 */
[--C-:B------:R-:W-:Y:S02]  /*1cc0*/  @!P4 IMAD.IADD R24, R24, 0x1, -R0.reuse ;  /* 0x000000011818c824 */ /* 0x100fe400078e0a00 */
[----:B------:R-:W-:Y:S01]  /*1cd0*/  @!P2 IMAD.IADD R7, R7, 0x1, -R0 ;  /* 0x000000010707a824 */ /* 0x000fe200078e0a00 */
[----:B------:R-:W-:-:S07]  /*1ce0*/  ISETP.GT.U32.AND P4, PT, R0, R4, PT ;  /* 0x000000040000720c */ /* 0x000fce0003f84070 */
[--C-:B------:R-:W-:Y:S01]  /*1cf0*/  @!P5 IMAD.IADD R6, R6, 0x1, -R0.reuse ;  /* 0x000000010606d824 */ /* 0x100fe200078e0a00 */
[----:B------:R-:W-:Y:S01]  /*1d00*/  ISETP.GE.AND P5, PT, R18, RZ, PT ;  /* 0x000000ff1200720c */ /* 0x000fe20003fa6270 */
[--C-:B------:R-:W-:Y:S01]  /*1d10*/  @!P1 IMAD.IADD R5, R5, 0x1, -R0.reuse ;  /* 0x0000000105059824 */ /* 0x100fe200078e0a00 */
[----:B------:R-:W-:Y:S01]  /*1d20*/  ISETP.GE.AND P1, PT, R16, RZ, PT ;  /* 0x000000ff1000720c */ /* 0x000fe20003f26270 */
[----:B------:R-:W-:Y:S02]  /*1d30*/  @!P3 IMAD.MOV R19, RZ, RZ, -R19 ;  /* 0x000000ffff13b224 */ /* 0x000fe400078e0a13 */
[----:B------:R-:W-:Y:S01]  /*1d40*/  @!P4 IMAD.IADD R4, R4, 0x1, -R0 ;  /* 0x000000010404c824 */ /* 0x000fe200078e0a00 */
[C---:B------:R-:W-:Y:S01]  /*1d50*/  ISETP.GT.U32.AND P3, PT, R0.reuse, R24, PT ;  /* 0x000000180000720c */ /* 0x040fe20003f64070 */
[----:B------:R-:W-:Y:S01]  /*1d60*/  @!P6 IMAD.MOV R20, RZ, RZ, -R20 ;  /* 0x000000ffff14e224 */ /* 0x000fe200078e0a14 */
[C---:B------:R-:W-:Y:S01]  /*1d70*/  ISETP.GT.U32.AND P4, PT, R0.reuse, R23, PT ;  /* 0x000000170000720c */ /* 0x040fe20003f84070 */
[----:B------:R-:W3:Y:S01]  /*1d80*/  LDL.LU R18, [R1+0xbec] ;  /* 0x000bec0001127983 */ /* 0x000ee20000300800 */
[----:B------:R-:W-:-:S03]  /*1d90*/  ISETP.GT.U32.AND P6, PT, R0, R4, PT ;  /* 0x000000040000720c */ /* 0x000fc60003fc4070 */
[----:B------:R-:W-:Y:S01]  /*1da0*/  @!P5 IMAD.MOV R21, RZ, RZ, -R21 ;  /* 0x000000ffff15d224 */ /* 0x000fe200078e0a15 */
[C---:B------:R-:W-:Y:S01]  /*1db0*/  ISETP.GT.U32.AND P5, PT, R0.reuse, R6, PT ;  /* 0x000000060000720c */ /* 0x040fe20003fa4070 */
[----:B------:R-:W-:Y:S01]  /*1dc0*/  @!P1 IMAD.MOV R25, RZ, RZ, -R25 ;  /* 0x000000ffff199224 */ /* 0x000fe200078e0a19 */
[----:B------:R-:W-:Y:S01]  /*1dd0*/  ISETP.GT.U32.AND P1, PT, R0, R5, PT ;  /* 0x000000050000720c */ /* 0x000fe20003f24070 */
[----:B------:R-:W4:Y:S02]  /*1de0*/  LDL.LU R16, [R1+0xbe8] ;  /* 0x000be80001107983 */ /* 0x000f240000300800 */
[--C-:B------:R-:W-:Y:S02]  /*1df0*/  @!P3 IMAD.IADD R24, R24, 0x1, -R0.reuse ;  /* 0x000000011818b824 */ /* 0x100fe400078e0a00 */
[--C-:B------:R-:W-:Y:S02]  /*1e00*/  @!P4 IMAD.IADD R23, R23, 0x1, -R0.reuse ;  /* 0x000000011717c824 */ /* 0x100fe400078e0a00 */
[----:B------:R-:W-:-:S04]  /*1e10*/  @!P6 IMAD.IADD R4, R4, 0x1, -R0 ;  /* 0x000000010404e824 */ /* 0x000fc800078e0a00 */
[--C-:B------:R-:W-:Y:S02]  /*1e20*/  @!P5 IMAD.IADD R6, R6, 0x1, -R0.reuse ;  /* 0x000000010606d824 */ /* 0x100fe400078e0a00 */
[----:B------:R-:W-:Y:S01]  /*1e30*/  @!P1 IMAD.IADD R5, R5, 0x1, -R0 ;  /* 0x0000000105059824 */ /* 0x000fe200078e0a00 */
[----:B------:R-:W-:Y:S02]  /*1e40*/  SEL R0, RZ, 0x90, !P0 ;  /* 0x00000090ff007807 */ /* 0x000fe40004000000 */
[----:B------:R-:W-:Y:S02]  /*1e50*/  ISETP.GE.AND P3, PT, R15, RZ, PT ;  /* 0x000000ff0f00720c */ /* 0x000fe40003f66270 */
[----:B------:R-:W5:Y:S01]  /*1e60*/  LDL.LU R15, [R1+0xbe4] ;  /* 0x000be400010f7983 */ /* 0x000f620000300800 */
[----:B------:R-:W-:Y:S02]  /*1e70*/  ISETP.GE.AND P4, PT, R13, RZ, PT ;  /* 0x000000ff0d00720c */ /* 0x000fe40003f86270 */
[----:B------:R-:W-:Y:S01]  /*1e80*/  ISETP.GE.AND P5, PT, R11, RZ, PT ;  /* 0x000000ff0b00720c */ /* 0x000fe20003fa6270 */
[----:B------:R-:W3:Y:S01]  /*1e90*/  LDL.LU R13, [R1+0xbe0] ;  /* 0x000be000010d7983 */ /* 0x000ee20000300800 */
[----:B------:R-:W-:-:S02]  /*1ea0*/  ISETP.GE.AND P1, PT, R10, RZ, PT ;  /* 0x000000ff0a00720c */ /* 0x000fc40003f26270 */
[----:B------:R-:W-:Y:S01]  /*1eb0*/  ISETP.GE.AND P6, PT, R27, RZ, PT ;  /* 0x000000ff1b00720c */ /* 0x000fe20003fc6270 */
[----:B------:R-:W3:Y:S04]  /*1ec0*/  LDL.LU R11, [R1+0xbdc] ;  /* 0x000bdc00010b7983 */ /* 0x000ee80000300800 */
[----:B------:R-:W3:Y:S04]  /*1ed0*/  LDL.LU R10, [R1+0xbd8] ;  /* 0x000bd800010a7983 */ /* 0x000ee80000300800 */
[----:B------:R-:W3:Y:S01]  /*1ee0*/  LDL.LU R27, [R1+0xbd4] ;  /* 0x000bd400011b7983 */ /* 0x000ee20000300800 */
[----:B--2---:R-:W-:-:S05]  /*1ef0*/  IABS R28, R28 ;  /* 0x0000001c001c7213 */ /* 0x004fca0000000000 */
[----:B------:R-:W-:Y:S02]  /*1f00*/  IMAD.MOV.U32 R22, RZ, RZ, R28 ;  /* 0x000000ffff167224 */ /* 0x000fe400078e001c */
[----:B------:R-:W0:Y:S02]  /*1f10*/  S2R R28, SR_TID.X ;  /* 0x00000000001c7919 */ /* 0x000e240000002100 */
[----:B------:R-:W-:-:S04]  /*1f20*/  IMAD.HI.U32 R2, R2, R22, RZ ;  /* 0x0000001602027227 */ /* 0x000fc800078e00ff */
[----:B------:R-:W-:-:S04]  /*1f30*/  IMAD.MOV R2, RZ, RZ, -R2 ;  /* 0x000000ffff027224 */ /* 0x000fc800078e0a02 */
[----:B------:R-:W-:-:S05]  /*1f40*/  IMAD R22, R9, R2, R22 ;  /* 0x0000000209167224 */ /* 0x000fca00078e0216 */
[----:B------:R-:W-:Y:S01]  /*1f50*/  ISETP.GT.U32.AND P2, PT, R9, R22, PT ;  /* 0x000000160900720c */ /* 0x000fe20003f44070 */
[C---:B0-----:R-:W-:Y:S01]  /*1f60*/  IMAD.SHL.U32 R3, R28.reuse, 0x2, RZ ;  /* 0x000000021c037824 */ /* 0x041fe200078e00ff */
[C---:B------:R-:W-:Y:S02]  /*1f70*/  LOP3.LUT R2, R28.reuse, 0x7, RZ, 0xc0, !PT ;  /* 0x000000071c027812 */ /* 0x040fe400078ec0ff */
[----:B------:R-:W-:Y:S02]  /*1f80*/  LOP3.LUT R8, R28, 0x40, RZ, 0xc0, !PT ;  /* 0x000000401c087812 */ /* 0x000fe400078ec0ff */
[----:B------:R-:W-:-:S04]  /*1f90*/  LOP3.LUT R28, R3, 0x10, RZ, 0xc0, !PT ;  /* 0x00000010031c7812 */ /* 0x000fc800078ec0ff */
[----:B------:R-:W-:Y:S02]  /*1fa0*/  LEA.HI R28, R8, R28, RZ, 0x1f ;  /* 0x0000001c081c7211 */ /* 0x000fe400078ff8ff */
[----:B------:R-:W0:Y:S01]  /*1fb0*/  S2R R8, SR_TID.X ;  /* 0x0000000000087919 */ /* 0x000e220000002100 */
[----:B------:R-:W-:Y:S02]  /*1fc0*/  @!P2 IMAD.IADD R22, R22, 0x1, -R9 ;  /* 0x000000011616a824 */ /* 0x000fe400078e0a09 */
[----:B------:R-:W-:Y:S01]  /*1fd0*/  IMAD R9, R2, 0x210, RZ ;  /* 0x0000021002097824 */ /* 0x000fe200078e02ff */
[----:B------:R-:W-:-:S04]  /*1fe0*/  IABS R2, c[0x0][0x178] ;  /* 0x00005e0000027a13 */ /* 0x000fc80000000000 */
[----:B------:R-:W-:Y:S02]  /*1ff0*/  ISETP.GT.U32.AND P2, PT, R2, R22, PT ;  /* 0x000000160200720c */ /* 0x000fe40003f44070 */
[----:B------:R-:W1:Y:S01]  /*2000*/  S2R R2, SR_TID.X ;  /* 0x0000000000027919 */ /* 0x000e620000002100 */
[----:B0-----:R-:W-:-:S05]  /*2010*/  LOP3.LUT R8, R8, 0x3f, RZ, 0xc0, !PT ;  /* 0x0000003f08087812 */ /* 0x001fca00078ec0ff */
[----:B------:R-:W-:-:S05]  /*2020*/  IMAD.SHL.U32 R8, R8, 0x2, RZ ;  /* 0x0000000208087824 */ /* 0x000fca00078e00ff */
[----:B------:R-:W-:Y:S01]  /*2030*/  LOP3.LUT R0, R0, R8, RZ, 0x3c, !PT ;  /* 0x0000000800007212 */ /* 0x000fe200078e3cff */
[----:B------:R-:W-:-:S04]  /*2040*/  IMAD.MOV.U32 R8, RZ, RZ, c[0x0][0x180] ;  /* 0x00006000ff087624 */ /* 0x000fc800078e00ff */
[----:B------:R1:W-:Y:S01]  /*2050*/  STL [R1+0xaa4], R0 ;  /* 0x000aa40001007387 */ /* 0x0003e20000100800 */
[----:B------:R-:W-:Y:S02]  /*2060*/  IADD3 R8, R8, 0xff, RZ ;  /* 0x000000ff08087810 */ /* 0x000fe40007ffe0ff */
[----:B-1----:R-:W-:Y:S02]  /*2070*/  LOP3.LUT R0, R2, 0x7, RZ, 0xc0, !PT ;  /* 0x0000000702007812 */ /* 0x002fe400078ec0ff */
[----:B------:R-:W-:Y:S02]  /*2080*/  LOP3.LUT R2, R9, 0x30, R3, 0x78, !PT ;  /* 0x0000003009027812 */ /* 0x000fe400078e7803 */
[----:B------:R-:W-:-:S04]  /*2090*/  SHF.R.S32.HI R3, RZ, 0x1f, R8 ;  /* 0x0000001fff037819 */ /* 0x000fc80000011408 */
[----:B------:R-:W-:Y:S02]  /*20a0*/  LEA.HI R3, R3, R8, RZ, 0x8 ;  /* 0x0000000803037211 */ /* 0x000fe400078f40ff */
[----:B------:R-:W0:Y:S04]  /*20b0*/  S2R R8, SR_TID.X ;  /* 0x0000000000087919 */ /* 0x000e280000002100 */
[----:B------:R-:W1:Y:S01]  /*20c0*/  S2R R9, SR_TID.X ;  /* 0x0000000000097919 */ /* 0x000e620000002100 */
[----:B------:R-:W-:Y:S02]  /*20d0*/  IMAD R0, R0, 0x90, RZ ;  /* 0x0000009000007824 */ /* 0x000fe400078e02ff */
[----:B0-----:R-:W-:-:S05]  /*20e0*/  IMAD.SHL.U32 R8, R8, 0x80, RZ ;  /* 0x0000008008087824 */ /* 0x001fca00078e00ff */
[----:B------:R-:W-:Y:S02]  /*20f0*/  LOP3.LUT R2, R2, 0x1000, R8, 0xf8, !PT ;  /* 0x0000100002027812 */ /* 0x000fe400078ef808 */
[----:B------:R-:W0:Y:S01]  /*2100*/  S2R R8, SR_TID.X ;  /* 0x0000000000087919 */ /* 0x000e220000002100 */
[----:B------:R-:W-:Y:S02]  /*2110*/  LOP3.LUT R28, R0, R28, RZ, 0x3c, !PT ;  /* 0x0000001c001c7212 */ /* 0x000fe400078e3cff */
[C---:B-1----:R-:W-:Y:S01]  /*2120*/  LOP3.LUT R0, R9.reuse, 0x7f, RZ, 0xc0, !PT ;  /* 0x0000007f09007812 */ /* 0x042fe200078ec0ff */
[----:B------:R-:W-:Y:S01]  /*2130*/  IMAD.SHL.U32 R9, R9, 0x40, RZ ;  /* 0x0000004009097824 */ /* 0x000fe200078e00ff */
[----:B------:R-:W-:Y:S02]  /*2140*/  IABS R3, c[0x0][0x178] ;  /* 0x00005e0000037a13 */ /* 0x000fe40000000000 */
[----:B------:R-:W-:Y:S02]  /*2150*/  LOP3.LUT R0, R0, 0x80, RZ, 0xfc, !PT ;  /* 0x0000008000007812 */ /* 0x000fe400078efcff */
[----:B------:R-:W-:Y:S01]  /*2160*/  LOP3.LUT R28, R28, 0x400, R9, 0xf8, !PT ;  /* 0x000004001c1c7812 */ /* 0x000fe200078ef809 */
[----:B------:R-:W-:Y:S01]  /*2170*/  @!P2 IMAD.IADD R22, R22, 0x1, -R3 ;  /* 0x000000011616a824 */ /* 0x000fe200078e0a03 */
[----:B------:R-:W-:Y:S01]  /*2180*/  STL [R1+0xc8], R2 ;  /* 0x0000c80201007387 */ /* 0x000fe20000100800 */
[----:B------:R-:W-:-:S03]  /*2190*/  IMAD R3, R0, c[0x0][0x18c], RZ ;  /* 0x0000630000037a24 */ /* 0x000fc600078e02ff */
[----:B------:R-:W-:Y:S01]  /*21a0*/  STL [R1+0xaa8], R28 ;  /* 0x000aa81c01007387 */ /* 0x000fe20000100800 */
[----:B------:R-:W-:-:S03]  /*21b0*/  @!P4 IMAD.MOV R23, RZ, RZ, -R23 ;  /* 0x000000ffff17c224 */ /* 0x000fc600078e0a17 */
[----:B------:R1:W-:Y:S01]  /*21c0*/  STL [R1+0xb30], R22 ;  /* 0x000b301601007387 */ /* 0x0003e20000100800 */
[----:B0-----:R-:W-:Y:S02]  /*21d0*/  SHF.R.U32.HI R0, RZ, 0x6, R8 ;  /* 0x00000006ff007819 */ /* 0x001fe40000011608 */
[----:B-1----:R-:W-:Y:S02]  /*21e0*/  LOP3.LUT R22, R8, 0x7f, RZ, 0xc0, !PT ;  /* 0x0000007f08167812 */ /* 0x002fe400078ec0ff */
[----:B------:R-:W-:Y:S02]  /*21f0*/  LEA R8, P4, R3, c[0x0][0x168], 0x1 ;  /* 0x00005a0003087a11 */ /* 0x000fe400078808ff */
[----:B------:R-:W-:Y:S02]  /*2200*/  ISETP.GE.AND P2, PT, R29, RZ, PT ;  /* 0x000000ff1d00720c */ /* 0x000fe40003f46270 */
[----:B------:R-:W-:Y:S01]  /*2210*/  LEA.HI.X.SX32 R9, R3, c[0x0][0x16c], 0x1, P4 ;  /* 0x00005b0003097a11 */ /* 0x000fe200020f0eff */
[----:B------:R-:W2:Y:S04]  /*2220*/  LDL.LU R29, [R1+0xbd0] ;  /* 0x000bd000011d7983 */ /* 0x000ea80000300800 */
[----:B------:R0:W-:Y:S04]  /*2230*/  STL [R1+0xbc0], R8 ;  /* 0x000bc00801007387 */ /* 0x0001e80000100800 */
[----:B0-----:R-:W3:Y:S04]  /*2240*/  LDL.LU R8, [R1] ;  /* 0x0000000001087983 */ /* 0x001ee80000300800 */
[----:B------:R0:W-:Y:S04]  /*2250*/  STL [R1+0xbbc], R9 ;  /* 0x000bbc0901007387 */ /* 0x0001e80000100800 */
[----:B0-----:R-:W4:Y:S01]  /*2260*/  LDL.LU R9, [R1+0x4] ;  /* 0x0000040001097983 */ /* 0x001f220000300800 */
[----:B------:R-:W-:-:S02]  /*2270*/  IMAD R2, R22, c[0x0][0x18c], RZ ;  /* 0x0000630016027a24 */ /* 0x000fc400078e02ff */
[----:B------:R-:W-:Y:S02]  /*2280*/  @!P3 IMAD.MOV R24, RZ, RZ, -R24 ;  /* 0x000000ffff18b224 */ /* 0x000fe400078e0a18 */
[----:B------:R-:W-:Y:S01]  /*2290*/  IMAD R3, R22, c[0x0][0x18c], RZ ;  /* 0x0000630016037a24 */ /* 0x000fe200078e02ff */
[----:B------:R-:W-:Y:S02]  /*22a0*/  LEA R2, P3, R2, c[0x0][0x168], 0x1 ;  /* 0x00005a0002027a11 */ /* 0x000fe400078608ff */
[----:B------:R-:W-:Y:S02]  /*22b0*/  ISETP.NE.AND P4, PT, RZ, c[0x0][0x17c], PT ;  /* 0x00005f00ff007a0c */ /* 0x000fe40003f85270 */
[----:B------:R-:W-:Y:S02]  /*22c0*/  LOP3.LUT R22, RZ, c[0x0][0x17c], RZ, 0x33, !PT ;  /* 0x00005f00ff167a12 */ /* 0x000fe400078e33ff */
[----:B------:R-:W-:-:S05]  /*22d0*/  LEA.HI.X.SX32 R3, R3, c[0x0][0x16c], 0x1, P3 ;  /* 0x00005b0003037a11 */ /* 0x000fca00018f0eff */
[----:B------:R2:W-:Y:S02]  /*22e0*/  STL.64 [R1+0xb98], R2 ;  /* 0x000b980201007387 */ /* 0x0005e40000100a00 */
[C---:B--2---:R-:W-:Y:S02]  /*22f0*/  SEL R3, R22.reuse, R29, !P4 ;  /* 0x0000001d16037207 */ /* 0x044fe40006000000 */
[C---:B---3--:R-:W-:Y:S02]  /*2300*/  SEL R2, R22.reuse, R8, !P4 ;  /* 0x0000000816027207 */ /* 0x048fe40006000000 */
[----:B----4-:R-:W-:-:S05]  /*2310*/  SEL R9, R22, R9, !P4 ;  /* 0x0000000916097207 */ /* 0x010fca0006000000 */
[----:B------:R-:W-:Y:S04]  /*2320*/  STL [R1+0x2c], R9 ;  /* 0x00002c0901007387 */ /* 0x000fe80000100800 */
[----:B------:R-:W2:Y:S04]  /*2330*/  LDL.LU R29, [R1+0x1c] ;  /* 0x00001c00011d7983 */ /* 0x000ea80000300800 */
[----:B------:R0:W-:Y:S04]  /*2340*/  STL [R1+0x28], R2 ;  /* 0x0000280201007387 */ /* 0x0001e80000100800 */
[----:B------:R1:W-:Y:S01]  /*2350*/  STL [R1+0x24], R3 ;  /* 0x0000240301007387 */ /* 0x0003e20000100800 */
[----:B0-----:R-:W-:-:S03]  /*2360*/  SEL R2, R22, R27, !P4 ;  /* 0x0000001b16027207 */ /* 0x001fc60006000000 */
[----:B------:R-:W3:Y:S01]  /*2370*/  LDL.LU R27, [R1+0x30] ;  /* 0x00003000011b7983 */ /* 0x000ee20000300800 */
[----:B-1----:R-:W-:-:S03]  /*2380*/  SEL R3, R22, R10, !P4 ;  /* 0x0000000a16037207 */ /* 0x002fc60006000000 */
[----:B------:R0:W-:Y:S01]  /*2390*/  STL [R1+0x18], R2 ;  /* 0x0000180201007387 */ /* 0x0001e20000100800 */
[----:B------:R-:W-:-:S03]  /*23a0*/  SEL R8, R22, R13, !P4 ;  /* 0x0000000d16087207 */ /* 0x000fc60006000000 */
[----:B------:R-:W4:Y:S01]  /*23b0*/  LDL.LU R10, [R1+0x3c] ;  /* 0x00003c00010a7983 */ /* 0x000f220000300800 */
[C---:B-----5:R-:W-:Y:S02]  /*23c0*/  SEL R9, R22.reuse, R15, !P4 ;  /* 0x0000000f16097207 */ /* 0x060fe40006000000 */
[C---:B0-----:R-:W-:Y:S01]  /*23d0*/  SEL R2, R22.reuse, R11, !P4 ;  /* 0x0000000b16027207 */ /* 0x041fe20006000000 */
[----:B------:R0:W-:Y:S04]  /*23e0*/  STL [R1+0x14], R3 ;  /* 0x0000140301007387 */ /* 0x0001e80000100800 */
[----:B------:R-:W5:Y:S04]  /*23f0*/  LDL.LU R11, [R1+0x44] ;  /* 0x00004400010b7983 */ /* 0x000f680000300800 */
[----:B------:R1:W-:Y:S01]  /*2400*/  STL [R1+0x10], R2 ;  /* 0x0000100201007387 */ /* 0x0003e20000100800 */
[----:B0-----:R-:W-:-:S03]  /*2410*/  SEL R3, R22, R16, !P4 ;  /* 0x0000001016037207 */ /* 0x001fc60006000000 */
[----:B------:R-:W5:Y:S04]  /*2420*/  LDL.LU R13, [R1+0x34] ;  /* 0x00003400010d7983 */ /* 0x000f680000300800 */
[----:B------:R-:W-:Y:S04]  /*2430*/  STL [R1+0xbc4], R8 ;  /* 0x000bc40801007387 */ /* 0x000fe80000100800 */
[----:B------:R-:W5:Y:S01]  /*2440*/  LDL.LU R15, [R1+0x38] ;  /* 0x00003800010f7983 */ /* 0x000f620000300800 */
[----:B-1----:R-:W-:-:S03]  /*2450*/  SEL R2, R22, R18, !P4 ;  /* 0x0000001216027207 */ /* 0x002fc60006000000 */
[----:B------:R-:W-:Y:S04]  /*2460*/  STL [R1+0xbc8], R9 ;  /* 0x000bc80901007387 */ /* 0x000fe80000100800 */
[----:B------:R-:W5:Y:S04]  /*2470*/  LDL.LU R16, [R1+0x20] ;  /* 0x0000200001107983 */ /* 0x000f680000300800 */
[----:B------:R0:W-:Y:S04]  /*2480*/  STL [R1+0xbcc], R3 ;  /* 0x000bcc0301007387 */ /* 0x0001e80000100800 */
[----:B------:R-:W5:Y:S04]  /*2490*/  LDL.LU R18, [R1+0x40] ;  /* 0x0000400001127983 */ /* 0x000f680000300800 */
[----:B0-----:R-:W5:Y:S04]  /*24a0*/  LDL.LU R3, [R1+0x2c] ;  /* 0x00002c0001037983 */ /* 0x001f680000300800 */
[----:B------:R-:W5:Y:S04]  /*24b0*/  LDL.LU R9, [R1+0x28] ;  /* 0x0000280001097983 */ /* 0x000f680000300800 */
[----:B------:R-:W5:Y:S01]  /*24c0*/  LDL.LU R8, [R1+0x24] ;  /* 0x0000240001087983 */ /* 0x000f620000300800 */
[----:B------:R-:W-:-:S04]  /*24d0*/  SGXT.U32 R0, R0, 0x1 ;  /* 0x000000010000781a */ /* 0x000fc80000000000 */
[----:B------:R-:W-:Y:S01]  /*24e0*/  LOP3.LUT R28, R0, 0xfe, RZ, 0xfc, !PT ;  /* 0x000000fe001c7812 */ /* 0x000fe200078efcff */
[----:B------:R-:W-:Y:S02]  /*24f0*/  IMAD.MOV R0, RZ, RZ, -c[0x0][0x188] ;  /* 0x80006200ff007624 */ /* 0x000fe400078e02ff */
[----:B------:R-:W-:Y:S02]  /*2500*/  @!P5 IMAD.MOV R7, RZ, RZ, -R7 ;  /* 0x000000ffff07d224 */ /* 0x000fe400078e0a07 */
[----:B------:R-:W-:Y:S02]  /*2510*/  IMAD R28, R28, c[0x0][0x188], RZ ;  /* 0x000062001c1c7a24 */ /* 0x000fe400078e02ff */
[----:B------:R-:W-:Y:S02]  /*2520*/  @!P1 IMAD.MOV R6, RZ, RZ, -R6 ;  /* 0x000000ffff069224 */ /* 0x000fe400078e0a06 */
[----:B------:R-:W-:Y:S02]  /*2530*/  @!P6 IMAD.MOV R5, RZ, RZ, -R5 ;  /* 0x000000ffff05e224 */ /* 0x000fe400078e0a05 */
[----:B------:R-:W-:-:S02]  /*2540*/  @!P2 IMAD.MOV R4, RZ, RZ, -R4 ;  /* 0x000000ffff04a224 */ /* 0x000fc400078e0a04 */
[----:B------:R-:W-:Y:S01]  /*2550*/  IMAD R28, R0, 0x2, R28 ;  /* 0x00000002001c7824 */ /* 0x000fe200078e021c */
[C---:B------:R-:W-:Y:S02]  /*2560*/  SEL R17, R22.reuse, R17, !P4 ;  /* 0x0000001116117207 */ /* 0x040fe40006000000 */
[C---:B------:R-:W-:Y:S02]  /*2570*/  SEL R14, R22.reuse, R14, !P4 ;  /* 0x0000000e160e7207 */ /* 0x040fe40006000000 */
[C---:B------:R-:W-:Y:S02]  /*2580*/  SEL R12, R22.reuse, R12, !P4 ;  /* 0x0000000c160c7207 */ /* 0x040fe40006000000 */
[C---:B------:R-:W-:Y:S02]  /*2590*/  SEL R19, R22.reuse, R19, !P4 ;  /* 0x0000001316137207 */ /* 0x040fe40006000000 */
[C---:B------:R-:W-:Y:S02]  /*25a0*/  SEL R20, R22.reuse, R20, !P4 ;  /* 0x0000001416147207 */ /* 0x040fe40006000000 */
[----:B------:R-:W-:-:S02]  /*25b0*/  SEL R26, R22, R26, !P4 ;  /* 0x0000001a161a7207 */ /* 0x000fc40006000000 */
        /* <DEDUP_REMOVED lines=8> */
[C---:B--2---:R-:W-:Y:S02]  /*2640*/  SEL R29, R22.reuse, R29, !P4 ;  /* 0x0000001d161d7207 */ /* 0x044fe40006000000 */
[C---:B---3--:R-:W-:Y:S02]  /*2650*/  SEL R27, R22.reuse, R27, !P4 ;  /* 0x0000001b161b7207 */ /* 0x048fe40006000000 */
[C---:B----4-:R-:W-:Y:S02]  /*2660*/  SEL R10, R22.reuse, R10, !P4 ;  /* 0x0000000a160a7207 */ /* 0x050fe40006000000 */
[----:B-----5:R-:W-:-:S02]  /*2670*/  SEL R11, R22, R11, !P4 ;  /* 0x0000000b160b7207 */ /* 0x020fc40006000000 */
[C---:B------:R-:W-:Y:S02]  /*2680*/  SEL R13, R22.reuse, R13, !P4 ;  /* 0x0000000d160d7207 */ /* 0x040fe40006000000 */
[C---:B------:R-:W-:Y:S02]  /*2690*/  SEL R15, R22.reuse, R15, !P4 ;  /* 0x0000000f160f7207 */ /* 0x040fe40006000000 */
[C---:B------:R-:W-:Y:S02]  /*26a0*/  SEL R16, R22.reuse, R16, !P4 ;  /* 0x0000001016107207 */ /* 0x040fe40006000000 */
[----:B------:R-:W-:Y:S01]  /*26b0*/  SEL R18, R22, R18, !P4 ;  /* 0x0000001216127207 */ /* 0x000fe20006000000 */
[----:B------:R-:W-:-:S05]  /*26c0*/  IMAD R22, R0, 0x2, R28 ;  /* 0x0000000200167824 */ /* 0x000fca00078e021c */
[----:B------:R0:W-:Y:S01]  /*26d0*/  STL [R1+0xb48], R22 ;  /* 0x000b481601007387 */ /* 0x0001e20000100800 */
[----:B------:R-:W-:-:S03]  /*26e0*/  IMAD R3, R3, c[0x0][0x190], RZ ;  /* 0x0000640003037a24 */ /* 0x000fc600078e02ff */
[----:B0-----:R-:W2:Y:S04]  /*26f0*/  LDL.LU R22, [R1+0x10] ;  /* 0x0000100001167983 */ /* 0x001ea80000300800 */
[----:B------:R0:W-:Y:S01]  /*2700*/  STL [R1+0xb44], R0 ;  /* 0x000b440001007387 */ /* 0x0001e20000100800 */
[----:B------:R-:W-:Y:S02]  /*2710*/  IMAD R9, R9, c[0x0][0x190], RZ ;  /* 0x0000640009097a24 */ /* 0x000fe400078e02ff */
[----:B------:R-:W-:Y:S01]  /*2720*/  IMAD R8, R8, c[0x0][0x190], RZ ;  /* 0x0000640008087a24 */ /* 0x000fe200078e02ff */
[----:B0-----:R-:W3:Y:S04]  /*2730*/  LDL.LU R0, [R1+0x14] ;  /* 0x0000140001007983 */ /* 0x001ee80000300800 */
[----:B------:R0:W-:Y:S04]  /*2740*/  STL [R1+0xb40], R28 ;  /* 0x000b401c01007387 */ /* 0x0001e80000100800 */
[----:B0-----:R-:W4:Y:S04]  /*2750*/  LDL.LU R28, [R1+0x18] ;  /* 0x00001800011c7983 */ /* 0x001f280000300800 */
[----:B------:R0:W-:Y:S04]  /*2760*/  STL [R1+0x2c], R3 ;  /* 0x00002c0301007387 */ /* 0x0001e80000100800 */
[----:B0-----:R-:W5:Y:S04]  /*2770*/  LDL.LU R3, [R1+0xbcc] ;  /* 0x000bcc0001037983 */ /* 0x001f680000300800 */
[----:B------:R0:W-:Y:S04]  /*2780*/  STL [R1+0x28], R9 ;  /* 0x0000280901007387 */ /* 0x0001e80000100800 */
[----:B0-----:R-:W5:Y:S04]  /*2790*/  LDL.LU R9, [R1+0xbc8] ;  /* 0x000bc80001097983 */ /* 0x001f680000300800 */
[----:B------:R0:W-:Y:S04]  /*27a0*/  STL [R1+0x40], R8 ;  /* 0x0000400801007387 */ /* 0x0001e80000100800 */
[----:B0-----:R-:W5:Y:S01]  /*27b0*/  LDL.LU R8, [R1+0xbc4] ;  /* 0x000bc40001087983 */ /* 0x001f620000300800 */
[----:B------:R-:W-:-:S02]  /*27c0*/  IMAD R2, R2, c[0x0][0x190], RZ ;  /* 0x0000640002027a24 */ /* 0x000fc400078e02ff */
[----:B------:R-:W-:Y:S02]  /*27d0*/  IMAD R17, R17, c[0x0][0x190], RZ ;  /* 0x0000640011117a24 */ /* 0x000fe400078e02ff */
[----:B--2---:R-:W-:Y:S02]  /*27e0*/  IMAD R22, R22, c[0x0][0x190], RZ ;  /* 0x0000640016167a24 */ /* 0x004fe400078e02ff */
[----:B----4-:R-:W-:-:S05]  /*27f0*/  IMAD R28, R28, c[0x0][0x190], RZ ;  /* 0x000064001c1c7a24 */ /* 0x010fca00078e02ff */
[----:B------:R3:W-:Y:S02]  /*2800*/  STL [R1+0x44], R28 ;  /* 0x0000441c01007387 */ /* 0x0007e40000100800 */
[----:B---3--:R-:W-:-:S05]  /*2810*/  IMAD R28, R0, c[0x0][0x190], RZ ;  /* 0x00006400001c7a24 */ /* 0x008fca00078e02ff */
[----:B------:R-:W-:Y:S01]  /*2820*/  STL [R1+0x50], R28 ;  /* 0x0000501c01007387 */ /* 0x000fe20000100800 */
[----:B-----5:R-:W-:-:S03]  /*2830*/  IMAD R0, R8, c[0x0][0x190], RZ ;  /* 0x0000640008007a24 */ /* 0x020fc600078e02ff */
[----:B------:R-:W2:Y:S04]  /*2840*/  LDL.LU R8, [R1+0xbc0] ;  /* 0x000bc00001087983 */ /* 0x000ea80000300800 */
[----:B------:R0:W-:Y:S02]  /*2850*/  STL [R1+0x54], R22 ;  /* 0x0000541601007387 */ /* 0x0001e40000100800 */
[----:B0-----:R-:W-:Y:S02]  /*2860*/  IMAD R22, R9, c[0x0][0x190], RZ ;  /* 0x0000640009167a24 */ /* 0x001fe400078e02ff */
[----:B------:R-:W2:Y:S04]  /*2870*/  LDL.LU R9, [R1+0xbbc] ;  /* 0x000bbc0001097983 */ /* 0x000ea80000300800 */
[----:B------:R0:W-:Y:S04]  /*2880*/  STL [R1+0x68], R0 ;  /* 0x0000680001007387 */ /* 0x0001e80000100800 */
[----:B------:R-:W-:Y:S01]  /*2890*/  STL [R1+0x6c], R22 ;  /* 0x00006c1601007387 */ /* 0x000fe20000100800 */
[----:B0-----:R-:W-:-:S02]  /*28a0*/  IMAD R0, R3, c[0x0][0x190], RZ ;  /* 0x0000640003007a24 */ /* 0x001fc400078e02ff */
[----:B------:R-:W-:-:S03]  /*28b0*/  IMAD R3, R29, c[0x0][0x190], RZ ;  /* 0x000064001d037a24 */ /* 0x000fc600078e02ff */
[----:B------:R0:W-:Y:S04]  /*28c0*/  STL [R1+0x84], R0 ;  /* 0x0000840001007387 */ /* 0x0001e80000100800 */
[----:B------:R1:W-:Y:S01]  /*28d0*/  STL [R1+0x88], R2 ;  /* 0x0000880201007387 */ /* 0x0003e20000100800 */
[----:B0-----:R-:W-:-:S03]  /*28e0*/  IMAD R0, R27, c[0x0][0x190], RZ ;  /* 0x000064001b007a24 */ /* 0x001fc600078e02ff */
[----:B------:R-:W-:Y:S01]  /*28f0*/  STL [R1+0x8c], R3 ;  /* 0x00008c0301007387 */ /* 0x000fe20000100800 */
[----:B-1----:R-:W-:-:S03]  /*2900*/  IMAD R2, R13, c[0x0][0x190], RZ ;  /* 0x000064000d027a24 */ /* 0x002fc600078e02ff */
[----:B------:R-:W3:Y:S04]  /*2910*/  LDL.LU R13, [R1+0x40] ;  /* 0x00004000010d7983 */ /* 0x000ee80000300800 */
[----:B------:R0:W-:Y:S04]  /*2920*/  STL [R1+0x90], R0 ;  /* 0x0000900001007387 */ /* 0x0001e80000100800 */
[----:B------:R1:W-:Y:S01]  /*2930*/  STL [R1+0x94], R2 ;  /* 0x0000940201007387 */ /* 0x0003e20000100800 */
[----:B0-----:R-:W-:-:S03]  /*2940*/  IMAD R0, R15, c[0x0][0x190], RZ ;  /* 0x000064000f007a24 */ /* 0x001fc600078e02ff */
[----:B------:R-:W4:Y:S01]  /*2950*/  LDL.LU R15, [R1+0x44] ;  /* 0x00004400010f7983 */ /* 0x000f220000300800 */
[----:B-1----:R-:W-:-:S03]  /*2960*/  IMAD R2, R10, c[0x0][0x190], RZ ;  /* 0x000064000a027a24 */ /* 0x002fc600078e02ff */
[----:B------:R0:W-:Y:S04]  /*2970*/  STL [R1+0xa0], R0 ;  /* 0x0000a00001007387 */ /* 0x0001e80000100800 */
[----:B------:R-:W5:Y:S04]  /*2980*/  LDL.LU R10, [R1+0x28] ;  /* 0x00002800010a7983 */ /* 0x000f680000300800 */
[----:B------:R1:W-:Y:S01]  /*2990*/  STL [R1+0xac], R2 ;  /* 0x0000ac0201007387 */ /* 0x0003e20000100800 */
[----:B0-----:R-:W-:-:S03]  /*29a0*/  IMAD R0, R18, c[0x0][0x190], RZ ;  /* 0x0000640012007a24 */ /* 0x001fc600078e02ff */
[----:B------:R-:W2:Y:S01]  /*29b0*/  LDL.LU R18, [R1+0x54] ;  /* 0x0000540001127983 */ /* 0x000ea20000300800 */
[----:B-1----:R-:W-:-:S03]  /*29c0*/  IMAD R2, R11, c[0x0][0x190], RZ ;  /* 0x000064000b027a24 */ /* 0x002fc600078e02ff */
[----:B------:R0:W-:Y:S04]  /*29d0*/  STL [R1+0xc0], R0 ;  /* 0x0000c00001007387 */ /* 0x0001e80000100800 */
[----:B------:R-:W2:Y:S01]  /*29e0*/  LDL.LU R11, [R1+0x2c] ;  /* 0x00002c00010b7983 */ /* 0x000ea20000300800 */
[----:B------:R-:W-:-:S03]  /*29f0*/  IMAD R3, R14, c[0x0][0x190], RZ ;  /* 0x000064000e037a24 */ /* 0x000fc600078e02ff */
[----:B------:R1:W-:Y:S01]  /*2a00*/  STL [R1+0xd0], R2 ;  /* 0x0000d00201007387 */ /* 0x0003e20000100800 */
[----:B0-----:R-:W-:-:S03]  /*2a10*/  IMAD R0, R16, c[0x0][0x190], RZ ;  /* 0x0000640010007a24 */ /* 0x001fc600078e02ff */
[----:B------:R-:W2:Y:S01]  /*2a20*/  LDL.LU R16, [R1+0x50] ;  /* 0x0000500001107983 */ /* 0x000ea20000300800 */
[----:B-1----:R-:W-:Y:S02]  /*2a30*/  IMAD R2, R12, c[0x0][0x190], RZ ;  /* 0x000064000c027a24 */ /* 0x002fe400078e02ff */
[----:B------:R-:W-:Y:S01]  /*2a40*/  IMAD R12, R19, c[0x0][0x190], RZ ;  /* 0x00006400130c7a24 */ /* 0x000fe200078e02ff */
[----:B------:R0:W-:Y:S04]  /*2a50*/  STL [R1+0xe0], R0 ;  /* 0x0000e00001007387 */ /* 0x0001e80000100800 */
[----:B------:R-:W-:Y:S04]  /*2a60*/  STL [R1+0xcc], R17 ;  /* 0x0000cc1101007387 */ /* 0x000fe80000100800 */
[----:B------:R-:W-:Y:S01]  /*2a70*/  STL [R1+0x70], R12 ;  /* 0x0000700c01007387 */ /* 0x000fe20000100800 */
[----:B0-----:R-:W-:-:S03]  /*2a80*/  IMAD R0, R20, c[0x0][0x190], RZ ;  /* 0x0000640014007a24 */ /* 0x001fc600078e02ff */
[----:B------:R-:W-:Y:S04]  /*2a90*/  STL [R1+0xa8], R3 ;  /* 0x0000a80301007387 */ /* 0x000fe80000100800 */
[----:B------:R-:W2:Y:S04]  /*2aa0*/  LDL.LU R20, [R1+0x68] ;  /* 0x0000680001147983 */ /* 0x000ea80000300800 */
[----:B------:R0:W-:Y:S04]  /*2ab0*/  STL [R1+0x64], R0 ;  /* 0x0000640001007387 */ /* 0x0001e80000100800 */
[----:B------:R-:W-:Y:S04]  /*2ac0*/  STL [R1+0x74], R2 ;  /* 0x0000740201007387 */ /* 0x000fe80000100800 */
[----:B------:R1:W-:Y:S01]  /*2ad0*/  STL [R1+0xba0], R2 ;  /* 0x000ba00201007387 */ /* 0x0003e20000100800 */
[----:B0-----:R-:W-:-:S03]  /*2ae0*/  IMAD R0, R26, c[0x0][0x190], RZ ;  /* 0x000064001a007a24 */ /* 0x001fc600078e02ff */
[----:B------:R0:W-:Y:S04]  /*2af0*/  STL [R1+0xba4], R3 ;  /* 0x000ba40301007387 */ /* 0x0001e80000100800 */
[----:B------:R0:W-:Y:S01]  /*2b00*/  STL [R1+0x60], R0 ;  /* 0x0000600001007387 */ /* 0x0001e20000100800 */
[----:B-1----:R-:W-:Y:S02]  /*2b10*/  IMAD R2, R25, c[0x0][0x190], RZ ;  /* 0x0000640019027a24 */ /* 0x002fe400078e02ff */
[----:B0-----:R-:W-:Y:S02]  /*2b20*/  IMAD R3, R21, c[0x0][0x190], RZ ;  /* 0x0000640015037a24 */ /* 0x001fe400078e02ff */
[----:B------:R-:W-:-:S03]  /*2b30*/  IMAD R0, R24, c[0x0][0x190], RZ ;  /* 0x0000640018007a24 */ /* 0x000fc600078e02ff */
[----:B------:R0:W-:Y:S04]  /*2b40*/  STL [R1+0x5c], R3 ;  /* 0x00005c0301007387 */ /* 0x0001e80000100800 */
[----:B------:R-:W2:Y:S04]  /*2b50*/  LDL R21, [R1+0x94] ;  /* 0x0000940001157983 */ /* 0x000ea80000100800 */
[----:B------:R1:W-:Y:S04]  /*2b60*/  STL [R1+0x58], R2 ;  /* 0x0000580201007387 */ /* 0x0003e80000100800 */
[----:B0-----:R-:W2:Y:S04]  /*2b70*/  LDL R3, [R1+0xa0] ;  /* 0x0000a00001037983 */ /* 0x001ea80000100800 */
[----:B------:R-:W-:Y:S04]  /*2b80*/  STL [R1+0x34], R0 ;  /* 0x0000340001007387 */ /* 0x000fe80000100800 */
[----:B-1----:R-:W2:Y:S04]  /*2b90*/  LDL R2, [R1+0xac] ;  /* 0x0000ac0001027983 */ /* 0x002ea80000100800 */
[----:B--2---:R0:W-:Y:S04]  /*2ba0*/  STL [R1+0xba8], R2 ;  /* 0x000ba80201007387 */ /* 0x0041e80000100800 */
[----:B0-----:R-:W2:Y:S04]  /*2bb0*/  LDL R2, [R1+0x90] ;  /* 0x0000900001027983 */ /* 0x001ea80000100800 */
[----:B------:R0:W-:Y:S04]  /*2bc0*/  STL [R1+0xbac], R3 ;  /* 0x000bac0301007387 */ /* 0x0001e80000100800 */
[----:B0-----:R-:W3:Y:S04]  /*2bd0*/  LDL R3, [R1+0x8c] ;  /* 0x00008c0001037983 */ /* 0x001ee80000100800 */
[----:B--2---:R0:W-:Y:S04]  /*2be0*/  STL [R1+0xbb0], R2 ;  /* 0x000bb00201007387 */ /* 0x0041e80000100800 */
[----:B0-----:R-:W2:Y:S01]  /*2bf0*/  LDL R2, [R1+0x88] ;  /* 0x0000880001027983 */ /* 0x001ea20000100800 */
[----:B------:R-:W-:-:S02]  /*2c00*/  IMAD R22, R23, c[0x0][0x190], RZ ;  /* 0x0000640017167a24 */ /* 0x000fc400078e02ff */
[----:B------:R-:W-:Y:S02]  /*2c10*/  IMAD R0, R7, c[0x0][0x190], RZ ;  /* 0x0000640007007a24 */ /* 0x000fe400078e02ff */
[----:B------:R-:W-:Y:S01]  /*2c20*/  IMAD R28, R6, c[0x0][0x190], RZ ;  /* 0x00006400061c7a24 */ /* 0x000fe200078e02ff */
[----:B---3--:R-:W-:Y:S01]  /*2c30*/  STL [R1+0xbb4], R3 ;  /* 0x000bb40301007387 */ /* 0x008fe20000100800 */
[----:B------:R-:W-:Y:S02]  /*2c40*/  IMAD R29, R5, c[0x0][0x190], RZ ;  /* 0x00006400051d7a24 */ /* 0x000fe400078e02ff */
[----:B------:R-:W-:Y:S02]  /*2c50*/  IMAD R23, R4, c[0x0][0x190], RZ ;  /* 0x0000640004177a24 */ /* 0x000fe400078e02ff */
[----:B------:R-:W-:-:S04]  /*2c60*/  IMAD.WIDE R6, R11, 0x2, R8 ;  /* 0x000000020b067825 */ /* 0x000fc800078e0208 */
[----:B-----5:R-:W-:-:S04]  /*2c70*/  IMAD.WIDE R4, R10, 0x2, R8 ;  /* 0x000000020a047825 */ /* 0x020fc800078e0208 */
[--C-:B----4-:R-:W-:Y:S01]  /*2c80*/  IMAD.WIDE R26, R15, 0x2, R8.reuse ;  /* 0x000000020f1a7825 */ /* 0x110fe200078e0208 */
[----:B--2---:R0:W-:Y:S04]  /*2c90*/  STL [R1+0xbb8], R2 ;  /* 0x000bb80201007387 */ /* 0x0041e80000100800 */
[----:B------:R-:W2:Y:S04]  /*2ca0*/  LDL R19, [R1+0xc0] ;  /* 0x0000c00001137983 */ /* 0x000ea80000100800 */
[----:B------:R-:W3:Y:S01]  /*2cb0*/  LDL R12, [R1+0xd0] ;  /* 0x0000d000010c7983 */ /* 0x000ee20000100800 */
[----:B0-----:R-:W-:-:S03]  /*2cc0*/  IMAD.WIDE R2, R13, 0x2, R8 ;  /* 0x000000020d027825 */ /* 0x001fc600078e0208 */
[----:B------:R-:W4:Y:S04]  /*2cd0*/  LDL R14, [R1+0xe0] ;  /* 0x0000e000010e7983 */ /* 0x000f280000100800 */
[----:B------:R-:W-:Y:S04]  /*2ce0*/  STL.64 [R1+0x10], R6 ;  /* 0x0000100601007387 */ /* 0x000fe80000100a00 */
[----:B------:R-:W-:Y:S04]  /*2cf0*/  STL.64 [R1+0x8], R4 ;  /* 0x0000080401007387 */ /* 0x000fe80000100a00 */
[----:B------:R0:W-:Y:S04]  /*2d00*/  STL.64 [R1+0xb28], R26 ;  /* 0x000b281a01007387 */ /* 0x0001e80000100a00 */
[----:B------:R-:W-:Y:S04]  /*2d10*/  STL.64 [R1], R2 ;  /* 0x0000000201007387 */ /* 0x000fe80000100a00 */
[----:B0-----:R-:W5:Y:S04]  /*2d20*/  LDL.LU R26, [R1+0x6c] ;  /* 0x00006c00011a7983 */ /* 0x001f680000300800 */
[----:B------:R-:W2:Y:S01]  /*2d30*/  LDL.LU R27, [R1+0x84] ;  /* 0x00008400011b7983 */ /* 0x000ea20000300800 */
[----:B------:R-:W-:-:S04]  /*2d40*/  IMAD.WIDE R24, R16, 0x2, R8 ;  /* 0x0000000210187825 */ /* 0x000fc800078e0208 */
[--C-:B------:R-:W-:Y:S01]  /*2d50*/  IMAD.WIDE R4, R18, 0x2, R8.reuse ;  /* 0x0000000212047825 */ /* 0x100fe200078e0208 */
[----:B------:R0:W-:Y:S03]  /*2d60*/  STL.64 [R1+0xb38], R24 ;  /* 0x000b381801007387 */ /* 0x0001e60000100a00 */
[--C-:B------:R-:W-:Y:S01]  /*2d70*/  IMAD.WIDE R6, R20, 0x2, R8.reuse ;  /* 0x0000000214067825 */ /* 0x100fe200078e0208 */
[----:B0-----:R-:W3:Y:S04]  /*2d80*/  LDL.LU R24, [R1+0x58] ;  /* 0x0000580001187983 */ /* 0x001ee80000300800 */
[----:B------:R-:W3:Y:S04]  /*2d90*/  LDL.LU R25, [R1+0x34] ;  /* 0x0000340001197983 */ /* 0x000ee80000300800 */
[----:B------:R0:W-:Y:S04]  /*2da0*/  STL.64 [R1+0xb50], R4 ;  /* 0x000b500401007387 */ /* 0x0001e80000100a00 */
[----:B0-----:R-:W3:Y:S04]  /*2db0*/  LDL.LU R4, [R1+0x60] ;  /* 0x0000600001047983 */ /* 0x001ee80000300800 */
[----:B------:R-:W3:Y:S04]  /*2dc0*/  LDL.LU R5, [R1+0x5c] ;  /* 0x00005c0001057983 */ /* 0x000ee80000300800 */
[----:B------:R0:W-:Y:S04]  /*2dd0*/  STL.64 [R1+0xb58], R6 ;  /* 0x000b580601007387 */ /* 0x0001e80000100a00 */
[----:B0-----:R-:W3:Y:S04]  /*2de0*/  LDL.LU R6, [R1+0x70] ;  /* 0x0000700001067983 */ /* 0x001ee80000300800 */
[----:B------:R-:W3:Y:S01]  /*2df0*/  LDL.LU R7, [R1+0x64] ;  /* 0x0000640001077983 */ /* 0x000ee20000300800 */
[----:B-----5:R-:W-:-:S05]  /*2e00*/  IMAD.WIDE R2, R26, 0x2, R8 ;  /* 0x000000021a027825 */ /* 0x020fca00078e0208 */
[----:B------:R2:W-:Y:S02]  /*2e10*/  STL.64 [R1+0x20], R2 ;  /* 0x0000200201007387 */ /* 0x0005e40000100a00 */
[----:B--2---:R-:W-:-:S05]  /*2e20*/  IMAD.WIDE R2, R27, 0x2, R8 ;  /* 0x000000021b027825 */ /* 0x004fca00078e0208 */
[----:B------:R0:W-:Y:S04]  /*2e30*/  STL.64 [R1+0x38], R2 ;  /* 0x0000380201007387 */ /* 0x0001e80000100a00 */
[----:B0-----:R-:W2:Y:S04]  /*2e40*/  LDL.LU R2, [R1+0xbb8] ;  /* 0x000bb80001027983 */ /* 0x001ea80000300800 */
[----:B------:R-:W-:Y:S01]  /*2e50*/  STL [R1+0xb94], R27 ;  /* 0x000b941b01007387 */ /* 0x000fe20000100800 */
[----:B--2---:R-:W-:-:S05]  /*2e60*/  IMAD.WIDE R2, R2, 0x2, R8 ;  /* 0x0000000202027825 */ /* 0x004fca00078e0208 */
[----:B------:R0:W-:Y:S04]  /*2e70*/  STL.64 [R1+0x48], R2 ;  /* 0x0000480201007387 */ /* 0x0001e80000100a00 */
[----:B0-----:R-:W2:Y:S02]  /*2e80*/  LDL.LU R3, [R1+0xbb4] ;  /* 0x000bb40001037983 */ /* 0x001ea40000300800 */
[----:B--2---:R-:W-:-:S05]  /*2e90*/  IMAD.WIDE R2, R3, 0x2, R8 ;  /* 0x0000000203027825 */ /* 0x004fca00078e0208 */
[----:B------:R0:W-:Y:S04]  /*2ea0*/  STL.64 [R1+0x78], R2 ;  /* 0x0000780201007387 */ /* 0x0001e80000100a00 */
[----:B0-----:R-:W2:Y:S02]  /*2eb0*/  LDL.LU R2, [R1+0xbb0] ;  /* 0x000bb00001027983 */ /* 0x001ea40000300800 */
[----:B--2---:R-:W-:-:S05]  /*2ec0*/  IMAD.WIDE R2, R2, 0x2, R8 ;  /* 0x0000000202027825 */ /* 0x004fca00078e0208 */
[----:B------:R0:W-:Y:S02]  /*2ed0*/  STL.64 [R1+0x98], R2 ;  /* 0x0000980201007387 */ /* 0x0001e40000100a00 */
[----:B0-----:R-:W-:-:S05]  /*2ee0*/  IMAD.WIDE R2, R21, 0x2, R8 ;  /* 0x0000000215027825 */ /* 0x001fca00078e0208 */
        /* <DEDUP_REMOVED lines=8> */
[----:B------:R3:W-:Y:S02]  /*2f70*/  STL.64 [R1+0x100], R2 ;  /* 0x0001000201007387 */ /* 0x0007e40000100a00 */
[----:B---3--:R-:W-:-:S05]  /*2f80*/  IMAD.WIDE R2, R12, 0x2, R8 ;  /* 0x000000020c027825 */ /* 0x008fca00078e0208 */
[----:B------:R4:W-:Y:S02]  /*2f90*/  STL.64 [R1+0x108], R2 ;  /* 0x0001080201007387 */ /* 0x0009e40000100a00 */
[----:B----4-:R-:W-:-:S05]  /*2fa0*/  IMAD.WIDE R2, R14, 0x2, R8 ;  /* 0x000000020e027825 */ /* 0x010fca00078e0208 */
        /* <DEDUP_REMOVED lines=11> */
[----:B------:R1:W-:Y:S01]  /*3060*/  STL [R1+0xb60], R7 ;  /* 0x000b600701007387 */ /* 0x0003e20000100800 */
[----:B0-----:R-:W-:-:S03]  /*3070*/  IMAD.WIDE R2, R7, 0x2, R8 ;  /* 0x0000000207027825 */ /* 0x001fc600078e0208 */
[----:B-1----:R-:W2:Y:S04]  /*3080*/  LDL.LU R7, [R1+0x74] ;  /* 0x0000740001077983 */ /* 0x002ea80000300800 */
[----:B------:R-:W-:Y:S04]  /*3090*/  STL.64 [R1+0x160], R2 ;  /* 0x0001600201007387 */ /* 0x000fe80000100a00 */
[----:B------:R0:W-:Y:S04]  /*30a0*/  STL [R1+0xb64], R6 ;  /* 0x000b640601007387 */ /* 0x0001e80000100800 */
[----:B0-----:R-:W3:Y:S04]  /*30b0*/  LDL.LU R6, [R1+0xa8] ;  /* 0x0000a80001067983 */ /* 0x001ee80000300800 */
[----:B--2---:R0:W-:Y:S04]  /*30c0*/  STL [R1+0xb68], R7 ;  /* 0x000b680701007387 */ /* 0x0041e80000100800 */
[----:B0-----:R-:W2:Y:S04]  /*30d0*/  LDL.LU R7, [R1+0xcc] ;  /* 0x0000cc0001077983 */ /* 0x001ea80000300800 */
[----:B---3--:R0:W-:Y:S04]  /*30e0*/  STL [R1+0xb6c], R6 ;  /* 0x000b6c0601007387 */ /* 0x0081e80000100800 */
        /* <DEDUP_REMOVED lines=14> */
[----:B0-----:R-:W2:Y:S01]  /*31d0*/  LDL.LU R7, [R1+0x8c] ;  /* 0x00008c0001077983 */ /* 0x001ea20000300800 */
[----:B------:R-:W-:-:S03]  /*31e0*/  IMAD.WIDE R2, R4, 0x2, R8 ;  /* 0x0000000204027825 */ /* 0x000fc600078e0208 */
[----:B---3--:R0:W-:Y:S04]  /*31f0*/  STL [R1+0xb8c], R6 ;  /* 0x000b8c0601007387 */ /* 0x0081e80000100800 */
[----:B0-----:R-:W3:Y:S04]  /*3200*/  LDL.LU R6, [R1+0x88] ;  /* 0x0000880001067983 */ /* 0x001ee80000300800 */
[----:B--2---:R-:W-:Y:S04]  /*3210*/  STL [R1+0xb90], R7 ;  /* 0x000b900701007387 */ /* 0x004fe80000100800 */
[----:B------:R0:W-:Y:S02]  /*3220*/  STL.64 [R1+0x170], R2 ;  /* 0x0001700201007387 */ /* 0x0001e40000100a00 */
[----:B0-----:R-:W-:-:S05]  /*3230*/  IMAD.WIDE R2, R5, 0x2, R8 ;  /* 0x0000000205027825 */ /* 0x001fca00078e0208 */
        /* <DEDUP_REMOVED lines=12> */
[----:B------:R0:W-:Y:S04]  /*3300*/  STL.64 [R1+0x1c8], R2 ;  /* 0x0001c80201007387 */ /* 0x0001e80000100a00 */
[----:B0-----:R-:W2:Y:S01]  /*3310*/  LDL.LU.64 R2, [R1+0xb98] ;  /* 0x000b980001027983 */ /* 0x001ea20000300a00 */
[----:B------:R-:W-:-:S05]  /*3320*/  IMAD.WIDE R8, R23, 0x2, R8 ;  /* 0x0000000217087825 */ /* 0x000fca00078e0208 */
[----:B------:R-:W-:Y:S01]  /*3330*/  STL.64 [R1+0x1d0], R8 ;  /* 0x0001d00801007387 */ /* 0x000fe20000100a00 */
[----:B--2---:R-:W-:-:S05]  /*3340*/  IMAD.WIDE R26, R26, 0x2, R2 ;  /* 0x000000021a1a7825 */ /* 0x004fca00078e0202 */
[----:B------:R0:W-:Y:S04]  /*3350*/  STL.64 [R1+0x28], R26 ;  /* 0x0000281a01007387 */ /* 0x0001e80000100a00 */
[----:B0-----:R-:W2:Y:S01]  /*3360*/  LDL.LU R27, [R1+0xb94] ;  /* 0x000b9400011b7983 */ /* 0x001ea20000300800 */
[----:B---3--:R-:W-:-:S04]  /*3370*/  IMAD.WIDE R6, R6, 0x2, R2 ;  /* 0x0000000206067825 */ /* 0x008fc800078e0202 */
[----:B--2---:R-:W-:-:S05]  /*3380*/  IMAD.WIDE R26, R27, 0x2, R2 ;  /* 0x000000021b1a7825 */ /* 0x004fca00078e0202 */
[----:B------:R0:W-:Y:S04]  /*3390*/  STL.64 [R1+0x40], R26 ;  /* 0x0000401a01007387 */ /* 0x0001e80000100a00 */
[----:B0-----:R-:W2:Y:S04]  /*33a0*/  LDL.LU.64 R26, [R1+0x8] ;  /* 0x00000800011a7983 */ /* 0x001ea80000300a00 */
[----:B------:R0:W-:Y:S04]  /*33b0*/  STL.64 [R1+0x50], R6 ;  /* 0x0000500601007387 */ /* 0x0001e80000100a00 */
[----:B0-----:R-:W3:Y:S02]  /*33c0*/  LDL.LU R7, [R1+0xb90] ;  /* 0x000b900001077983 */ /* 0x001ee40000300800 */
[----:B---3--:R-:W-:-:S05]  /*33d0*/  IMAD.WIDE R6, R7, 0x2, R2 ;  /* 0x0000000207067825 */ /* 0x008fca00078e0202 */
        /* <DEDUP_REMOVED lines=34> */
[----:B0-----:R-:W3:Y:S01]  /*3600*/  LDL.LU R7, [R1+0xb60] ;  /* 0x000b600001077983 */ /* 0x001ee20000300800 */
[----:B------:R-:W-:-:S04]  /*3610*/  IMAD.WIDE R8, R11, 0x2, R2 ;  /* 0x000000020b087825 */ /* 0x000fc800078e0202 */
[----:B------:R-:W-:-:S04]  /*3620*/  IMAD.WIDE R10, R10, 0x2, R2 ;  /* 0x000000020a0a7825 */ /* 0x000fc800078e0202 */
[----:B------:R-:W-:-:S04]  /*3630*/  IMAD.WIDE R12, R13, 0x2, R2 ;  /* 0x000000020d0c7825 */ /* 0x000fc800078e0202 */
[----:B------:R-:W-:-:S04]  /*3640*/  IMAD.WIDE R14, R15, 0x2, R2 ;  /* 0x000000020f0e7825 */ /* 0x000fc800078e0202 */
[----:B------:R-:W-:-:S04]  /*3650*/  IMAD.WIDE R16, R16, 0x2, R2 ;  /* 0x0000000210107825 */ /* 0x000fc800078e0202 */
[----:B------:R-:W-:-:S04]  /*3660*/  IMAD.WIDE R18, R18, 0x2, R2 ;  /* 0x0000000212127825 */ /* 0x000fc800078e0202 */
[----:B------:R-:W-:-:S04]  /*3670*/  IMAD.WIDE R20, R20, 0x2, R2 ;  /* 0x0000000214147825 */ /* 0x000fc800078e0202 */
[----:B---3--:R-:W-:-:S05]  /*3680*/  IMAD.WIDE R6, R7, 0x2, R2 ;  /* 0x0000000207067825 */ /* 0x008fca00078e0202 */
[----:B------:R0:W-:Y:S02]  /*3690*/  STL.64 [R1+0x120], R6 ;  /* 0x0001200601007387 */ /* 0x0001e40000100a00 */
[----:B0-----:R-:W-:-:S04]  /*36a0*/  IMAD.WIDE R6, R4, 0x2, R2 ;  /* 0x0000000204067825 */ /* 0x001fc800078e0202 */
[--C-:B------:R-:W-:Y:S01]  /*36b0*/  IMAD.WIDE R4, R5, 0x2, R2.reuse ;  /* 0x0000000205047825 */ /* 0x100fe200078e0202 */
[----:B------:R0:W-:Y:S04]  /*36c0*/  STL.64 [R1+0x60], R6 ;  /* 0x0000600601007387 */ /* 0x0001e80000100a00 */
[----:B0-----:R-:W3:Y:S04]  /*36d0*/  LDL.LU.64 R6, [R1+0xb58] ;  /* 0x000b580001067983 */ /* 0x001ee80000300a00 */
[----:B------:R0:W-:Y:S02]  /*36e0*/  STL.64 [R1+0x138], R4 ;  /* 0x0001380401007387 */ /* 0x0001e40000100a00 */
[----:B0-----:R-:W-:-:S04]  /*36f0*/  IMAD.WIDE R4, R24, 0x2, R2 ;  /* 0x0000000218047825 */ /* 0x001fc800078e0202 */
[--C-:B------:R-:W-:Y:S01]  /*3700*/  IMAD.WIDE R24, R25, 0x2, R2.reuse ;  /* 0x0000000219187825 */ /* 0x100fe200078e0202 */
[----:B------:R0:W-:Y:S04]  /*3710*/  STL.64 [R1+0x148], R4 ;  /* 0x0001480401007387 */ /* 0x0001e80000100a00 */
[----:B0-----:R-:W4:Y:S04]  /*3720*/  LDL.LU.64 R4, [R1+0xb50] ;  /* 0x000b500001047983 */ /* 0x001f280000300a00 */
[----:B------:R0:W-:Y:S02]  /*3730*/  STL.64 [R1+0x158], R24 ;  /* 0x0001581801007387 */ /* 0x0001e40000100a00 */
[----:B0-----:R-:W-:-:S02]  /*3740*/  IMAD.WIDE R24, R22, 0x2, R2 ;  /* 0x0000000216187825 */ /* 0x001fc400078e0202 */
[----:B------:R-:W5:Y:S04]  /*3750*/  LDL.LU R22, [R1+0xb48] ;  /* 0x000b480001167983 */ /* 0x000f680000300800 */
[----:B------:R0:W-:Y:S02]  /*3760*/  STL.64 [R1+0x30], R24 ;  /* 0x0000301801007387 */ /* 0x0001e40000100a00 */
[--C-:B0-----:R-:W-:Y:S02]  /*3770*/  IMAD.WIDE R24, R0, 0x2, R2.reuse ;  /* 0x0000000200187825 */ /* 0x101fe400078e0202 */
[----:B------:R-:W5:Y:S04]  /*3780*/  LDL.LU R0, [R1+0xb44] ;  /* 0x000b440001007983 */ /* 0x000f680000300800 */
[----:B------:R0:W-:Y:S02]  /*3790*/  STL.64 [R1+0x168], R24 ;  /* 0x0001681801007387 */ /* 0x0001e40000100a00 */
[----:B0-----:R-:W-:-:S02]  /*37a0*/  IMAD.WIDE R24, R28, 0x2, R2 ;  /* 0x000000021c187825 */ /* 0x001fc400078e0202 */
[----:B------:R-:W2:Y:S04]  /*37b0*/  LDL.LU R28, [R1+0xb40] ;  /* 0x000b4000011c7983 */ /* 0x000ea80000300800 */
[----:B------:R0:W-:Y:S02]  /*37c0*/  STL.64 [R1+0x180], R24 ;  /* 0x0001801801007387 */ /* 0x0001e40000100a00 */
[----:B0-----:R-:W-:-:S04]  /*37d0*/  IMAD.WIDE R24, R29, 0x2, R2 ;  /* 0x000000021d187825 */ /* 0x001fc800078e0202 */
[----:B------:R-:W-:Y:S01]  /*37e0*/  IMAD.WIDE R2, R23, 0x2, R2 ;  /* 0x0000000217027825 */ /* 0x000fe200078e0202 */
[----:B------:R0:W-:Y:S04]  /*37f0*/  STL.64 [R1+0x188], R24 ;  /* 0x0001881801007387 */ /* 0x0001e80000100a00 */
[----:B0-----:R-:W2:Y:S04]  /*3800*/  LDL.LU.64 R24, [R1+0xb38] ;  /* 0x000b380001187983 */ /* 0x001ea80000300a00 */
[----:B------:R0:W-:Y:S04]  /*3810*/  STL.64 [R1+0x1a0], R2 ;  /* 0x0001a00201007387 */ /* 0x0001e80000100a00 */
[----:B0-----:R-:W2:Y:S01]  /*3820*/  LDL.LU.64 R2, [R1+0x10] ;  /* 0x0000100001027983 */ /* 0x001ea20000300a00 */
[----:B-----5:R-:W-:-:S03]  /*3830*/  IMAD R29, R0, 0x2, R22 ;  /* 0x00000002001d7824 */ /* 0x020fc600078e0216 */
[----:B------:R-:W5:Y:S04]  /*3840*/  LDL.LU R22, [R1+0xb30] ;  /* 0x000b300001167983 */ /* 0x000f680000300800 */
[----:B--2---:R0:W-:Y:S04]  /*3850*/  STL [R1+0x864], R2 ;  /* 0x0008640201007387 */ /* 0x0041e80000100800 */
[----:B------:R-:W-:Y:S01]  /*3860*/  STL [R1+0x860], R8 ;  /* 0x0008600801007387 */ /* 0x000fe20000100800 */
[----:B0-----:R-:W-:-:S05]  /*3870*/  IMAD.MOV.U32 R2, RZ, RZ, R3 ;  /* 0x000000ffff027224 */ /* 0x001fca00078e0003 */
[----:B------:R-:W-:Y:S04]  /*3880*/  STL [R1+0x85c], R2 ;  /* 0x00085c0201007387 */ /* 0x000fe80000100800 */
[----:B------:R-:W-:Y:S04]  /*3890*/  STL [R1+0x58], R29 ;  /* 0x0000581d01007387 */ /* 0x000fe80000100800 */
[----:B------:R0:W-:Y:S01]  /*38a0*/  STL [R1+0x854], R9 ;  /* 0x0008540901007387 */ /* 0x0001e20000100800 */
[----:B------:R-:W-:-:S03]  /*38b0*/  IMAD.MOV.U32 R3, RZ, RZ, R27 ;  /* 0x000000ffff037224 */ /* 0x000fc600078e001b */
[----:B0-----:R-:W2:Y:S04]  /*38c0*/  LDL.LU.64 R8, [R1] ;  /* 0x0000000001087983 */ /* 0x001ea80000300a00 */
[----:B------:R0:W-:Y:S04]  /*38d0*/  STL [R1+0x858], R26 ;  /* 0x0008581a01007387 */ /* 0x0001e80000100800 */
[----:B0-----:R-:W3:Y:S01]  /*38e0*/  LDL.LU.64 R26, [R1+0xb28] ;  /* 0x000b2800011a7983 */ /* 0x001ee20000300a00 */
[----:B------:R-:W-:-:S03]  /*38f0*/  IMAD R2, R0, 0x2, R29 ;  /* 0x0000000200027824 */ /* 0x000fc600078e021d */
[----:B------:R-:W-:Y:S04]  /*3900*/  STL [R1+0x850], R10 ;  /* 0x0008500a01007387 */ /* 0x000fe80000100800 */
[----:B------:R-:W-:Y:S04]  /*3910*/  STL [R1+0x84c], R3 ;  /* 0x00084c0301007387 */ /* 0x000fe80000100800 */
[----:B------:R0:W-:Y:S04]  /*3920*/  STL [R1+0x5c], R2 ;  /* 0x00005c0201007387 */ /* 0x0001e80000100800 */
[----:B------:R-:W-:Y:S01]  /*3930*/  STL [R1+0x844], R11 ;  /* 0x0008440b01007387 */ /* 0x000fe20000100800 */
[----:B0-----:R-:W-:-:S04]  /*3940*/  IMAD R2, R0, 0x2, R2 ;  /* 0x0000000200027824 */ /* 0x001fc800078e0202 */
[----:B------:R-:W-:-:S04]  /*3950*/  IMAD R29, R0, 0x2, R2 ;  /* 0x00000002001d7824 */ /* 0x000fc800078e0202 */
[C---:B------:R-:W-:Y:S02]  /*3960*/  IMAD R23, R0.reuse, 0x2, R29 ;  /* 0x0000000200177824 */ /* 0x040fe400078e021d */
[----:B--2---:R-:W-:Y:S01]  /*3970*/  IMAD.MOV.U32 R3, RZ, RZ, R9 ;  /* 0x000000ffff037224 */ /* 0x004fe200078e0009 */
[----:B------:R0:W-:Y:S04]  /*3980*/  STL [R1+0x848], R8 ;  /* 0x0008480801007387 */ /* 0x0001e80000100800 */
[----:B------:R-:W-:Y:S04]  /*3990*/  STL [R1+0x840], R12 ;  /* 0x0008400c01007387 */ /* 0x000fe80000100800 */
[----:B------:R-:W-:Y:S04]  /*39a0*/  STL [R1+0x83c], R3 ;  /* 0x00083c0301007387 */ /* 0x000fe80000100800 */
[----:B------:R-:W-:Y:S04]  /*39b0*/  STL [R1+0x8], R2 ;  /* 0x0000080201007387 */ /* 0x000fe80000100800 */
[----:B------:R-:W-:Y:S04]  /*39c0*/  STL [R1+0x834], R13 ;  /* 0x0008340d01007387 */ /* 0x000fe80000100800 */
[----:B---3--:R-:W-:Y:S04]  /*39d0*/  STL [R1+0x838], R26 ;  /* 0x0008381a01007387 */ /* 0x008fe80000100800 */
[----:B------:R-:W-:Y:S04]  /*39e0*/  STL [R1+0x82c], R27 ;  /* 0x00082c1b01007387 */ /* 0x000fe80000100800 */
[----:B------:R-:W-:Y:S04]  /*39f0*/  STL [R1+0x830], R14 ;  /* 0x0008300e01007387 */ /* 0x000fe80000100800 */
[----:B------:R-:W-:Y:S04]  /*3a00*/  STL [R1+0x824], R15 ;  /* 0x0008240f01007387 */ /* 0x000fe80000100800 */
[----:B0-----:R-:W2:Y:S04]  /*3a10*/  LDL.LU.64 R8, [R1+0x28] ;  /* 0x0000280001087983 */ /* 0x001ea80000300a00 */
[----:B------:R-:W-:Y:S04]  /*3a20*/  STL [R1+0xae4], R29 ;  /* 0x000ae41d01007387 */ /* 0x000fe80000100800 */
[----:B------:R0:W-:Y:S04]  /*3a30*/  STL [R1+0xaf8], R28 ;  /* 0x000af81c01007387 */ /* 0x0001e80000100800 */
[----:B0-----:R-:W3:Y:S04]  /*3a40*/  LDL.LU.64 R28, [R1+0x20] ;  /* 0x00002000011c7983 */ /* 0x001ee80000300a00 */
[----:B------:R-:W-:Y:S04]  /*3a50*/  STL [R1+0x828], R24 ;  /* 0x0008281801007387 */ /* 0x000fe80000100800 */
[----:B------:R-:W-:Y:S04]  /*3a60*/  STL [R1+0x81c], R25 ;  /* 0x00081c1901007387 */ /* 0x000fe80000100800 */
[----:B------:R0:W-:Y:S04]  /*3a70*/  STL [R1+0x820], R16 ;  /* 0x0008201001007387 */ /* 0x0001e80000100800 */
[----:B------:R-:W2:Y:S04]  /*3a80*/  LDL.LU.64 R26, [R1+0x38] ;  /* 0x00003800011a7983 */ /* 0x000ea80000300a00 */
[----:B------:R-:W-:Y:S04]  /*3a90*/  STL [R1+0x814], R17 ;  /* 0x0008141101007387 */ /* 0x000fe80000100800 */
[----:B------:R-:W2:Y:S04]  /*3aa0*/  LDL.LU.64 R10, [R1+0x40] ;  /* 0x00004000010a7983 */ /* 0x000ea80000300a00 */
[----:B------:R-:W-:Y:S04]  /*3ab0*/  STL [R1+0xae0], R23 ;  /* 0x000ae01701007387 */ /* 0x000fe80000100800 */
[----:B-----5:R-:W-:Y:S04]  /*3ac0*/  STL [R1+0xb10], R22 ;  /* 0x000b101601007387 */ /* 0x020fe80000100800 */
[----:B----4-:R-:W-:Y:S01]  /*3ad0*/  STL [R1+0x818], R4 ;  /* 0x0008180401007387 */ /* 0x010fe20000100800 */
[----:B0-----:R-:W-:-:S03]  /*3ae0*/  IMAD R16, R0, 0x2, R23 ;  /* 0x0000000200107824 */ /* 0x001fc600078e0217 */
[----:B------:R-:W4:Y:S04]  /*3af0*/  LDL.LU.64 R2, [R1+0x48] ;  /* 0x0000480001027983 */ /* 0x000f280000300a00 */
[----:B------:R0:W-:Y:S04]  /*3b00*/  STL [R1+0x80c], R5 ;  /* 0x00080c0501007387 */ /* 0x0001e80000100800 */
[----:B------:R-:W-:Y:S01]  /*3b10*/  STL [R1+0x810], R18 ;  /* 0x0008101201007387 */ /* 0x000fe20000100800 */
[----:B------:R-:W-:-:S03]  /*3b20*/  IMAD R15, R0, 0x2, R16 ;  /* 0x00000002000f7824 */ /* 0x000fc600078e0210 */
[----:B0-----:R-:W5:Y:S04]  /*3b30*/  LDL.LU.64 R4, [R1+0x50] ;  /* 0x0000500001047983 */ /* 0x001f680000300a00 */
[----:B------:R-:W-:Y:S04]  /*3b40*/  STL [R1+0x804], R19 ;  /* 0x0008041301007387 */ /* 0x000fe80000100800 */
[----:B------:R0:W-:Y:S04]  /*3b50*/  STL [R1+0xadc], R16 ;  /* 0x000adc1001007387 */ /* 0x0001e80000100800 */
[----:B------:R1:W-:Y:S04]  /*3b60*/  STL [R1+0x808], R6 ;  /* 0x0008080601007387 */ /* 0x0003e80000100800 */
[----:B0-----:R-:W5:Y:S04]  /*3b70*/  LDL.LU.64 R16, [R1+0x78] ;  /* 0x0000780001107983 */ /* 0x001f680000300a00 */
[----:B------:R-:W-:Y:S04]  /*3b80*/  STL [R1+0x7fc], R7 ;  /* 0x0007fc0701007387 */ /* 0x000fe80000100800 */
[----:B------:R-:W-:Y:S04]  /*3b90*/  STL [R1+0x800], R20 ;  /* 0x0008001401007387 */ /* 0x000fe80000100800 */
[----:B------:R-:W5:Y:S04]  /*3ba0*/  LDL.LU.64 R22, [R1+0x68] ;  /* 0x0000680001167983 */ /* 0x000f680000300a00 */
[----:B------:R-:W-:Y:S04]  /*3bb0*/  STL [R1+0x698], R21 ;  /* 0x0006981501007387 */ /* 0x000fe80000100800 */
[----:B------:R-:W-:Y:S04]  /*3bc0*/  STL [R1+0xad8], R15 ;  /* 0x000ad80f01007387 */ /* 0x000fe80000100800 */
[----:B---3--:R0:W-:Y:S04]  /*3bd0*/  STL [R1+0x6a0], R28 ;  /* 0x0006a01c01007387 */ /* 0x0081e80000100800 */
[----:B------:R-:W3:Y:S01]  /*3be0*/  LDL.LU.64 R18, [R1+0x98] ;  /* 0x0000980001127983 */ /* 0x000ee20000300a00 */
[----:B-1----:R-:W-:-:S03]  /*3bf0*/  IMAD.MOV.U32 R6, RZ, RZ, R29 ;  /* 0x000000ffff067224 */ /* 0x002fc600078e001d */
[----:B--2---:R-:W-:Y:S04]  /*3c00*/  STL [R1+0x6a8], R8 ;  /* 0x0006a80801007387 */ /* 0x004fe80000100800 */
[----:B------:R1:W-:Y:S04]  /*3c10*/  STL [R1+0x69c], R6 ;  /* 0x00069c0601007387 */ /* 0x0003e80000100800 */
[----:B------:R-:W2:Y:S01]  /*3c20*/  LDL.LU.64 R24, [R1+0x88] ;  /* 0x0000880001187983 */ /* 0x000ea20000300a00 */
[----:B------:R-:W-:-:S03]  /*3c30*/  IMAD R13, R0, 0x2, R15 ;  /* 0x00000002000d7824 */ /* 0x000fc600078e020f */
[----:B0-----:R-:W2:Y:S01]  /*3c40*/  LDL.LU.64 R28, [R1+0xb8] ;  /* 0x0000b800011c7983 */ /* 0x001ea20000300a00 */
[----:B-1----:R-:W-:-:S05]  /*3c50*/  IMAD.MOV.U32 R6, RZ, RZ, R9 ;  /* 0x000000ffff067224 */ /* 0x002fca00078e0009 */
[----:B------:R0:W-:Y:S01]  /*3c60*/  STL [R1+0x6a4], R6 ;  /* 0x0006a40601007387 */ /* 0x0001e20000100800 */
[----:B------:R-:W-:-:S03]  /*3c70*/  IMAD R8, R0, 0x2, R13 ;  /* 0x0000000200087824 */ /* 0x000fc600078e020d */
[----:B------:R-:W-:Y:S01]  /*3c80*/  STL [R1+0xae8], R13 ;  /* 0x000ae80d01007387 */ /* 0x000fe20000100800 */
[----:B------:R-:W-:Y:S02]  /*3c90*/  IMAD.MOV.U32 R7, RZ, RZ, R11 ;  /* 0x000000ffff077224 */ /* 0x000fe400078e000b */
[----:B0-----:R-:W-:Y:S01]  /*3ca0*/  IMAD.MOV.U32 R6, RZ, RZ, R27 ;  /* 0x000000ffff067224 */ /* 0x001fe200078e001b */
[----:B------:R0:W-:Y:S04]  /*3cb0*/  STL [R1+0x6b0], R26 ;  /* 0x0006b01a01007387 */ /* 0x0001e80000100800 */
[----:B------:R-:W-:Y:S04]  /*3cc0*/  STL [R1+0x6b8], R10 ;  /* 0x0006b80a01007387 */ /* 0x000fe80000100800 */
[----:B------:R1:W-:Y:S04]  /*3cd0*/  STL [R1+0x6ac], R6 ;  /* 0x0006ac0601007387 */ /* 0x0003e80000100800 */
[----:B0-----:R-:W2:Y:S04]  /*3ce0*/  LDL.LU.64 R26, [R1+0x90] ;  /* 0x00009000011a7983 */ /* 0x001ea80000300a00 */
[----:B------:R-:W-:Y:S04]  /*3cf0*/  STL [R1+0xacc], R8 ;  /* 0x000acc0801007387 */ /* 0x000fe80000100800 */
[----:B------:R-:W-:Y:S01]  /*3d00*/  STL [R1+0x6b4], R7 ;  /* 0x0006b40701007387 */ /* 0x000fe20000100800 */
[----:B-1----:R-:W-:-:S03]  /*3d10*/  IMAD R6, R0, 0x2, R8 ;  /* 0x0000000200067824 */ /* 0x002fc600078e0208 */
[----:B----4-:R0:W-:Y:S04]  /*3d20*/  STL [R1+0x6c0], R2 ;  /* 0x0006c00201007387 */ /* 0x0101e80000100800 */
[----:B------:R-:W4:Y:S04]  /*3d30*/  LDL.LU.64 R10, [R1+0xd8] ;  /* 0x0000d800010a7983 */ /* 0x000f280000300a00 */
[----:B-----5:R-:W-:Y:S01]  /*3d40*/  STL [R1+0x6c8], R4 ;  /* 0x0006c80401007387 */ /* 0x020fe20000100800 */
[----:B0-----:R-:W-:-:S05]  /*3d50*/  IMAD.MOV.U32 R2, RZ, RZ, R3 ;  /* 0x000000ffff027224 */ /* 0x001fca00078e0003 */
[----:B------:R0:W-:Y:S04]  /*3d60*/  STL [R1+0x6bc], R2 ;  /* 0x0006bc0201007387 */ /* 0x0001e80000100800 */
[----:B0-----:R-:W5:Y:S04]  /*3d70*/  LDL.LU.64 R2, [R1+0xa0] ;  /* 0x0000a00001027983 */ /* 0x001f680000300a00 */
[----:B------:R-:W-:Y:S04]  /*3d80*/  STL [R1+0xad0], R6 ;  /* 0x000ad00601007387 */ /* 0x000fe80000100800 */
[----:B------:R0:W-:Y:S04]  /*3d90*/  STL [R1+0x6c4], R5 ;  /* 0x0006c40501007387 */ /* 0x0001e80000100800 */
[----:B------:R-:W-:Y:S04]  /*3da0*/  STL [R1+0x6d0], R16 ;  /* 0x0006d01001007387 */ /* 0x000fe80000100800 */
[----:B------:R-:W5:Y:S01]  /*3db0*/  LDL.LU.64 R14, [R1+0xe8] ;  /* 0x0000e800010e7983 */ /* 0x000f620000300a00 */
[----:B0-----:R-:W-:-:S03]  /*3dc0*/  IMAD.MOV.U32 R5, RZ, RZ, R17 ;  /* 0x000000ffff057224 */ /* 0x001fc600078e0011 */
[----:B------:R0:W-:Y:S04]  /*3dd0*/  STL [R1+0x6d8], R22 ;  /* 0x0006d81601007387 */ /* 0x0001e80000100800 */
[----:B------:R-:W-:Y:S04]  /*3de0*/  STL [R1+0x6cc], R5 ;  /* 0x0006cc0501007387 */ /* 0x000fe80000100800 */
[----:B------:R-:W5:Y:S01]  /*3df0*/  LDL.LU.64 R20, [R1+0xb0] ;  /* 0x0000b00001147983 */ /* 0x000f620000300a00 */
[----:B------:R-:W-:Y:S02]  /*3e00*/  IMAD R4, R0, 0x2, R6 ;  /* 0x0000000200047824 */ /* 0x000fe400078e0206 */
[----:B------:R-:W-:-:S02]  /*3e10*/  IMAD.MOV.U32 R6, RZ, RZ, R23 ;  /* 0x000000ffff067224 */ /* 0x000fc400078e0017 */
[----:B0-----:R-:W5:Y:S04]  /*3e20*/  LDL.LU.64 R22, [R1+0x100] ;  /* 0x0001000001167983 */ /* 0x001f680000300a00 */
[----:B------:R0:W-:Y:S04]  /*3e30*/  STL [R1+0x6d4], R6 ;  /* 0x0006d40601007387 */ /* 0x0001e80000100800 */
[----:B---3--:R-:W-:Y:S04]  /*3e40*/  STL [R1+0x6e0], R18 ;  /* 0x0006e01201007387 */ /* 0x008fe80000100800 */
[----:B------:R-:W3:Y:S01]  /*3e50*/  LDL.LU.64 R16, [R1+0xc0] ;  /* 0x0000c00001107983 */ /* 0x000ee20000300a00 */
[----:B0-----:R-:W-:-:S02]  /*3e60*/  IMAD.MOV.U32 R6, RZ, RZ, R19 ;  /* 0x000000ffff067224 */ /* 0x001fc400078e0013 */
[----:B------:R-:W-:-:S03]  /*3e70*/  IMAD R5, R0, 0x2, R4 ;  /* 0x0000000200057824 */ /* 0x000fc600078e0204 */
[----:B------:R0:W-:Y:S04]  /*3e80*/  STL [R1+0x6dc], R6 ;  /* 0x0006dc0601007387 */ /* 0x0001e80000100800 */
[----:B--2---:R-:W-:Y:S01]  /*3e90*/  STL [R1+0x6e8], R24 ;  /* 0x0006e81801007387 */ /* 0x004fe20000100800 */
[----:B0-----:R-:W-:-:S03]  /*3ea0*/  IMAD.MOV.U32 R6, RZ, RZ, R25 ;  /* 0x000000ffff067224 */ /* 0x001fc600078e0019 */
[----:B------:R0:W-:Y:S04]  /*3eb0*/  STL.64 [R1+0xaf0], R4 ;  /* 0x000af00401007387 */ /* 0x0001e80000100a00 */
[----:B------:R-:W-:Y:S04]  /*3ec0*/  STL [R1+0x6e4], R6 ;  /* 0x0006e40601007387 */ /* 0x000fe80000100800 */
[----:B------:R1:W-:Y:S04]  /*3ed0*/  STL [R1+0x6f0], R28 ;  /* 0x0006f01c01007387 */ /* 0x0003e80000100800 */
[----:B------:R-:W2:Y:S01]  /*3ee0*/  LDL.LU.64 R18, [R1+0x108] ;  /* 0x0001080001127983 */ /* 0x000ea20000300a00 */
[----:B0-----:R-:W-:-:S03]  /*3ef0*/  IMAD.MOV.U32 R4, RZ, RZ, R29 ;  /* 0x000000ffff047224 */ /* 0x001fc600078e001d */
[----:B------:R-:W2:Y:S01]  /*3f00*/  LDL.LU.64 R24, [R1+0xd0] ;  /* 0x0000d00001187983 */ /* 0x000ea20000300a00 */
[----:B------:R-:W-:-:S03]  /*3f10*/  IMAD R7, R0, 0x2, R5 ;  /* 0x0000000200077824 */ /* 0x000fc600078e0205 */
[----:B------:R0:W-:Y:S04]  /*3f20*/  STL [R1+0x6ec], R4 ;  /* 0x0006ec0401007387 */ /* 0x0001e80000100800 */
[----:B------:R-:W-:Y:S04]  /*3f30*/  STL [R1+0x6f8], R26 ;  /* 0x0006f81a01007387 */ /* 0x000fe80000100800 */
[----:B-1----:R-:W2:Y:S01]  /*3f40*/  LDL.LU.64 R28, [R1+0x118] ;  /* 0x00011800011c7983 */ /* 0x002ea20000300a00 */
[----:B0-----:R-:W-:-:S05]  /*3f50*/  IMAD.MOV.U32 R4, RZ, RZ, R27 ;  /* 0x000000ffff047224 */ /* 0x001fca00078e001b */
[----:B------:R0:W-:Y:S04]  /*3f60*/  STL [R1+0x6f4], R4 ;  /* 0x0006f40401007387 */ /* 0x0001e80000100800 */
[----:B------:R-:W-:Y:S04]  /*3f70*/  STL [R1+0xafc], R7 ;  /* 0x000afc0701007387 */ /* 0x000fe80000100800 */
[----:B----4-:R-:W-:Y:S01]  /*3f80*/  STL [R1+0x700], R10 ;  /* 0x0007000a01007387 */ /* 0x010fe20000100800 */
[----:B0-----:R-:W-:-:S03]  /*3f90*/  IMAD.MOV.U32 R4, RZ, RZ, R11 ;  /* 0x000000ffff047224 */ /* 0x001fc600078e000b */
[----:B------:R-:W4:Y:S01]  /*3fa0*/  LDL.LU.64 R26, [R1+0xe0] ;  /* 0x0000e000011a7983 */ /* 0x000f220000300a00 */
[----:B------:R-:W-:-:S03]  /*3fb0*/  IMAD R9, R0, 0x2, R7 ;  /* 0x0000000200097824 */ /* 0x000fc600078e0207 */
[----:B------:R5:W-:Y:S02]  /*3fc0*/  STL [R1+0x6fc], R4 ;  /* 0x0006fc0401007387 */ /* 0x000be40000100800 */
[----:B-----5:R-:W-:Y:S02]  /*3fd0*/  IMAD.MOV.U32 R4, RZ, RZ, R3 ;  /* 0x000000ffff047224 */ /* 0x020fe400078e0003 */
[----:B------:R0:W-:Y:S04]  /*3fe0*/  STL [R1+0x708], R2 ;  /* 0x0007080201007387 */ /* 0x0001e80000100800 */
[----:B0-----:R-:W5:Y:S01]  /*3ff0*/  LDL.LU.64 R2, [R1+0x128] ;  /* 0x0001280001027983 */ /* 0x001f620000300a00 */
[----:B------:R-:W-:-:S03]  /*4000*/  IMAD.MOV.U32 R6, RZ, RZ, R15 ;  /* 0x000000ffff067224 */ /* 0x000fc600078e000f */
[----:B------:R0:W-:Y:S04]  /*4010*/  STL [R1+0x704], R4 ;  /* 0x0007040401007387 */ /* 0x0001e80000100800 */
[----:B------:R-:W-:Y:S04]  /*4020*/  STL [R1+0xb08], R9 ;  /* 0x000b080901007387 */ /* 0x000fe80000100800 */
[----:B------:R-:W-:Y:S04]  /*4030*/  STL [R1+0x710], R14 ;  /* 0x0007100e01007387 */ /* 0x000fe80000100800 */
[----:B0-----:R-:W5:Y:S04]  /*4040*/  LDL.LU.64 R4, [R1+0xf8] ;  /* 0x0000f80001047983 */ /* 0x001f680000300a00 */
[----:B------:R0:W-:Y:S04]  /*4050*/  STL [R1+0x70c], R6 ;  /* 0x00070c0601007387 */ /* 0x0001e80000100800 */
[----:B------:R-:W-:Y:S01]  /*4060*/  STL [R1+0x718], R20 ;  /* 0x0007181401007387 */ /* 0x000fe20000100800 */
[----:B0-----:R-:W-:-:S05]  /*4070*/  IMAD.MOV.U32 R6, RZ, RZ, R21 ;  /* 0x000000ffff067224 */ /* 0x001fca00078e0015 */
[----:B------:R0:W-:Y:S04]  /*4080*/  STL [R1+0x714], R6 ;  /* 0x0007140601007387 */ /* 0x0001e80000100800 */
[----:B------:R1:W-:Y:S01]  /*4090*/  STL [R1+0x720], R22 ;  /* 0x0007201601007387 */ /* 0x0003e20000100800 */
[----:B0-----:R-:W-:-:S03]  /*40a0*/  IMAD.MOV.U32 R6, RZ, RZ, R23 ;  /* 0x000000ffff067224 */ /* 0x001fc600078e0017 */
[----:B-1----:R-:W5:Y:S04]  /*40b0*/  LDL.LU.64 R22, [R1+0x130] ;  /* 0x0001300001167983 */ /* 0x002f680000300a00 */
[----:B------:R0:W-:Y:S01]  /*40c0*/  STL [R1+0x71c], R6 ;  /* 0x00071c0601007387 */ /* 0x0001e20000100800 */
[----:B------:R-:W-:-:S03]  /*40d0*/  IMAD R10, R0, 0x2, R9 ;  /* 0x00000002000a7824 */ /* 0x000fc600078e0209 */
[----:B---3--:R-:W-:Y:S04]  /*40e0*/  STL [R1+0x728], R16 ;  /* 0x0007281001007387 */ /* 0x008fe80000100800 */
[----:B------:R-:W3:Y:S04]  /*40f0*/  LDL.LU.64 R20, [R1+0xa8] ;  /* 0x0000a80001147983 */ /* 0x000ee80000300a00 */
[----:B------:R-:W3:Y:S01]  /*4100*/  LDL.LU.64 R8, [R1+0x140] ;  /* 0x0001400001087983 */ /* 0x000ee20000300a00 */
[----:B0-----:R-:W-:Y:S02]  /*4110*/  IMAD.MOV.U32 R6, RZ, RZ, R17 ;  /* 0x000000ffff067224 */ /* 0x001fe400078e0011 */
[----:B------:R-:W-:-:S03]  /*4120*/  IMAD R11, R0, 0x2, R10 ;  /* 0x00000002000b7824 */ /* 0x000fc600078e020a */
[----:B------:R2:W-:Y:S04]  /*4130*/  STL [R1+0x724], R6 ;  /* 0x0007240601007387 */ /* 0x0005e80000100800 */
[----:B------:R0:W-:Y:S01]  /*4140*/  STL.64 [R1+0xb00], R10 ;  /* 0x000b000a01007387 */ /* 0x0001e20000100a00 */
[----:B------:R-:W-:Y:S02]  /*4150*/  IMAD R12, R0, 0x2, R11 ;  /* 0x00000002000c7824 */ /* 0x000fe400078e020b */
[----:B--2---:R-:W-:Y:S01]  /*4160*/  IMAD.MOV.U32 R6, RZ, RZ, R19 ;  /* 0x000000ffff067224 */ /* 0x004fe200078e0013 */
[----:B------:R-:W-:Y:S01]  /*4170*/  STL [R1+0x730], R18 ;  /* 0x0007301201007387 */ /* 0x000fe20000100800 */
[----:B0-----:R-:W-:-:S03]  /*4180*/  IMAD.MOV.U32 R10, RZ, RZ, R25 ;  /* 0x000000ffff0a7224 */ /* 0x001fc600078e0019 */
[----:B------:R-:W-:Y:S04]  /*4190*/  STL [R1+0x738], R24 ;  /* 0x0007381801007387 */ /* 0x000fe80000100800 */
[----:B------:R0:W-:Y:S04]  /*41a0*/  STL [R1+0x72c], R6 ;  /* 0x00072c0601007387 */ /* 0x0001e80000100800 */
[----:B0-----:R-:W2:Y:S04]  /*41b0*/  LDL.LU.64 R6, [R1+0x110] ;  /* 0x0001100001067983 */ /* 0x001ea80000300a00 */
[----:B------:R0:W-:Y:S04]  /*41c0*/  STL [R1+0x734], R10 ;  /* 0x0007340a01007387 */ /* 0x0001e80000100800 */
[----:B------:R-:W-:Y:S04]  /*41d0*/  STL [R1+0xb0c], R12 ;  /* 0x000b0c0c01007387 */ /* 0x000fe80000100800 */
[----:B------:R1:W-:Y:S01]  /*41e0*/  STL [R1+0x740], R28 ;  /* 0x0007401c01007387 */ /* 0x0003e20000100800 */
[----:B0-----:R-:W-:-:S03]  /*41f0*/  IMAD.MOV.U32 R10, RZ, RZ, R29 ;  /* 0x000000ffff0a7224 */ /* 0x001fc600078e001d */
[----:B------:R-:W2:Y:S04]  /*4200*/  LDL.LU.64 R24, [R1+0x150] ;  /* 0x0001500001187983 */ /* 0x000ea80000300a00 */
[----:B------:R0:W-:Y:S01]  /*4210*/  STL [R1+0x73c], R10 ;  /* 0x00073c0a01007387 */ /* 0x0001e20000100800 */
[----:B------:R-:W-:-:S03]  /*4220*/  IMAD R14, R0, 0x2, R12 ;  /* 0x00000002000e7824 */ /* 0x000fc600078e020c */
[----:B----4-:R4:W-:Y:S04]  /*4230*/  STL [R1+0x748], R26 ;  /* 0x0007481a01007387 */ /* 0x0109e80000100800 */
[----:B-1----:R-:W2:Y:S01]  /*4240*/  LDL.LU.64 R28, [R1+0x70] ;  /* 0x00007000011c7983 */ /* 0x002ea20000300a00 */
[----:B0-----:R-:W-:-:S03]  /*4250*/  IMAD.MOV.U32 R10, RZ, RZ, R27 ;  /* 0x000000ffff0a7224 */ /* 0x001fc600078e001b */
[----:B------:R-:W-:Y:S04]  /*4260*/  STL [R1+0xb14], R14 ;  /* 0x000b140e01007387 */ /* 0x000fe80000100800 */
[----:B------:R-:W-:Y:S01]  /*4270*/  STL [R1+0x744], R10 ;  /* 0x0007440a01007387 */ /* 0x000fe20000100800 */
[----:B------:R-:W-:-:S03]  /*4280*/  IMAD R17, R0, 0x2, R14 ;  /* 0x0000000200117824 */ /* 0x000fc600078e020e */
[----:B-----5:R0:W-:Y:S04]  /*4290*/  STL [R1+0x750], R2 ;  /* 0x0007500201007387 */ /* 0x0201e80000100800 */
[----:B----4-:R-:W4:Y:S01]  /*42a0*/  LDL.LU.64 R26, [R1+0x160] ;  /* 0x00016000011a7983 */ /* 0x010f220000300a00 */
[----:B0-----:R-:W-:-:S03]  /*42b0*/  IMAD.MOV.U32 R2, RZ, RZ, R3 ;  /* 0x000000ffff027224 */ /* 0x001fc600078e0003 */
[----:B------:R-:W-:Y:S01]  /*42c0*/  STL [R1+0x758], R4 ;  /* 0x0007580401007387 */ /* 0x000fe20000100800 */
[----:B------:R-:W-:-:S03]  /*42d0*/  IMAD.MOV.U32 R10, RZ, RZ, R5 ;  /* 0x000000ffff0a7224 */ /* 0x000fc600078e0005 */
[----:B------:R0:W-:Y:S01]  /*42e0*/  STL [R1+0x74c], R2 ;  /* 0x00074c0201007387 */ /* 0x0001e20000100800 */
[----:B------:R-:W-:-:S03]  /*42f0*/  IMAD R18, R0, 0x2, R17 ;  /* 0x0000000200127824 */ /* 0x000fc600078e0211 */
[----:B0-----:R-:W5:Y:S04]  /*4300*/  LDL.LU.64 R2, [R1+0x120] ;  /* 0x0001200001027983 */ /* 0x001f680000300a00 */
[----:B------:R-:W-:Y:S04]  /*4310*/  STL [R1+0xb18], R17 ;  /* 0x000b181101007387 */ /* 0x000fe80000100800 */
[----:B------:R-:W5:Y:S04]  /*4320*/  LDL.LU.64 R4, [R1+0x170] ;  /* 0x0001700001047983 */ /* 0x000f680000300a00 */
[----:B------:R0:W-:Y:S01]  /*4330*/  STL [R1+0x754], R10 ;  /* 0x0007540a01007387 */ /* 0x0001e20000100800 */
[----:B------:R-:W-:-:S02]  /*4340*/  IMAD R19, R0, 0x2, R18 ;  /* 0x0000000200137824 */ /* 0x000fc400078e0212 */
[----:B0-----:R-:W-:Y:S01]  /*4350*/  IMAD.MOV.U32 R10, RZ, RZ, R23 ;  /* 0x000000ffff0a7224 */ /* 0x001fe200078e0017 */
[----:B------:R-:W-:Y:S04]  /*4360*/  STL [R1+0x760], R22 ;  /* 0x0007601601007387 */ /* 0x000fe80000100800 */
[----:B------:R0:W-:Y:S04]  /*4370*/  STL [R1+0x75c], R10 ;  /* 0x00075c0a01007387 */ /* 0x0001e80000100800 */
[----:B---3--:R1:W-:Y:S01]  /*4380*/  STL [R1+0x768], R20 ;  /* 0x0007681401007387 */ /* 0x0083e20000100800 */
[----:B0-----:R-:W-:-:S03]  /*4390*/  IMAD.MOV.U32 R10, RZ, RZ, R21 ;  /* 0x000000ffff0a7224 */ /* 0x001fc600078e0015 */
[----:B------:R-:W3:Y:S04]  /*43a0*/  LDL.LU.64 R22, [R1+0x60] ;  /* 0x0000600001167983 */ /* 0x000ee80000300a00 */
[----:B------:R-:W-:Y:S04]  /*43b0*/  STL [R1+0x770], R8 ;  /* 0x0007700801007387 */ /* 0x000fe80000100800 */
[----:B------:R-:W-:Y:S01]  /*43c0*/  STL [R1+0x764], R10 ;  /* 0x0007640a01007387 */ /* 0x000fe20000100800 */
[----:B-1----:R-:W-:-:S03]  /*43d0*/  IMAD R20, R0, 0x2, R19 ;  /* 0x0000000200147824 */ /* 0x002fc600078e0213 */
[----:B------:R0:W-:Y:S04]  /*43e0*/  STL.64 [R1+0xb20], R18 ;  /* 0x000b201201007387 */ /* 0x0001e80000100a00 */
[----:B0-----:R-:W3:Y:S01]  /*43f0*/  LDL.LU.64 R18, [R1+0x178] ;  /* 0x0001780001127983 */ /* 0x001ee20000300a00 */
[----:B------:R-:W-:-:S03]  /*4400*/  IMAD.MOV.U32 R8, RZ, RZ, R9 ;  /* 0x000000ffff087224 */ /* 0x000fc600078e0009 */
[----:B------:R-:W3:Y:S04]  /*4410*/  LDL.LU.64 R12, [R1+0x138] ;  /* 0x00013800010c7983 */ /* 0x000ee80000300a00 */
[----:B------:R0:W-:Y:S04]  /*4420*/  STL [R1+0x76c], R8 ;  /* 0x00076c0801007387 */ /* 0x0001e80000100800 */
[----:B--2---:R1:W-:Y:S04]  /*4430*/  STL [R1+0x778], R6 ;  /* 0x0007780601007387 */ /* 0x0043e80000100800 */
[----:B0-----:R-:W2:Y:S01]  /*4440*/  LDL.LU.64 R8, [R1+0x190] ;  /* 0x0001900001087983 */ /* 0x001ea20000300a00 */
[----:B-1----:R-:W-:-:S05]  /*4450*/  IMAD.MOV.U32 R6, RZ, RZ, R7 ;  /* 0x000000ffff067224 */ /* 0x002fca00078e0007 */
[----:B------:R0:W-:Y:S04]  /*4460*/  STL [R1+0x774], R6 ;  /* 0x0007740601007387 */ /* 0x0001e80000100800 */
[----:B------:R-:W-:Y:S01]  /*4470*/  STL [R1+0x780], R24 ;  /* 0x0007801801007387 */ /* 0x000fe20000100800 */
[----:B0-----:R-:W-:-:S03]  /*4480*/  IMAD.MOV.U32 R6, RZ, RZ, R25 ;  /* 0x000000ffff067224 */ /* 0x001fc600078e0019 */
[----:B------:R-:W-:Y:S04]  /*4490*/  STL [R1+0x788], R28 ;  /* 0x0007881c01007387 */ /* 0x000fe80000100800 */
[----:B------:R0:W-:Y:S04]  /*44a0*/  STL [R1+0x77c], R6 ;  /* 0x00077c0601007387 */ /* 0x0001e80000100800 */
[----:B------:R-:W2:Y:S04]  /*44b0*/  LDL.LU.64 R16, [R1+0x148] ;  /* 0x0001480001107983 */ /* 0x000ea80000300a00 */
[----:B------:R-:W2:Y:S01]  /*44c0*/  LDL.LU.64 R10, [R1+0x198] ;  /* 0x00019800010a7983 */ /* 0x000ea20000300a00 */
[----:B0-----:R-:W-:-:S02]  /*44d0*/  IMAD.MOV.U32 R6, RZ, RZ, R29 ;  /* 0x000000ffff067224 */ /* 0x001fc400078e001d */
[----:B----4-:R-:W-:Y:S01]  /*44e0*/  IMAD.MOV.U32 R14, RZ, RZ, R27 ;  /* 0x000000ffff0e7224 */ /* 0x010fe200078e001b */
[----:B------:R-:W-:Y:S04]  /*44f0*/  STL [R1+0x790], R26 ;  /* 0x0007901a01007387 */ /* 0x000fe80000100800 */
[----:B------:R0:W-:Y:S04]  /*4500*/  STL [R1+0x784], R6 ;  /* 0x0007840601007387 */ /* 0x0001e80000100800 */
[----:B0-----:R-:W4:Y:S04]  /*4510*/  LDL.LU.64 R6, [R1+0x158] ;  /* 0x0001580001067983 */ /* 0x001f280000300a00 */
[----:B------:R-:W-:Y:S04]  /*4520*/  STL [R1+0x78c], R14 ;  /* 0x00078c0e01007387 */ /* 0x000fe80000100800 */
[----:B-----5:R0:W-:Y:S04]  /*4530*/  STL [R1+0x798], R2 ;  /* 0x0007980201007387 */ /* 0x0201e80000100800 */
[----:B------:R-:W5:Y:S01]  /*4540*/  LDL.LU.64 R28, [R1+0x1a8] ;  /* 0x0001a800011c7983 */ /* 0x000f620000300a00 */
[----:B0-----:R-:W-:-:S05]  /*4550*/  IMAD.MOV.U32 R2, RZ, RZ, R3 ;  /* 0x000000ffff027224 */ /* 0x001fca00078e0003 */
[----:B------:R0:W-:Y:S04]  /*4560*/  STL [R1+0x794], R2 ;  /* 0x0007940201007387 */ /* 0x0001e80000100800 */
[----:B------:R1:W-:Y:S04]  /*4570*/  STL [R1+0x7a0], R4 ;  /* 0x0007a00401007387 */ /* 0x0003e80000100800 */
[----:B------:R-:W5:Y:S01]  /*4580*/  LDL R3, [R1+0x8a0] ;  /* 0x0008a00001037983 */ /* 0x000f620000100800 */
[----:B0-----:R-:W-:-:S03]  /*4590*/  IMAD.MOV.U32 R2, RZ, RZ, R5 ;  /* 0x000000ffff027224 */ /* 0x001fc600078e0005 */
[----:B------:R-:W5:Y:S04]  /*45a0*/  LDL.LU.64 R14, [R1+0x30] ;  /* 0x00003000010e7983 */ /* 0x000f680000300a00 */
[----:B---3--:R-:W-:Y:S04]  /*45b0*/  STL [R1+0x7a8], R22 ;  /* 0x0007a81601007387 */ /* 0x008fe80000100800 */
[----:B------:R0:W-:Y:S04]  /*45c0*/  STL [R1+0x79c], R2 ;  /* 0x00079c0201007387 */ /* 0x0001e80000100800 */
[----:B-1----:R-:W3:Y:S01]  /*45d0*/  LDL.LU.64 R4, [R1+0x1b8] ;  /* 0x0001b80001047983 */ /* 0x002ee20000300a00 */
[----:B0-----:R-:W-:-:S05]  /*45e0*/  IMAD.MOV.U32 R2, RZ, RZ, R23 ;  /* 0x000000ffff027224 */ /* 0x001fca00078e0017 */
[----:B------:R0:W-:Y:S04]  /*45f0*/  STL [R1+0x7a4], R2 ;  /* 0x0007a40201007387 */ /* 0x0001e80000100800 */
[----:B------:R1:W-:Y:S04]  /*4600*/  STL [R1+0x7b0], R18 ;  /* 0x0007b01201007387 */ /* 0x0003e80000100800 */
[----:B------:R-:W3:Y:S01]  /*4610*/  LDL.LU.64 R22, [R1+0x168] ;  /* 0x0001680001167983 */ /* 0x000ee20000300a00 */
[----:B------:R-:W-:Y:S02]  /*4620*/  IMAD R21, R0, 0x2, R20 ;  /* 0x0000000200157824 */ /* 0x000fe400078e0214 */
[----:B0-----:R-:W-:-:S02]  /*4630*/  IMAD.MOV.U32 R2, RZ, RZ, R19 ;  /* 0x000000ffff027224 */ /* 0x001fc400078e0013 */
[C---:B------:R-:W-:Y:S01]  /*4640*/  IMAD R24, R0.reuse, 0x2, R21 ;  /* 0x0000000200187824 */ /* 0x040fe200078e0215 */
[----:B-1----:R-:W3:Y:S03]  /*4650*/  LDL.LU.64 R18, [R1+0xb20] ;  /* 0x000b200001127983 */ /* 0x002ee60000300a00 */
[C---:B------:R-:W-:Y:S01]  /*4660*/  IMAD R25, R0.reuse, 0x2, R24 ;  /* 0x0000000200197824 */ /* 0x040fe200078e0218 */
[----:B------:R-:W-:Y:S03]  /*4670*/  STL [R1+0x7b8], R12 ;  /* 0x0007b80c01007387 */ /* 0x000fe60000100800 */
[C---:B------:R-:W-:Y:S01]  /*4680*/  IMAD R26, R0.reuse, 0x2, R25 ;  /* 0x00000002001a7824 */ /* 0x040fe200078e0219 */
[----:B------:R-:W-:Y:S04]  /*4690*/  STL [R1+0x7ac], R2 ;  /* 0x0007ac0201007387 */ /* 0x000fe80000100800 */
[----:B------:R0:W-:Y:S01]  /*46a0*/  STL [R1+0x7b4], R13 ;  /* 0x0007b40d01007387 */ /* 0x0001e20000100800 */
[----:B------:R-:W-:-:S03]  /*46b0*/  IMAD R27, R0, 0x2, R26 ;  /* 0x00000002001b7824 */ /* 0x000fc600078e021a */
[----:B0-----:R-:W3:Y:S04]  /*46c0*/  LDL.LU.64 R12, [R1+0x1c0] ;  /* 0x0001c000010c7983 */ /* 0x001ee80000300a00 */
[----:B--2---:R-:W-:Y:S04]  /*46d0*/  STL [R1+0x7c0], R8 ;  /* 0x0007c00801007387 */ /* 0x004fe80000100800 */
[----:B------:R0:W-:Y:S01]  /*46e0*/  STL [R1+0x7bc], R9 ;  /* 0x0007bc0901007387 */ /* 0x0001e20000100800 */
[----:B------:R-:W-:-:S03]  /*46f0*/  IMAD R2, R0, 0x2, R27 ;  /* 0x0000000200027824 */ /* 0x000fc600078e021b */
[----:B0-----:R-:W2:Y:S04]  /*4700*/  LDL.LU.64 R8, [R1+0x180] ;  /* 0x0001800001087983 */ /* 0x001ea80000300a00 */
[----:B------:R0:W-:Y:S01]  /*4710*/  STL [R1+0x7c8], R16 ;  /* 0x0007c81001007387 */ /* 0x0001e20000100800 */
[C---:B------:R-:W-:Y:S02]  /*4720*/  IMAD R2, R0.reuse, 0x2, R2 ;  /* 0x0000000200027824 */ /* 0x040fe400078e0202 */
[----:B0-----:R-:W-:Y:S02]  /*4730*/  IMAD.MOV.U32 R16, RZ, RZ, R17 ;  /* 0x000000ffff107224 */ /* 0x001fe400078e0011 */
[----:B------:R-:W2:Y:S04]  /*4740*/  LDL.LU R17, [R1+0xb18] ;  /* 0x000b180001117983 */ /* 0x000ea80000300800 */
[----:B------:R-:W-:Y:S04]  /*4750*/  STL [R1+0x7d0], R10 ;  /* 0x0007d00a01007387 */ /* 0x000fe80000100800 */
[----:B------:R0:W-:Y:S01]  /*4760*/  STL [R1+0x7c4], R16 ;  /* 0x0007c41001007387 */ /* 0x0001e20000100800 */
[----:B------:R-:W-:-:S02]  /*4770*/  IMAD R2, R0, 0x2, R2 ;  /* 0x0000000200027824 */ /* 0x000fc400078e0202 */
[----:B0-----:R-:W-:Y:S02]  /*4780*/  IMAD.MOV.U32 R16, RZ, RZ, R11 ;  /* 0x000000ffff107224 */ /* 0x001fe400078e000b */
[----:B------:R-:W2:Y:S04]  /*4790*/  LDL.LU.64 R10, [R1+0x1c8] ;  /* 0x0001c800010a7983 */ /* 0x000ea80000300a00 */
[----:B------:R0:W-:Y:S04]  /*47a0*/  STL [R1+0x7cc], R16 ;  /* 0x0007cc1001007387 */ /* 0x0001e80000100800 */
[----:B----4-:R1:W-:Y:S01]  /*47b0*/  STL [R1+0x7d8], R6 ;  /* 0x0007d80601007387 */ /* 0x0103e20000100800 */
[----:B0-----:R-:W-:-:S03]  /*47c0*/  IMAD.MOV.U32 R16, RZ, RZ, R7 ;  /* 0x000000ffff107224 */ /* 0x001fc600078e0007 */
[----:B------:R0:W-:Y:S04]  /*47d0*/  STL [R1+0xc], R2 ;  /* 0x00000c0201007387 */ /* 0x0001e80000100800 */
[----:B-1----:R-:W4:Y:S04]  /*47e0*/  LDL.LU.64 R6, [R1+0x188] ;  /* 0x0001880001067983 */ /* 0x002f280000300a00 */
[----:B------:R1:W-:Y:S01]  /*47f0*/  STL [R1+0x7d4], R16 ;  /* 0x0007d41001007387 */ /* 0x0003e20000100800 */
[----:B0-----:R-:W-:-:S03]  /*4800*/  IMAD R2, R0, 0x2, R2 ;  /* 0x0000000200027824 */ /* 0x001fc600078e0202 */
[----:B-----5:R-:W-:Y:S01]  /*4810*/  STL [R1+0x7e0], R28 ;  /* 0x0007e01c01007387 */ /* 0x020fe20000100800 */
[----:B------:R-:W-:Y:S01]  /*4820*/  ISETP.GE.AND P2, PT, R3, RZ, PT ;  /* 0x000000ff0300720c */ /* 0x000fe20003f46270 */
[----:B-1----:R-:W-:Y:S02]  /*4830*/  IMAD.MOV.U32 R16, RZ, RZ, R29 ;  /* 0x000000ffff107224 */ /* 0x002fe400078e001d */
[----:B------:R0:W-:Y:S01]  /*4840*/  STL [R1+0x10], R2 ;  /* 0x0000100201007387 */ /* 0x0001e20000100800 */
[----:B------:R-:W-:-:S03]  /*4850*/  IMAD.MOV.U32 R3, RZ, RZ, R15 ;  /* 0x000000ffff037224 */ /* 0x000fc600078e000f */
[----:B------:R-:W-:Y:S04]  /*4860*/  STL [R1+0x7dc], R16 ;  /* 0x0007dc1001007387 */ /* 0x000fe80000100800 */
[----:B------:R1:W-:Y:S01]  /*4870*/  STL [R1+0x7e8], R14 ;  /* 0x0007e80e01007387 */ /* 0x0003e20000100800 */
[----:B0-----:R-:W-:-:S03]  /*4880*/  IMAD R2, R0, 0x2, R2 ;  /* 0x0000000200027824 */ /* 0x001fc600078e0202 */
[----:B------:R-:W4:Y:S04]  /*4890*/  LDL.LU.64 R28, [R1+0x1d0] ;  /* 0x0001d000011c7983 */ /* 0x000f280000300a00 */
[----:B-1----:R-:W4:Y:S04]  /*48a0*/  LDL.LU R14, [R1+0xb14] ;  /* 0x000b1400010e7983 */ /* 0x002f280000300800 */
[----:B------:R0:W-:Y:S04]  /*48b0*/  STL [R1+0x14], R2 ;  /* 0x0000140201007387 */ /* 0x0001e80000100800 */
[----:B------:R3:W-:Y:S01]  /*48c0*/  STL [R1+0x7e4], R3 ;  /* 0x0007e40301007387 */ /* 0x0007e20000100800 */
[----:B0-----:R-:W-:-:S02]  /*48d0*/  IMAD R2, R0, 0x2, R2 ;  /* 0x0000000200027824 */ /* 0x001fc400078e0202 */
[----:B---3--:R-:W-:Y:S01]  /*48e0*/  IMAD.MOV.U32 R3, RZ, RZ, R5 ;  /* 0x000000ffff037224 */ /* 0x008fe200078e0005 */
[----:B------:R0:W-:Y:S04]  /*48f0*/  STL [R1+0x7f0], R4 ;  /* 0x0007f00401007387 */ /* 0x0001e80000100800 */
[----:B------:R1:W-:Y:S04]  /*4900*/  STL [R1+0x7f8], R22 ;  /* 0x0007f81601007387 */ /* 0x0003e80000100800 */
[----:B------:R3:W-:Y:S04]  /*4910*/  STL [R1+0x7ec], R3 ;  /* 0x0007ec0301007387 */ /* 0x0007e80000100800 */
[----:B------:R3:W-:Y:S04]  /*4920*/  STL [R1+0x18], R2 ;  /* 0x0000180201007387 */ /* 0x0007e80000100800 */
[----:B0-----:R-:W5:Y:S04]  /*4930*/  LDL.LU.64 R4, [R1+0x1a0] ;  /* 0x0001a00001047983 */ /* 0x001f680000300a00 */
[----:B-1----:R-:W5:Y:S01]  /*4940*/  LDL.LU R22, [R1+0xb10] ;  /* 0x000b100001167983 */ /* 0x002f620000300800 */
[----:B---3--:R-:W-:-:S02]  /*4950*/  IMAD.MOV.U32 R3, RZ, RZ, R23 ;  /* 0x000000ffff037224 */ /* 0x008fc400078e0017 */
[----:B------:R-:W-:-:S05]  /*4960*/  IMAD R2, R0, 0x2, R2 ;  /* 0x0000000200027824 */ /* 0x000fca00078e0202 */
[----:B------:R0:W-:Y:S04]  /*4970*/  STL [R1+0x20], R2 ;  /* 0x0000200201007387 */ /* 0x0001e80000100800 */
[----:B------:R1:W-:Y:S04]  /*4980*/  STL [R1+0x7f4], R3 ;  /* 0x0007f40301007387 */ /* 0x0003e80000100800 */
[----:B------:R3:W-:Y:S01]  /*4990*/  STL [R1+0x26c], R12 ;  /* 0x00026c0c01007387 */ /* 0x0007e20000100800 */
[----:B0-----:R-:W-:Y:S02]  /*49a0*/  IMAD R2, R0, 0x2, R2 ;  /* 0x0000000200027824 */ /* 0x001fe400078e0202 */
[----:B-1----:R-:W-:Y:S01]  /*49b0*/  IMAD.MOV.U32 R3, RZ, RZ, R13 ;  /* 0x000000ffff037224 */ /* 0x002fe200078e000d */
[----:B---3--:R-:W3:Y:S04]  /*49c0*/  LDL.LU R12, [R1+0xb0c] ;  /* 0x000b0c00010c7983 */ /* 0x008ee80000300800 */
[----:B------:R0:W-:Y:S04]  /*49d0*/  STL [R1+0x268], R3 ;  /* 0x0002680301007387 */ /* 0x0001e80000100800 */
[----:B--2---:R1:W-:Y:S04]  /*49e0*/  STL [R1+0x274], R8 ;  /* 0x0002740801007387 */ /* 0x0043e80000100800 */
[----:B------:R2:W-:Y:S01]  /*49f0*/  STL [R1+0x1c], R2 ;  /* 0x00001c0201007387 */ /* 0x0005e20000100800 */
[----:B0-----:R-:W-:-:S03]  /*4a00*/  IMAD.MOV.U32 R3, RZ, RZ, R9 ;  /* 0x000000ffff037224 */ /* 0x001fc600078e0009 */
[----:B------:R-:W3:Y:S04]  /*4a10*/  LDL.LU R15, [R1+0x58] ;  /* 0x00005800010f7983 */ /* 0x000ee80000300800 */
[----:B-1----:R-:W3:Y:S01]  /*4a20*/  LDL.LU R9, [R1+0xb08] ;  /* 0x000b080001097983 */ /* 0x002ee20000300800 */
[----:B--2---:R-:W-:-:S03]  /*4a30*/  IMAD R2, R0, 0x2, R2 ;  /* 0x0000000200027824 */ /* 0x004fc600078e0202 */
[----:B------:R-:W2:Y:S04]  /*4a40*/  LDL.LU R8, [R1+0x8] ;  /* 0x0000080001087983 */ /* 0x000ea80000300800 */
[----:B------:R0:W-:Y:S04]  /*4a50*/  STL [R1+0x270], R3 ;  /* 0x0002700301007387 */ /* 0x0001e80000100800 */
[----:B------:R1:W-:Y:S01]  /*4a60*/  STL [R1+0x24], R2 ;  /* 0x0000240201007387 */ /* 0x0003e20000100800 */
[----:B------:R-:W-:Y:S01]  /*4a70*/  ISETP.NE.AND P1, PT, RZ, c[0x0][0x178], PT ;  /* 0x00005e00ff007a0c */ /* 0x000fe20003f25270 */
[----:B0-----:R-:W-:-:S02]  /*4a80*/  IMAD.MOV.U32 R3, RZ, RZ, R11 ;  /* 0x000000ffff037224 */ /* 0x001fc400078e000b */
[----:B------:R0:W-:Y:S01]  /*4a90*/  STL [R1+0x27c], R10 ;  /* 0x00027c0a01007387 */ /* 0x0001e20000100800 */
[----:B-1----:R-:W-:-:S03]  /*4aa0*/  IMAD R2, R0, 0x2, R2 ;  /* 0x0000000200027824 */ /* 0x002fc600078e0202 */
[----:B0-----:R-:W2:Y:S04]  /*4ab0*/  LDL.LU.64 R10, [R1+0xb00] ;  /* 0x000b0000010a7983 */ /* 0x001ea80000300a00 */
[----:B----4-:R0:W-:Y:S04]  /*4ac0*/  STL [R1+0x284], R6 ;  /* 0x0002840601007387 */ /* 0x0101e80000100800 */
[----:B------:R1:W-:Y:S04]  /*4ad0*/  STL [R1+0x278], R3 ;  /* 0x0002780301007387 */ /* 0x0003e80000100800 */
[----:B------:R-:W-:Y:S01]  /*4ae0*/  STL [R1+0x28], R2 ;  /* 0x0000280201007387 */ /* 0x000fe20000100800 */
[----:B0-----:R-:W-:-:S02]  /*4af0*/  IMAD.MOV.U32 R6, RZ, RZ, R7 ;  /* 0x000000ffff067224 */ /* 0x001fc400078e0007 */
[----:B-1----:R-:W-:Y:S01]  /*4b00*/  IMAD R3, R0, 0x2, R2 ;  /* 0x0000000200037824 */ /* 0x002fe200078e0202 */
[----:B------:R-:W4:Y:S04]  /*4b10*/  LDL.LU R7, [R1+0xafc] ;  /* 0x000afc0001077983 */ /* 0x000f280000300800 */
[----:B------:R-:W-:Y:S04]  /*4b20*/  STL [R1+0x280], R6 ;  /* 0x0002800601007387 */ /* 0x000fe80000100800 */
[----:B------:R-:W-:Y:S04]  /*4b30*/  STL [R1+0x2c], R3 ;  /* 0x00002c0301007387 */ /* 0x000fe80000100800 */
[----:B------:R0:W-:Y:S04]  /*4b40*/  STL [R1+0x28c], R28 ;  /* 0x00028c1c01007387 */ /* 0x0001e80000100800 */
[----:B0-----:R-:W2:Y:S01]  /*4b50*/  LDL.LU R28, [R1+0xaf8] ;  /* 0x000af800011c7983 */ /* 0x001ea20000300800 */
[----:B------:R-:W-:-:S05]  /*4b60*/  IMAD.MOV.U32 R6, RZ, RZ, R29 ;  /* 0x000000ffff067224 */ /* 0x000fca00078e001d */
[----:B------:R0:W-:Y:S01]  /*4b70*/  STL [R1+0x288], R6 ;  /* 0x0002880601007387 */ /* 0x0001e20000100800 */
[----:B-----5:R-:W-:Y:S01]  /*4b80*/  @!P2 IMAD.MOV R22, RZ, RZ, -R22 ;  /* 0x000000ffff16a224 */ /* 0x020fe200078e0a16 */
[----:B------:R-:W-:-:S05]  /*4b90*/  @!P1 LOP3.LUT R22, RZ, c[0x0][0x178], RZ, 0x33, !PT ;  /* 0x00005e00ff169a12 */ /* 0x000fca00078e33ff */
[----:B------:R-:W-:Y:S02]  /*4ba0*/  IMAD R2, R22, c[0x0][0x184], RZ ;  /* 0x0000610016027a24 */ /* 0x000fe400078e02ff */
[----:B------:R-:W-:-:S04]  /*4bb0*/  IMAD R22, R0, 0x2, R3 ;  /* 0x0000000200167824 */ /* 0x000fc800078e0203 */
[----:B0-----:R-:W-:Y:S01]  /*4bc0*/  IMAD R6, R0, 0x2, R22 ;  /* 0x0000000200067824 */ /* 0x001fe200078e0216 */
[----:B------:R0:W-:Y:S04]  /*4bd0*/  STL [R1+0xac4], R22 ;  /* 0x000ac41601007387 */ /* 0x0001e80000100800 */
[----:B0-----:R-:W5:Y:S04]  /*4be0*/  LDL.LU R22, [R1+0x5c] ;  /* 0x00005c0001167983 */ /* 0x001f680000300800 */
[----:B------:R-:W0:Y:S01]  /*4bf0*/  S2R R23, SR_TID.X ;  /* 0x0000000000177919 */ /* 0x000e220000002100 */
[----:B------:R-:W-:-:S02]  /*4c00*/  IMAD.MOV.U32 R16, RZ, RZ, R5 ;  /* 0x000000ffff107224 */ /* 0x000fc400078e0005 */
[----:B------:R-:W-:Y:S01]  /*4c10*/  IMAD R13, R0, 0x2, R6 ;  /* 0x00000002000d7824 */ /* 0x000fe200078e0206 */
[----:B------:R1:W-:Y:S01]  /*4c20*/  STL [R1+0x294], R4 ;  /* 0x0002940401007387 */ /* 0x0003e20000100800 */
[----:B------:R-:W-:-:S03]  /*4c30*/  LEA R3, P1, R2, c[0x0][0x160], 0x1 ;  /* 0x0000580002037a11 */ /* 0x000fc600078208ff */
[----:B------:R0:W-:Y:S04]  /*4c40*/  STL [R1+0x30], R6 ;  /* 0x0000300601007387 */ /* 0x0001e80000100800 */
[----:B-1----:R-:W4:Y:S01]  /*4c50*/  LDL.LU.64 R4, [R1+0xaf0] ;  /* 0x000af00001047983 */ /* 0x002f220000300a00 */
[----:B0-----:R-:W-:-:S04]  /*4c60*/  SHF.R.U32.HI R23, RZ, 0x6, R23 ;  /* 0x00000006ff177819 */ /* 0x001fc80000011617 */
[----:B------:R-:W-:-:S04]  /*4c70*/  SGXT.U32 R23, R23, 0x1 ;  /* 0x000000011717781a */ /* 0x000fc80000000000 */
[C---:B------:R-:W-:Y:S01]  /*4c80*/  LOP3.LUT R6, R23.reuse, 0xfe, RZ, 0xfc, !PT ;  /* 0x000000fe17067812 */ /* 0x040fe200078efcff */
[C---:B------:R-:W-:Y:S01]  /*4c90*/  IMAD R29, R23.reuse, c[0x0][0x188], RZ ;  /* 0x00006200171d7a24 */ /* 0x040fe200078e02ff */
[----:B------:R-:W-:Y:S01]  /*4ca0*/  LOP3.LUT R23, R23, 0xfe, RZ, 0xfc, !PT ;  /* 0x000000fe17177812 */ /* 0x000fe200078efcff */
[----:B------:R0:W-:Y:S04]  /*4cb0*/  STL [R1+0x290], R16 ;  /* 0x0002901001007387 */ /* 0x0001e80000100800 */
[----:B------:R-:W-:Y:S01]  /*4cc0*/  IMAD R23, R23, c[0x0][0x188], RZ ;  /* 0x0000620017177a24 */ /* 0x000fe200078e02ff */
[----:B0-----:R-:W-:Y:S01]  /*4cd0*/  LEA R16, P4, R29, R3, 0x1 ;  /* 0x000000031d107211 */ /* 0x001fe200078808ff */
[----:B------:R-:W-:-:S04]  /*4ce0*/  IMAD R6, R6, c[0x0][0x188], RZ ;  /* 0x0000620006067a24 */ /* 0x000fc800078e02ff */
[----:B------:R0:W-:Y:S01]  /*4cf0*/  STL [R1+0x694], R16 ;  /* 0x0006941001007387 */ /* 0x0001e20000100800 */
[----:B------:R-:W-:Y:S01]  /*4d00*/  IMAD R6, R0, 0x2, R6 ;  /* 0x0000000200067824 */ /* 0x000fe200078e0206 */
[----:B0-----:R-:W-:-:S03]  /*4d10*/  LEA R16, P3, R23, R3, 0x1 ;  /* 0x0000000317107211 */ /* 0x001fc600078608ff */
[C---:B------:R-:W-:Y:S02]  /*4d20*/  IMAD R6, R0.reuse, 0x2, R6 ;  /* 0x0000000200067824 */ /* 0x040fe400078e0206 */
[----:B------:R2:W-:Y:S01]  /*4d30*/  STL [R1+0x29c], R16 ;  /* 0x00029c1001007387 */ /* 0x0005e20000100800 */
[----:B------:R-:W-:Y:S01]  /*4d40*/  IMAD R13, R0, 0x2, R13 ;  /* 0x00000002000d7824 */ /* 0x000fe200078e020d */
[----:B------:R-:W-:-:S04]  /*4d50*/  LEA.HI.X.SX32 R2, R2, c[0x0][0x164], 0x1, P1 ;  /* 0x0000590002027a11 */ /* 0x000fc800008f0eff */
[----:B------:R-:W-:Y:S02]  /*4d60*/  LEA.HI.X.SX32 R29, R29, R2, 0x1, P4 ;  /* 0x000000021d1d7211 */ /* 0x000fe400020f0eff */
[----:B--2---:R-:W-:-:S05]  /*4d70*/  LEA R16, P6, R28, R3, 0x1 ;  /* 0x000000031c107211 */ /* 0x004fca00078c08ff */
[----:B------:R0:W-:Y:S02]  /*4d80*/  STL [R1+0x2a4], R16 ;  /* 0x0002a41001007387 */ /* 0x0001e40000100800 */
[----:B0-----:R-:W-:-:S05]  /*4d90*/  LEA R16, P5, R6, R3, 0x1 ;  /* 0x0000000306107211 */ /* 0x001fca00078a08ff */
[----:B------:R3:W-:Y:S04]  /*4da0*/  STL [R1+0x2ac], R16 ;  /* 0x0002ac1001007387 */ /* 0x0007e80000100800 */
[----:B------:R-:W-:Y:S01]  /*4db0*/  STL [R1+0x34], R13 ;  /* 0x0000340d01007387 */ /* 0x000fe20000100800 */
[----:B---3--:R-:W-:-:S05]  /*4dc0*/  LEA R16, P2, R15, R3, 0x1 ;  /* 0x000000030f107211 */ /* 0x008fca00078408ff */
[----:B------:R0:W-:Y:S02]  /*4dd0*/  STL [R1+0x2b4], R16 ;  /* 0x0002b41001007387 */ /* 0x0001e40000100800 */
[----:B0-----:R-:W-:Y:S01]  /*4de0*/  IMAD R16, R0, 0x2, R13 ;  /* 0x0000000200107824 */ /* 0x001fe200078e020d */
[----:B-----5:R-:W-:-:S05]  /*4df0*/  LEA R13, P1, R22, R3, 0x1 ;  /* 0x00000003160d7211 */ /* 0x020fca00078208ff */
[----:B------:R0:W-:Y:S04]  /*4e00*/  STL [R1+0x2bc], R13 ;  /* 0x0002bc0d01007387 */ /* 0x0001e80000100800 */
[----:B0-----:R-:W2:Y:S04]  /*4e10*/  LDL.LU R13, [R1+0xae8] ;  /* 0x000ae800010d7983 */ /* 0x001ea80000300800 */
[----:B------:R0:W-:Y:S02]  /*4e20*/  STL [R1+0x690], R29 ;  /* 0x0006901d01007387 */ /* 0x0001e40000100800 */
[----:B0-----:R-:W-:-:S05]  /*4e30*/  LEA R29, P4, R8, R3, 0x1 ;  /* 0x00000003081d7211 */ /* 0x001fca00078808ff */
[----:B------:R0:W-:Y:S04]  /*4e40*/  STL [R1+0x2d8], R29 ;  /* 0x0002d81d01007387 */ /* 0x0001e80000100800 */
[----:B0-----:R-:W3:Y:S01]  /*4e50*/  LDL.LU R29, [R1+0xae4] ;  /* 0x000ae400011d7983 */ /* 0x001ee20000300800 */
[----:B------:R-:W-:-:S03]  /*4e60*/  LEA.HI.X.SX32 R23, R23, R2, 0x1, P3 ;  /* 0x0000000217177211 */ /* 0x000fc600018f0eff */
[----:B------:R-:W-:Y:S04]  /*4e70*/  STL [R1+0x3c], R16 ;  /* 0x00003c1001007387 */ /* 0x000fe80000100800 */
[----:B------:R3:W-:Y:S02]  /*4e80*/  STL [R1+0x298], R23 ;  /* 0x0002981701007387 */ /* 0x0007e40000100800 */
[----:B---3--:R-:W-:-:S05]  /*4e90*/  LEA R23, P3, R29, R3, 0x1 ;  /* 0x000000031d177211 */ /* 0x008fca00078608ff */
[----:B------:R0:W-:Y:S04]  /*4ea0*/  STL [R1+0x2e0], R23 ;  /* 0x0002e01701007387 */ /* 0x0001e80000100800 */
[----:B0-----:R-:W3:Y:S01]  /*4eb0*/  LDL.LU R23, [R1+0xae0] ;  /* 0x000ae00001177983 */ /* 0x001ee20000300800 */
[----:B------:R-:W-:Y:S01]  /*4ec0*/  IMAD R16, R0, 0x2, R16 ;  /* 0x0000000200107824 */ /* 0x000fe200078e0210 */
[----:B------:R-:W-:-:S04]  /*4ed0*/  LEA.HI.X.SX32 R28, R28, R2, 0x1, P6 ;  /* 0x000000021c1c7211 */ /* 0x000fc800030f0eff */
[----:B------:R-:W-:Y:S04]  /*4ee0*/  STL [R1+0x40], R16 ;  /* 0x0000401001007387 */ /* 0x000fe80000100800 */
[----:B------:R0:W-:Y:S02]  /*4ef0*/  STL [R1+0x2a0], R28 ;  /* 0x0002a01c01007387 */ /* 0x0001e40000100800 */
[----:B0-----:R-:W-:Y:S01]  /*4f00*/  IMAD R28, R0, 0x2, R16 ;  /* 0x00000002001c7824 */ /* 0x001fe200078e0210 */
[----:B---3--:R-:W-:-:S05]  /*4f10*/  LEA R16, P6, R23, R3, 0x1 ;  /* 0x0000000317107211 */ /* 0x008fca00078c08ff */
[----:B------:R0:W-:Y:S04]  /*4f20*/  STL [R1+0x2e8], R16 ;  /* 0x0002e81001007387 */ /* 0x0001e80000100800 */
[----:B0-----:R-:W3:Y:S01]  /*4f30*/  LDL.LU R16, [R1+0xadc] ;  /* 0x000adc0001107983 */ /* 0x001ee20000300800 */
[-C--:B------:R-:W-:Y:S02]  /*4f40*/  LEA.HI.X.SX32 R6, R6, R2.reuse, 0x1, P5 ;  /* 0x0000000206067211 */ /* 0x080fe400028f0eff */
[----:B------:R-:W-:-:S03]  /*4f50*/  LEA.HI.X.SX32 R15, R15, R2, 0x1, P2 ;  /* 0x000000020f0f7211 */ /* 0x000fc600010f0eff */
[----:B------:R3:W-:Y:S02]  /*4f60*/  STL [R1+0x2a8], R6 ;  /* 0x0002a80601007387 */ /* 0x0007e40000100800 */
[----:B---3--:R-:W-:-:S05]  /*4f70*/  LEA R6, P5, R16, R3, 0x1 ;  /* 0x0000000310067211 */ /* 0x008fca00078a08ff */
[----:B------:R-:W-:Y:S04]  /*4f80*/  STL [R1+0x2f0], R6 ;  /* 0x0002f00601007387 */ /* 0x000fe80000100800 */
[----:B------:R0:W-:Y:S04]  /*4f90*/  STL [R1+0x2b0], R15 ;  /* 0x0002b00f01007387 */ /* 0x0001e80000100800 */
[----:B0-----:R-:W3:Y:S01]  /*4fa0*/  LDL.LU R15, [R1+0xad8] ;  /* 0x000ad800010f7983 */ /* 0x001ee20000300800 */
[----:B------:R-:W-:-:S03]  /*4fb0*/  IMAD R6, R0, 0x2, R28 ;  /* 0x0000000200067824 */ /* 0x000fc600078e021c */
[----:B------:R3:W-:Y:S01]  /*4fc0*/  STL [R1+0xad4], R26 ;  /* 0x000ad41a01007387 */ /* 0x0007e20000100800 */
[-C--:B------:R-:W-:Y:S02]  /*4fd0*/  LEA.HI.X.SX32 R22, R22, R2.reuse, 0x1, P1 ;  /* 0x0000000216167211 */ /* 0x080fe400008f0eff */
[----:B------:R-:W-:Y:S02]  /*4fe0*/  LEA.HI.X.SX32 R8, R8, R2, 0x1, P4 ;  /* 0x0000000208087211 */ /* 0x000fe400020f0eff */
[----:B---3--:R-:W-:-:S05]  /*4ff0*/  LEA R26, P2, R15, R3, 0x1 ;  /* 0x000000030f1a7211 */ /* 0x008fca00078408ff */
[----:B------:R0:W-:Y:S04]  /*5000*/  STL [R1+0x2f8], R26 ;  /* 0x0002f81a01007387 */ /* 0x0001e80000100800 */
[----:B0-----:R-:W3:Y:S04]  /*5010*/  LDL.LU R26, [R1+0xad4] ;  /* 0x000ad400011a7983 */ /* 0x001ee80000300800 */
[----:B------:R-:W-:Y:S04]  /*5020*/  STL [R1+0x48], R6 ;  /* 0x0000480601007387 */ /* 0x000fe80000100800 */
[----:B------:R0:W-:Y:S02]  /*5030*/  STL [R1+0x2b8], R22 ;  /* 0x0002b81601007387 */ /* 0x0001e40000100800 */
[----:B0-----:R-:W-:Y:S01]  /*5040*/  IMAD R22, R0, 0x2, R6 ;  /* 0x0000000200167824 */ /* 0x001fe200078e0206 */
[----:B--2---:R-:W-:-:S05]  /*5050*/  LEA R6, P1, R13, R3, 0x1 ;  /* 0x000000030d067211 */ /* 0x004fca00078208ff */
[----:B------:R0:W-:Y:S04]  /*5060*/  STL [R1+0x300], R6 ;  /* 0x0003000601007387 */ /* 0x0001e80000100800 */
[----:B0-----:R-:W2:Y:S04]  /*5070*/  LDL.LU R6, [R1+0xad0] ;  /* 0x000ad00001067983 */ /* 0x001ea80000300800 */
[----:B------:R0:W-:Y:S04]  /*5080*/  STL [R1+0x2c0], R8 ;  /* 0x0002c00801007387 */ /* 0x0001e80000100800 */
[----:B0-----:R-:W5:Y:S04]  /*5090*/  LDL.LU R8, [R1+0xacc] ;  /* 0x000acc0001087983 */ /* 0x001f680000300800 */
[----:B------:R5:W-:Y:S01]  /*50a0*/  STL [R1+0xac8], R27 ;  /* 0x000ac81b01007387 */ /* 0x000be20000100800 */
[----:B------:R-:W-:-:S02]  /*50b0*/  LEA.HI.X.SX32 R29, R29, R2, 0x1, P3 ;  /* 0x000000021d1d7211 */ /* 0x000fc400018f0eff */
[----:B-----5:R-:W-:-:S05]  /*50c0*/  LEA R27, P4, R8, R3, 0x1 ;  /* 0x00000003081b7211 */ /* 0x020fca00078808ff */
[----:B------:R0:W-:Y:S04]  /*50d0*/  STL [R1+0x308], R27 ;  /* 0x0003081b01007387 */ /* 0x0001e80000100800 */
[----:B0-----:R-:W5:Y:S04]  /*50e0*/  LDL.LU R27, [R1+0xac8] ;  /* 0x000ac800011b7983 */ /* 0x001f680000300800 */
[----:B------:R-:W-:Y:S04]  /*50f0*/  STL [R1+0x4c], R22 ;  /* 0x00004c1601007387 */ /* 0x000fe80000100800 */
[----:B------:R2:W-:Y:S02]  /*5100*/  STL [R1+0x2dc], R29 ;  /* 0x0002dc1d01007387 */ /* 0x0005e40000100800 */
[----:B--2---:R-:W-:Y:S01]  /*5110*/  LEA R29, P3, R6, R3, 0x1 ;  /* 0x00000003061d7211 */ /* 0x004fe200078608ff */
[----:B------:R-:W-:-:S04]  /*5120*/  IMAD R22, R0, 0x2, R22 ;  /* 0x0000000200167824 */ /* 0x000fc800078e0216 */
[----:B------:R0:W-:Y:S04]  /*5130*/  STL [R1+0x310], R29 ;  /* 0x0003101d01007387 */ /* 0x0001e80000100800 */
[----:B------:R-:W-:Y:S01]  /*5140*/  STL [R1+0x8], R22 ;  /* 0x0000081601007387 */ /* 0x000fe20000100800 */
[----:B0-----:R-:W-:Y:S01]  /*5150*/  LEA.HI.X.SX32 R29, R23, R2, 0x1, P6 ;  /* 0x00000002171d7211 */ /* 0x001fe200030f0eff */
[----:B------:R-:W-:-:S04]  /*5160*/  IMAD R23, R0, 0x2, R22 ;  /* 0x0000000200177824 */ /* 0x000fc800078e0216 */
[----:B------:R4:W-:Y:S04]  /*5170*/  STL [R1+0x2e4], R29 ;  /* 0x0002e41d01007387 */ /* 0x0009e80000100800 */
[----:B------:R0:W-:Y:S01]  /*5180*/  STL [R1+0xac0], R28 ;  /* 0x000ac01c01007387 */ /* 0x0001e20000100800 */
[-C--:B----4-:R-:W-:Y:S02]  /*5190*/  LEA R29, P6, R4, R3.reuse, 0x1 ;  /* 0x00000003041d7211 */ /* 0x090fe400078c08ff */
[----:B0-----:R-:W-:Y:S02]  /*51a0*/  LEA.HI.X.SX32 R28, R16, R2, 0x1, P5 ;  /* 0x00000002101c7211 */ /* 0x001fe400028f0eff */
[----:B------:R-:W-:Y:S01]  /*51b0*/  LEA R22, P5, R5, R3, 0x1 ;  /* 0x0000000305167211 */ /* 0x000fe200078a08ff */
[----:B------:R-:W-:Y:S01]  /*51c0*/  STL [R1+0x318], R29 ;  /* 0x0003181d01007387 */ /* 0x000fe20000100800 */
[----:B------:R-:W-:-:S03]  /*51d0*/  IMAD R16, R0, 0x2, R23 ;  /* 0x0000000200107824 */ /* 0x000fc600078e0217 */
[----:B------:R-:W-:Y:S04]  /*51e0*/  STL [R1+0x2ec], R28 ;  /* 0x0002ec1c01007387 */ /* 0x000fe80000100800 */
[----:B------:R0:W-:Y:S04]  /*51f0*/  STL [R1+0xab0], R23 ;  /* 0x000ab01701007387 */ /* 0x0001e80000100800 */
[----:B------:R1:W-:Y:S01]  /*5200*/  STL [R1+0x320], R22 ;  /* 0x0003201601007387 */ /* 0x0003e20000100800 */
[-C--:B0-----:R-:W-:Y:S02]  /*5210*/  LEA.HI.X.SX32 R23, R15, R2.reuse, 0x1, P2 ;  /* 0x000000020f177211 */ /* 0x081fe400010f0eff */
[----:B------:R-:W-:-:S02]  /*5220*/  LEA.HI.X.SX32 R15, R13, R2, 0x1, P1 ;  /* 0x000000020d0f7211 */ /* 0x000fc400008f0eff */
[----:B-1----:R-:W-:Y:S01]  /*5230*/  LEA R22, P2, R7, R3, 0x1 ;  /* 0x0000000307167211 */ /* 0x002fe200078408ff */
[----:B------:R-:W-:Y:S01]  /*5240*/  STL [R1+0x2f4], R23 ;  /* 0x0002f41701007387 */ /* 0x000fe20000100800 */
[----:B------:R-:W-:-:S03]  /*5250*/  IMAD R13, R0, 0x2, R16 ;  /* 0x00000002000d7824 */ /* 0x000fc600078e0210 */
[----:B------:R-:W-:Y:S04]  /*5260*/  STL [R1+0x328], R22 ;  /* 0x0003281601007387 */ /* 0x000fe80000100800 */
[----:B------:R0:W-:Y:S04]  /*5270*/  STL [R1+0xab4], R16 ;  /* 0x000ab41001007387 */ /* 0x0001e80000100800 */
[----:B------:R1:W-:Y:S01]  /*5280*/  STL [R1+0x2fc], R15 ;  /* 0x0002fc0f01007387 */ /* 0x0003e20000100800 */
[----:B0-----:R-:W-:Y:S02]  /*5290*/  LEA R16, P1, R9, R3, 0x1 ;  /* 0x0000000309107211 */ /* 0x001fe400078208ff */
[----:B-1----:R-:W-:-:S02]  /*52a0*/  LEA.HI.X.SX32 R15, R8, R2, 0x1, P4 ;  /* 0x00000002080f7211 */ /* 0x002fc400020f0eff */
[----:B------:R-:W-:Y:S01]  /*52b0*/  LEA R8, P4, R10, R3, 0x1 ;  /* 0x000000030a087211 */ /* 0x000fe200078808ff */
[----:B------:R-:W-:Y:S04]  /*52c0*/  STL [R1+0x330], R16 ;  /* 0x0003301001007387 */ /* 0x000fe80000100800 */
[----:B------:R-:W-:Y:S04]  /*52d0*/  STL [R1+0x304], R15 ;  /* 0x0003040f01007387 */ /* 0x000fe80000100800 */
[----:B------:R-:W-:Y:S04]  /*52e0*/  STL [R1+0xab8], R13 ;  /* 0x000ab80d01007387 */ /* 0x000fe80000100800 */
[----:B------:R0:W-:Y:S01]  /*52f0*/  STL [R1+0x338], R8 ;  /* 0x0003380801007387 */ /* 0x0001e20000100800 */
[----:B------:R-:W-:Y:S01]  /*5300*/  IMAD R29, R0, 0x2, R13 ;  /* 0x00000002001d7824 */ /* 0x000fe200078e020d */
[----:B------:R-:W-:-:S02]  /*5310*/  LEA.HI.X.SX32 R4, R4, R2, 0x1, P6 ;  /* 0x0000000204047211 */ /* 0x000fc400030f0eff */
[----:B0-----:R-:W-:Y:S02]  /*5320*/  LEA.HI.X.SX32 R8, R6, R2, 0x1, P3 ;  /* 0x0000000206087211 */ /* 0x001fe400018f0eff */
[----:B------:R-:W-:-:S03]  /*5330*/  LEA R6, P3, R11, R3, 0x1 ;  /* 0x000000030b067211 */ /* 0x000fc600078608ff */
[----:B------:R-:W-:Y:S01]  /*5340*/  STL [R1+0x30c], R8 ;  /* 0x00030c0801007387 */ /* 0x000fe20000100800 */
[----:B------:R-:W-:-:S03]  /*5350*/  LEA.HI.X.SX32 R5, R5, R2, 0x1, P5 ;  /* 0x0000000205057211 */ /* 0x000fc600028f0eff */
[----:B------:R0:W-:Y:S01]  /*5360*/  STL [R1+0x340], R6 ;  /* 0x0003400601007387 */ /* 0x0001e20000100800 */
[----:B------:R-:W-:-:S03]  /*5370*/  IMAD R15, R0, 0x2, R29 ;  /* 0x00000002000f7824 */ /* 0x000fc600078e021d */
[----:B------:R-:W-:Y:S04]  /*5380*/  STL [R1+0xaac], R29 ;  /* 0x000aac1d01007387 */ /* 0x000fe80000100800 */
[----:B------:R1:W-:Y:S01]  /*5390*/  STL [R1+0x314], R4 ;  /* 0x0003140401007387 */ /* 0x0003e20000100800 */
[----:B0-----:R-:W-:-:S05]  /*53a0*/  LEA R6, P6, R12, R3, 0x1 ;  /* 0x000000030c067211 */ /* 0x001fca00078c08ff */
[----:B------:R0:W-:Y:S01]  /*53b0*/  STL [R1+0x348], R6 ;  /* 0x0003480601007387 */ /* 0x0001e20000100800 */
[----:B-1----:R-:W-:-:S03]  /*53c0*/  LEA R4, P5, R14, R3, 0x1 ;  /* 0x000000030e047211 */ /* 0x002fc600078a08ff */
[----:B------:R1:W-:Y:S04]  /*53d0*/  STL [R1+0x31c], R5 ;  /* 0x00031c0501007387 */ /* 0x0003e80000100800 */
[----:B------:R-:W-:Y:S01]  /*53e0*/  STL [R1+0xabc], R15 ;  /* 0x000abc0f01007387 */ /* 0x000fe20000100800 */
[----:B0-----:R-:W-:-:S03]  /*53f0*/  LEA.HI.X.SX32 R6, R7, R2, 0x1, P2 ;  /* 0x0000000207067211 */ /* 0x001fc600010f0eff */
[----:B------:R0:W-:Y:S01]  /*5400*/  STL [R1+0x350], R4 ;  /* 0x0003500401007387 */ /* 0x0001e20000100800 */
[----:B-1----:R-:W-:-:S03]  /*5410*/  LEA.HI.X.SX32 R5, R10, R2, 0x1, P4 ;  /* 0x000000020a057211 */ /* 0x002fc600020f0eff */
[----:B------:R1:W-:Y:S01]  /*5420*/  STL [R1+0x324], R6 ;  /* 0x0003240601007387 */ /* 0x0003e20000100800 */
[----:B0-----:R-:W-:-:S05]  /*5430*/  LEA.HI.X.SX32 R4, R9, R2, 0x1, P1 ;  /* 0x0000000209047211 */ /* 0x001fca00008f0eff */
[----:B------:R0:W-:Y:S01]  /*5440*/  STL [R1+0x32c], R4 ;  /* 0x00032c0401007387 */ /* 0x0001e20000100800 */
[----:B-1----:R-:W-:-:S03]  /*5450*/  LEA.HI.X.SX32 R6, R12, R2, 0x1, P6 ;  /* 0x000000020c067211 */ /* 0x002fc600030f0eff */
[----:B------:R1:W-:Y:S01]  /*5460*/  STL [R1+0x334], R5 ;  /* 0x0003340501007387 */ /* 0x0003e20000100800 */
[----:B------:R-:W-:Y:S02]  /*5470*/  LEA R7, P1, R17, R3, 0x1 ;  /* 0x0000000311077211 */ /* 0x000fe400078208ff */
[-C--:B0-----:R-:W-:Y:S02]  /*5480*/  LEA.HI.X.SX32 R4, R11, R2.reuse, 0x1, P3 ;  /* 0x000000020b047211 */ /* 0x081fe400018f0eff */
[----:B-1----:R-:W-:-:S03]  /*5490*/  LEA.HI.X.SX32 R5, R14, R2, 0x1, P5 ;  /* 0x000000020e057211 */ /* 0x002fc600028f0eff */
[----:B------:R-:W-:Y:S04]  /*54a0*/  STL [R1+0x33c], R4 ;  /* 0x00033c0401007387 */ /* 0x000fe80000100800 */
[----:B------:R0:W-:Y:S04]  /*54b0*/  STL [R1+0x344], R6 ;  /* 0x0003440601007387 */ /* 0x0001e80000100800 */
[----:B------:R1:W-:Y:S04]  /*54c0*/  STL [R1+0x34c], R5 ;  /* 0x00034c0501007387 */ /* 0x0003e80000100800 */
[----:B------:R2:W-:Y:S01]  /*54d0*/  STL [R1+0x358], R7 ;  /* 0x0003580701007387 */ /* 0x0005e20000100800 */
[----:B0-----:R-:W-:-:S03]  /*54e0*/  LEA R6, P2, R18, R3, 0x1 ;  /* 0x0000000312067211 */ /* 0x001fc600078408ff */
[----:B------:R-:W4:Y:S01]  /*54f0*/  LDL.LU R28, [R1+0xc] ;  /* 0x00000c00011c7983 */ /* 0x000f220000300800 */
[----:B-1----:R-:W-:-:S03]  /*5500*/  LEA R5, P3, R19, R3, 0x1 ;  /* 0x0000000313057211 */ /* 0x002fc600078608ff */
[----:B------:R-:W-:Y:S01]  /*5510*/  STL [R1+0x360], R6 ;  /* 0x0003600601007387 */ /* 0x000fe20000100800 */
[----:B--2---:R-:W-:-:S03]  /*5520*/  LEA.HI.X.SX32 R7, R17, R2, 0x1, P1 ;  /* 0x0000000211077211 */ /* 0x004fc600008f0eff */
[----:B------:R0:W-:Y:S01]  /*5530*/  STL [R1+0x368], R5 ;  /* 0x0003680501007387 */ /* 0x0001e20000100800 */
[----:B------:R-:W-:-:S03]  /*5540*/  LEA.HI.X.SX32 R10, R19, R2, 0x1, P3 ;  /* 0x00000002130a7211 */ /* 0x000fc600018f0eff */
[----:B------:R-:W-:Y:S01]  /*5550*/  STL [R1+0x354], R7 ;  /* 0x0003540701007387 */ /* 0x000fe20000100800 */
[----:B0-----:R-:W-:-:S05]  /*5560*/  LEA.HI.X.SX32 R5, R18, R2, 0x1, P2 ;  /* 0x0000000212057211 */ /* 0x001fca00010f0eff */
[----:B------:R0:W-:Y:S04]  /*5570*/  STL [R1+0x35c], R5 ;  /* 0x00035c0501007387 */ /* 0x0001e80000100800 */
[----:B------:R1:W-:Y:S04]  /*5580*/  STL [R1+0x364], R10 ;  /* 0x0003640a01007387 */ /* 0x0003e80000100800 */
[----:B------:R-:W2:Y:S01]  /*5590*/  LDL.LU R13, [R1+0x10] ;  /* 0x00001000010d7983 */ /* 0x000ea20000300800 */
[-C--:B0-----:R-:W-:Y:S02]  /*55a0*/  LEA R5, P1, R20, R3.reuse, 0x1 ;  /* 0x0000000314057211 */ /* 0x081fe400078208ff */
[----:B-1----:R-:W-:-:S03]  /*55b0*/  LEA R10, P2, R21, R3, 0x1 ;  /* 0x00000003150a7211 */ /* 0x002fc600078408ff */
[----:B------:R0:W-:Y:S01]  /*55c0*/  STL [R1+0x370], R5 ;  /* 0x0003700501007387 */ /* 0x0001e20000100800 */
[----:B------:R-:W-:-:S03]  /*55d0*/  LEA.HI.X.SX32 R12, R20, R2, 0x1, P1 ;  /* 0x00000002140c7211 */ /* 0x000fc600008f0eff */
[----:B------:R-:W2:Y:S04]  /*55e0*/  LDL.LU R16, [R1+0x14] ;  /* 0x0000140001107983 */ /* 0x000ea80000300800 */
[----:B------:R1:W-:Y:S01]  /*55f0*/  STL [R1+0x378], R10 ;  /* 0x0003780a01007387 */ /* 0x0003e20000100800 */
[----:B0-----:R-:W-:-:S03]  /*5600*/  LEA R5, P3, R24, R3, 0x1 ;  /* 0x0000000318057211 */ /* 0x001fc600078608ff */
[----:B------:R-:W2:Y:S04]  /*5610*/  LDL.LU R23, [R1+0x18] ;  /* 0x0000180001177983 */ /* 0x000ea80000300800 */
[----:B------:R0:W-:Y:S01]  /*5620*/  STL [R1+0x380], R5 ;  /* 0x0003800501007387 */ /* 0x0001e20000100800 */
[----:B-1----:R-:W-:-:S03]  /*5630*/  LEA.HI.X.SX32 R10, R24, R2, 0x1, P3 ;  /* 0x00000002180a7211 */ /* 0x002fc600018f0eff */
[----:B------:R1:W-:Y:S01]  /*5640*/  STL [R1+0x36c], R12 ;  /* 0x00036c0c01007387 */ /* 0x0003e20000100800 */
[----:B0-----:R-:W-:-:S03]  /*5650*/  LEA.HI.X.SX32 R5, R21, R2, 0x1, P2 ;  /* 0x0000000215057211 */ /* 0x001fc600010f0eff */
[----:B------:R3:W-:Y:S01]  /*5660*/  STL [R1+0x37c], R10 ;  /* 0x00037c0a01007387 */ /* 0x0007e20000100800 */
[----:B-1----:R-:W-:-:S03]  /*5670*/  LEA R12, P1, R25, R3, 0x1 ;  /* 0x00000003190c7211 */ /* 0x002fc600078208ff */
[----:B------:R-:W-:Y:S04]  /*5680*/  STL [R1+0x374], R5 ;  /* 0x0003740501007387 */ /* 0x000fe80000100800 */
[----:B------:R-:W2:Y:S01]  /*5690*/  LDL.LU R22, [R1+0x20] ;  /* 0x0000200001167983 */ /* 0x000ea20000300800 */
[----:B---3--:R-:W-:-:S03]  /*56a0*/  LEA R10, P2, R26, R3, 0x1 ;  /* 0x000000031a0a7211 */ /* 0x008fc600078408ff */
[----:B------:R0:W-:Y:S04]  /*56b0*/  STL [R1+0x388], R12 ;  /* 0x0003880c01007387 */ /* 0x0001e80000100800 */
[----:B------:R-:W3:Y:S04]  /*56c0*/  LDL.LU R24, [R1+0x1c] ;  /* 0x00001c0001187983 */ /* 0x000ee80000300800 */
[----:B------:R5:W-:Y:S04]  /*56d0*/  STL [R1+0x390], R10 ;  /* 0x0003900a01007387 */ /* 0x000be80000100800 */
[----:B------:R-:W3:Y:S01]  /*56e0*/  LDL.LU R19, [R1+0x24] ;  /* 0x0000240001137983 */ /* 0x000ee20000300800 */
[----:B0-----:R-:W-:-:S02]  /*56f0*/  LEA.HI.X.SX32 R12, R25, R2, 0x1, P1 ;  /* 0x00000002190c7211 */ /* 0x001fc400008f0eff */
[----:B-----5:R-:W-:Y:S01]  /*5700*/  LEA R10, P3, R27, R3, 0x1 ;  /* 0x000000031b0a7211 */ /* 0x020fe200078608ff */
[C---:B------:R-:W-:Y:S02]  /*5710*/  IMAD R29, R0.reuse, 0x2, R27 ;  /* 0x00000002001d7824 */ /* 0x040fe400078e021b */
[C---:B------:R-:W-:Y:S02]  /*5720*/  IMAD R8, R0.reuse, 0x2, R15 ;  /* 0x0000000200087824 */ /* 0x040fe400078e020f */
[----:B------:R0:W-:Y:S01]  /*5730*/  STL [R1+0x398], R10 ;  /* 0x0003980a01007387 */ /* 0x0001e20000100800 */
[----:B------:R-:W-:-:S03]  /*5740*/  IMAD R15, R0, 0x2, R27 ;  /* 0x00000002000f7824 */ /* 0x000fc600078e021b */
[----:B------:R1:W-:Y:S01]  /*5750*/  STL [R1+0x384], R12 ;  /* 0x0003840c01007387 */ /* 0x0003e20000100800 */
[----:B------:R-:W-:Y:S01]  /*5760*/  IMAD R29, R0, 0x2, R29 ;  /* 0x00000002001d7824 */ /* 0x000fe200078e021d */
[-C--:B0-----:R-:W-:Y:S02]  /*5770*/  LEA.HI.X.SX32 R10, R26, R2.reuse, 0x1, P2 ;  /* 0x000000021a0a7211 */ /* 0x081fe400010f0eff */
[----:B-1----:R-:W-:-:S03]  /*5780*/  LEA.HI.X.SX32 R12, R27, R2, 0x1, P3 ;  /* 0x000000021b0c7211 */ /* 0x002fc600018f0eff */
[----:B------:R-:W-:Y:S01]  /*5790*/  STL [R1+0x38c], R10 ;  /* 0x00038c0a01007387 */ /* 0x000fe20000100800 */
[----:B------:R-:W-:-:S03]  /*57a0*/  LEA R14, P1, R15, R3, 0x1 ;  /* 0x000000030f0e7211 */ /* 0x000fc600078208ff */
[----:B------:R0:W-:Y:S04]  /*57b0*/  STL [R1+0x394], R12 ;  /* 0x0003940c01007387 */ /* 0x0001e80000100800 */
[----:B------:R-:W5:Y:S01]  /*57c0*/  LDL.LU R27, [R1+0x28] ;  /* 0x00002800011b7983 */ /* 0x000f620000300800 */
[----:B0-----:R-:W-:-:S03]  /*57d0*/  LEA R12, P2, R29, R3, 0x1 ;  /* 0x000000031d0c7211 */ /* 0x001fc600078408ff */
[----:B------:R-:W-:Y:S04]  /*57e0*/  STL [R1+0x3a0], R14 ;  /* 0x0003a00e01007387 */ /* 0x000fe80000100800 */
[----:B------:R-:W5:Y:S04]  /*57f0*/  LDL.LU R26, [R1+0x2c] ;  /* 0x00002c00011a7983 */ /* 0x000f680000300800 */
[----:B------:R4:W-:Y:S01]  /*5800*/  STL [R1+0x3a8], R12 ;  /* 0x0003a80c01007387 */ /* 0x0009e20000100800 */
[----:B------:R-:W-:Y:S02]  /*5810*/  LEA.HI.X.SX32 R17, R15, R2, 0x1, P1 ;  /* 0x000000020f117211 */ /* 0x000fe400008f0eff */
[----:B----4-:R-:W-:-:S05]  /*5820*/  LEA R12, P3, R28, R3, 0x1 ;  /* 0x000000031c0c7211 */ /* 0x010fca00078608ff */
[----:B------:R0:W-:Y:S01]  /*5830*/  STL [R1+0x3b0], R12 ;  /* 0x0003b00c01007387 */ /* 0x0001e20000100800 */
[----:B------:R-:W-:-:S03]  /*5840*/  LEA.HI.X.SX32 R15, R28, R2, 0x1, P3 ;  /* 0x000000021c0f7211 */ /* 0x000fc600018f0eff */
[----:B------:R-:W-:Y:S01]  /*5850*/  STL [R1+0x39c], R17 ;  /* 0x00039c1101007387 */ /* 0x000fe20000100800 */
[----:B0-----:R-:W-:-:S05]  /*5860*/  LEA.HI.X.SX32 R12, R29, R2, 0x1, P2 ;  /* 0x000000021d0c7211 */ /* 0x001fca00010f0eff */
[----:B------:R2:W-:Y:S04]  /*5870*/  STL [R1+0x3a4], R12 ;  /* 0x0003a40c01007387 */ /* 0x0005e80000100800 */
[----:B------:R0:W-:Y:S04]  /*5880*/  STL [R1+0x3ac], R15 ;  /* 0x0003ac0f01007387 */ /* 0x0001e80000100800 */
[----:B------:R-:W4:Y:S01]  /*5890*/  LDL.LU R28, [R1+0x30] ;  /* 0x00003000011c7983 */ /* 0x000f220000300800 */
[----:B--2---:R-:W-:-:S03]  /*58a0*/  LEA R12, P1, R13, R3, 0x1 ;  /* 0x000000030d0c7211 */ /* 0x004fc600078208ff */
[----:B------:R-:W2:Y:S04]  /*58b0*/  LDL.LU R21, [R1+0x34] ;  /* 0x0000340001157983 */ /* 0x000ea80000300800 */
[----:B------:R1:W-:Y:S01]  /*58c0*/  STL [R1+0x3b8], R12 ;  /* 0x0003b80c01007387 */ /* 0x0003e20000100800 */
[----:B------:R-:W-:Y:S02]  /*58d0*/  LEA.HI.X.SX32 R13, R13, R2, 0x1, P1 ;  /* 0x000000020d0d7211 */ /* 0x000fe400008f0eff */
[-C--:B0-----:R-:W-:Y:S02]  /*58e0*/  LEA R15, P2, R16, R3.reuse, 0x1 ;  /* 0x00000003100f7211 */ /* 0x081fe400078408ff */
[----:B-1----:R-:W-:-:S03]  /*58f0*/  LEA R12, P3, R23, R3, 0x1 ;  /* 0x00000003170c7211 */ /* 0x002fc600078608ff */
[----:B------:R0:W-:Y:S04]  /*5900*/  STL [R1+0x3c0], R15 ;  /* 0x0003c00f01007387 */ /* 0x0001e80000100800 */
[----:B------:R1:W-:Y:S01]  /*5910*/  STL [R1+0x3c8], R12 ;  /* 0x0003c80c01007387 */ /* 0x0003e20000100800 */
[----:B------:R-:W-:-:S03]  /*5920*/  LEA.HI.X.SX32 R23, R23, R2, 0x1, P3 ;  /* 0x0000000217177211 */ /* 0x000fc600018f0eff */
[----:B0-----:R-:W2:Y:S01]  /*5930*/  LDL.LU R15, [R1+0x3c] ;  /* 0x00003c00010f7983 */ /* 0x001ea20000300800 */
[----:B-1----:R-:W-:-:S03]  /*5940*/  LEA.HI.X.SX32 R12, R16, R2, 0x1, P2 ;  /* 0x00000002100c7211 */ /* 0x002fc600010f0eff */
[----:B------:R0:W-:Y:S01]  /*5950*/  STL [R1+0x3b4], R13 ;  /* 0x0003b40d01007387 */ /* 0x0001e20000100800 */
[----:B------:R-:W-:-:S03]  /*5960*/  LEA R16, P1, R22, R3, 0x1 ;  /* 0x0000000316107211 */ /* 0x000fc600078208ff */
[----:B0-----:R-:W2:Y:S04]  /*5970*/  LDL.LU R13, [R1+0x40] ;  /* 0x00004000010d7983 */ /* 0x001ea80000300800 */
[----:B------:R-:W-:Y:S04]  /*5980*/  STL [R1+0x3bc], R12 ;  /* 0x0003bc0c01007387 */ /* 0x000fe80000100800 */
[----:B------:R0:W-:Y:S01]  /*5990*/  STL [R1+0x3c4], R23 ;  /* 0x0003c41701007387 */ /* 0x0001e20000100800 */
[----:B------:R-:W-:-:S03]  /*59a0*/  LEA.HI.X.SX32 R22, R22, R2, 0x1, P1 ;  /* 0x0000000216167211 */ /* 0x000fc600008f0eff */
[----:B------:R1:W-:Y:S01]  /*59b0*/  STL [R1+0x3d0], R16 ;  /* 0x0003d01001007387 */ /* 0x0003e20000100800 */
[-C--:B---3--:R-:W-:Y:S02]  /*59c0*/  LEA R25, P3, R19, R3.reuse, 0x1 ;  /* 0x0000000313197211 */ /* 0x088fe400078608ff */
[C---:B0-----:R-:W-:Y:S01]  /*59d0*/  LEA R23, P2, R24.reuse, R3, 0x1 ;  /* 0x0000000318177211 */ /* 0x041fe200078408ff */
[----:B-1----:R-:W3:Y:S04]  /*59e0*/  LDL.LU R16, [R1+0x48] ;  /* 0x0000480001107983 */ /* 0x002ee80000300800 */
[----:B------:R0:W-:Y:S04]  /*59f0*/  STL [R1+0x3d8], R23 ;  /* 0x0003d81701007387 */ /* 0x0001e80000100800 */
[----:B0-----:R-:W2:Y:S04]  /*5a00*/  LDL.LU R23, [R1+0x4c] ;  /* 0x00004c0001177983 */ /* 0x001ea80000300800 */
[----:B------:R-:W-:Y:S04]  /*5a10*/  STL [R1+0x3e0], R25 ;  /* 0x0003e01901007387 */ /* 0x000fe80000100800 */
[----:B------:R-:W2:Y:S04]  /*5a20*/  LDL.LU R29, [R1+0x8] ;  /* 0x00000800011d7983 */ /* 0x000ea80000300800 */
[----:B------:R0:W-:Y:S04]  /*5a30*/  STL [R1+0x3cc], R22 ;  /* 0x0003cc1601007387 */ /* 0x0001e80000100800 */
[----:B0-----:R-:W2:Y:S01]  /*5a40*/  LDL.LU R22, [R1+0xac4] ;  /* 0x000ac40001167983 */ /* 0x001ea20000300800 */
[----:B------:R-:W-:-:S05]  /*5a50*/  LEA.HI.X.SX32 R24, R24, R2, 0x1, P2 ;  /* 0x0000000218187211 */ /* 0x000fca00010f0eff */
[----:B------:R0:W-:Y:S02]  /*5a60*/  STL [R1+0x3d4], R24 ;  /* 0x0003d41801007387 */ /* 0x0001e40000100800 */
[----:B0-----:R-:W-:-:S05]  /*5a70*/  LEA.HI.X.SX32 R24, R19, R2, 0x1, P3 ;  /* 0x0000000213187211 */ /* 0x001fca00018f0eff */
[----:B------:R5:W-:Y:S02]  /*5a80*/  STL [R1+0x3dc], R24 ;  /* 0x0003dc1801007387 */ /* 0x000be40000100800 */
[----:B-----5:R-:W-:-:S05]  /*5a90*/  LEA R24, P1, R27, R3, 0x1 ;  /* 0x000000031b187211 */ /* 0x020fca00078208ff */
[----:B------:R0:W-:Y:S01]  /*5aa0*/  STL [R1+0x3e8], R24 ;  /* 0x0003e81801007387 */ /* 0x0001e20000100800 */
[----:B------:R-:W-:Y:S02]  /*5ab0*/  LEA.HI.X.SX32 R27, R27, R2, 0x1, P1 ;  /* 0x000000021b1b7211 */ /* 0x000fe400008f0eff */
[----:B0-----:R-:W-:-:S05]  /*5ac0*/  LEA R24, P2, R26, R3, 0x1 ;  /* 0x000000031a187211 */ /* 0x001fca00078408ff */
[----:B------:R2:W-:Y:S02]  /*5ad0*/  STL [R1+0x3f0], R24 ;  /* 0x0003f01801007387 */ /* 0x0005e40000100800 */
[----:B--2---:R-:W-:-:S05]  /*5ae0*/  LEA R24, P3, R22, R3, 0x1 ;  /* 0x0000000316187211 */ /* 0x004fca00078608ff */
[----:B------:R-:W-:Y:S04]  /*5af0*/  STL [R1+0x3f8], R24 ;  /* 0x0003f81801007387 */ /* 0x000fe80000100800 */
[----:B------:R0:W-:Y:S02]  /*5b00*/  STL [R1+0x3e4], R27 ;  /* 0x0003e41b01007387 */ /* 0x0001e40000100800 */
[----:B0-----:R-:W-:Y:S01]  /*5b10*/  LEA.HI.X.SX32 R27, R26, R2, 0x1, P2 ;  /* 0x000000021a1b7211 */ /* 0x001fe200010f0eff */
[----:B------:R-:W-:-:S04]  /*5b20*/  IMAD R26, R0, 0x2, R22 ;  /* 0x00000002001a7824 */ /* 0x000fc800078e0216 */
[----:B------:R0:W-:Y:S01]  /*5b30*/  STL [R1+0x3ec], R27 ;  /* 0x0003ec1b01007387 */ /* 0x0001e20000100800 */
[----:B------:R-:W-:Y:S01]  /*5b40*/  IMAD R26, R0, 0x2, R26 ;  /* 0x00000002001a7824 */ /* 0x000fe200078e021a */
[----:B0-----:R-:W-:-:S05]  /*5b50*/  LEA.HI.X.SX32 R27, R22, R2, 0x1, P3 ;  /* 0x00000002161b7211 */ /* 0x001fca00018f0eff */
[----:B------:R4:W-:Y:S02]  /*5b60*/  STL [R1+0x3f4], R27 ;  /* 0x0003f41b01007387 */ /* 0x0009e40000100800 */
[----:B----4-:R-:W-:-:S05]  /*5b70*/  LEA R27, P1, R28, R3, 0x1 ;  /* 0x000000031c1b7211 */ /* 0x010fca00078208ff */
[----:B------:R0:W-:Y:S01]  /*5b80*/  STL [R1+0x400], R27 ;  /* 0x0004001b01007387 */ /* 0x0001e20000100800 */
[----:B------:R-:W-:Y:S02]  /*5b90*/  LEA.HI.X.SX32 R28, R28, R2, 0x1, P1 ;  /* 0x000000021c1c7211 */ /* 0x000fe400008f0eff */
[----:B0-----:R-:W-:-:S05]  /*5ba0*/  LEA R27, P2, R26, R3, 0x1 ;  /* 0x000000031a1b7211 */ /* 0x001fca00078408ff */
[----:B------:R0:W-:Y:S02]  /*5bb0*/  STL [R1+0x408], R27 ;  /* 0x0004081b01007387 */ /* 0x0001e40000100800 */
[----:B0-----:R-:W-:-:S05]  /*5bc0*/  LEA R27, P3, R21, R3, 0x1 ;  /* 0x00000003151b7211 */ /* 0x001fca00078608ff */
[----:B------:R-:W-:Y:S04]  /*5bd0*/  STL [R1+0x410], R27 ;  /* 0x0004101b01007387 */ /* 0x000fe80000100800 */
[----:B------:R0:W-:Y:S04]  /*5be0*/  STL [R1+0x3fc], R28 ;  /* 0x0003fc1c01007387 */ /* 0x0001e80000100800 */
[----:B0-----:R-:W2:Y:S01]  /*5bf0*/  LDL.LU R28, [R1+0xac0] ;  /* 0x000ac000011c7983 */ /* 0x001ea20000300800 */
[----:B------:R-:W-:-:S05]  /*5c00*/  LEA.HI.X.SX32 R26, R26, R2, 0x1, P2 ;  /* 0x000000021a1a7211 */ /* 0x000fca00010f0eff */
[----:B------:R0:W-:Y:S02]  /*5c10*/  STL [R1+0x404], R26 ;  /* 0x0004041a01007387 */ /* 0x0001e40000100800 */
[----:B0-----:R-:W-:-:S05]  /*5c20*/  LEA.HI.X.SX32 R26, R21, R2, 0x1, P3 ;  /* 0x00000002151a7211 */ /* 0x001fca00018f0eff */
[----:B------:R0:W-:Y:S02]  /*5c30*/  STL [R1+0x40c], R26 ;  /* 0x00040c1a01007387 */ /* 0x0001e40000100800 */
[----:B0-----:R-:W-:-:S05]  /*5c40*/  LEA R26, P1, R15, R3, 0x1 ;  /* 0x000000030f1a7211 */ /* 0x001fca00078208ff */
[----:B------:R0:W-:Y:S01]  /*5c50*/  STL [R1+0x418], R26 ;  /* 0x0004181a01007387 */ /* 0x0001e20000100800 */
[----:B------:R-:W-:Y:S02]  /*5c60*/  LEA.HI.X.SX32 R15, R15, R2, 0x1, P1 ;  /* 0x000000020f0f7211 */ /* 0x000fe400008f0eff */
[----:B0-----:R-:W-:-:S05]  /*5c70*/  LEA R26, P2, R13, R3, 0x1 ;  /* 0x000000030d1a7211 */ /* 0x001fca00078408ff */
[----:B------:R2:W-:Y:S01]  /*5c80*/  STL [R1+0x420], R26 ;  /* 0x0004201a01007387 */ /* 0x0005e20000100800 */
[----:B------:R-:W-:Y:S02]  /*5c90*/  LEA.HI.X.SX32 R13, R13, R2, 0x1, P2 ;  /* 0x000000020d0d7211 */ /* 0x000fe400010f0eff */
[----:B--2---:R-:W-:-:S04]  /*5ca0*/  LEA R26, P3, R28, R3, 0x1 ;  /* 0x000000031c1a7211 */ /* 0x004fc800078608ff */
[----:B------:R-:W-:Y:S01]  /*5cb0*/  LEA.HI.X.SX32 R28, R28, R2, 0x1, P3 ;  /* 0x000000021c1c7211 */ /* 0x000fe200018f0eff */
[----:B------:R-:W-:Y:S04]  /*5cc0*/  STL [R1+0x428], R26 ;  /* 0x0004281a01007387 */ /* 0x000fe80000100800 */
[----:B------:R0:W-:Y:S04]  /*5cd0*/  STL [R1+0x414], R15 ;  /* 0x0004140f01007387 */ /* 0x0001e80000100800 */
[----:B0-----:R-:W2:Y:S04]  /*5ce0*/  LDL.LU R15, [R1+0xabc] ;  /* 0x000abc00010f7983 */ /* 0x001ea80000300800 */
[----:B------:R0:W-:Y:S04]  /*5cf0*/  STL [R1+0x41c], R13 ;  /* 0x00041c0d01007387 */ /* 0x0001e80000100800 */
[----:B0-----:R-:W4:Y:S04]  /*5d00*/  LDL.LU R13, [R1+0xab8] ;  /* 0x000ab800010d7983 */ /* 0x001f280000300800 */
[----:B------:R3:W-:Y:S02]  /*5d10*/  STL [R1+0x424], R28 ;  /* 0x0004241c01007387 */ /* 0x0007e40000100800 */
[----:B---3--:R-:W-:-:S05]  /*5d20*/  LEA R28, P1, R16, R3, 0x1 ;  /* 0x00000003101c7211 */ /* 0x008fca00078208ff */
[----:B------:R0:W-:Y:S01]  /*5d30*/  STL [R1+0x430], R28 ;  /* 0x0004301c01007387 */ /* 0x0001e20000100800 */
[----:B------:R-:W-:Y:S02]  /*5d40*/  LEA.HI.X.SX32 R16, R16, R2, 0x1, P1 ;  /* 0x0000000210107211 */ /* 0x000fe400008f0eff */
[----:B0-----:R-:W-:-:S05]  /*5d50*/  LEA R28, P2, R23, R3, 0x1 ;  /* 0x00000003171c7211 */ /* 0x001fca00078408ff */
[----:B------:R0:W-:Y:S01]  /*5d60*/  STL [R1+0x438], R28 ;  /* 0x0004381c01007387 */ /* 0x0001e20000100800 */
[----:B------:R-:W-:Y:S02]  /*5d70*/  LEA.HI.X.SX32 R23, R23, R2, 0x1, P2 ;  /* 0x0000000217177211 */ /* 0x000fe400010f0eff */
[----:B0-----:R-:W-:-:S05]  /*5d80*/  LEA R28, P3, R29, R3, 0x1 ;  /* 0x000000031d1c7211 */ /* 0x001fca00078608ff */
[----:B------:R-:W-:Y:S04]  /*5d90*/  STL [R1+0x440], R28 ;  /* 0x0004401c01007387 */ /* 0x000fe80000100800 */
[----:B------:R0:W-:Y:S04]  /*5da0*/  STL [R1+0x42c], R16 ;  /* 0x00042c1001007387 */ /* 0x0001e80000100800 */
[----:B0-----:R-:W3:Y:S04]  /*5db0*/  LDL.LU R16, [R1+0xab4] ;  /* 0x000ab40001107983 */ /* 0x001ee80000300800 */
[----:B------:R0:W-:Y:S04]  /*5dc0*/  STL [R1+0x434], R23 ;  /* 0x0004341701007387 */ /* 0x0001e80000100800 */
[----:B0-----:R-:W5:Y:S01]  /*5dd0*/  LDL.LU R23, [R1+0xab0] ;  /* 0x000ab00001177983 */ /* 0x001f620000300800 */
[----:B------:R-:W-:-:S05]  /*5de0*/  LEA.HI.X.SX32 R29, R29, R2, 0x1, P3 ;  /* 0x000000021d1d7211 */ /* 0x000fca00018f0eff */
[----:B------:R5:W-:Y:S01]  /*5df0*/  STL [R1+0x43c], R29 ;  /* 0x00043c1d01007387 */ /* 0x000be20000100800 */
[----:B------:R-:W-:-:S04]  /*5e00*/  IMAD R9, R0, 0x2, R8 ;  /* 0x0000000200097824 */ /* 0x000fc800078e0208 */
        /* <DEDUP_REMOVED lines=8> */
[----:B------:R-:W-:Y:S01]  /*5e90*/  IMAD R17, R0, 0x2, R14 ;  /* 0x0000000200117824 */ /* 0x000fe200078e020e */
[----:B-----5:R-:W-:-:S05]  /*5ea0*/  LEA R29, P1, R23, R3, 0x1 ;  /* 0x00000003171d7211 */ /* 0x020fca00078208ff */
[----:B------:R3:W-:Y:S02]  /*5eb0*/  STL [R1+0x448], R29 ;  /* 0x0004481d01007387 */ /* 0x0007e40000100800 */
[----:B---3--:R-:W-:-:S05]  /*5ec0*/  LEA R29, P2, R16, R3, 0x1 ;  /* 0x00000003101d7211 */ /* 0x008fca00078408ff */
[----:B------:R4:W-:Y:S02]  /*5ed0*/  STL [R1+0x450], R29 ;  /* 0x0004501d01007387 */ /* 0x0009e40000100800 */
[----:B----4-:R-:W-:-:S05]  /*5ee0*/  LEA R29, P3, R13, R3, 0x1 ;  /* 0x000000030d1d7211 */ /* 0x010fca00078608ff */
[----:B------:R0:W-:Y:S04]  /*5ef0*/  STL [R1+0x458], R29 ;  /* 0x0004581d01007387 */ /* 0x0001e80000100800 */
[----:B0-----:R-:W3:Y:S01]  /*5f00*/  LDL.LU R29, [R1+0xaac] ;  /* 0x000aac00011d7983 */ /* 0x001ee20000300800 */
        /* <DEDUP_REMOVED lines=11> */
[----:B------:R-:W-:-:S03]  /*5fc0*/  LEA.HI.X.SX32 R23, R23, R2, 0x1, P1 ;  /* 0x0000000217177211 */ /* 0x000fc600008f0eff */
[----:B------:R-:W-:Y:S01]  /*5fd0*/  IMAD R28, R0, 0x2, R28 ;  /* 0x00000002001c7824 */ /* 0x000fe200078e021c */
[----:B------:R-:W-:-:S03]  /*5fe0*/  LEA.HI.X.SX32 R16, R16, R2, 0x1, P2 ;  /* 0x0000000210107211 */ /* 0x000fc600010f0eff */
[----:B------:R-:W-:Y:S02]  /*5ff0*/  IMAD R0, R0, 0x2, R28 ;  /* 0x0000000200007824 */ /* 0x000fe400078e021c */
[----:B------:R-:W4:Y:S04]  /*6000*/  LDL.LU R28, [R1+0xaa8] ;  /* 0x000aa800011c7983 */ /* 0x000f280000300800 */
[----:B------:R-:W-:Y:S04]  /*6010*/  STL [R1+0x444], R23 ;  /* 0x0004441701007387 */ /* 0x000fe80000100800 */
[----:B------:R0:W-:Y:S02]  /*6020*/  STL [R1+0x44c], R16 ;  /* 0x00044c1001007387 */ /* 0x0001e40000100800 */
[----:B0-----:R-:W-:-:S05]  /*6030*/  LEA.HI.X.SX32 R16, R13, R2, 0x1, P3 ;  /* 0x000000020d107211 */ /* 0x001fca00018f0eff */
[----:B------:R3:W-:Y:S01]  /*6040*/  STL [R1+0x454], R16 ;  /* 0x0004541001007387 */ /* 0x0007e20000100800 */
[----:B------:R-:W-:-:S04]  /*6050*/  IMAD.MOV R23, RZ, RZ, -c[0x0][0x188] ;  /* 0x80006200ff177624 */ /* 0x000fc800078e02ff */
[----:B------:R-:W-:Y:S01]  /*6060*/  IMAD R13, R23, 0x2, R0 ;  /* 0x00000002170d7824 */ /* 0x000fe200078e0200 */
[----:B---3--:R-:W-:-:S05]  /*6070*/  LEA R16, P1, R29, R3, 0x1 ;  /* 0x000000031d107211 */ /* 0x008fca00078208ff */
[----:B------:R2:W-:Y:S02]  /*6080*/  STL [R1+0x460], R16 ;  /* 0x0004601001007387 */ /* 0x0005e40000100800 */
[----:B--2---:R-:W-:-:S05]  /*6090*/  LEA R16, P2, R15, R3, 0x1 ;  /* 0x000000030f107211 */ /* 0x004fca00078408ff */
[----:B------:R0:W-:Y:S02]  /*60a0*/  STL [R1+0x468], R16 ;  /* 0x0004681001007387 */ /* 0x0001e40000100800 */
[----:B0-----:R-:W-:-:S05]  /*60b0*/  LEA R16, P3, R8, R3, 0x1 ;  /* 0x0000000308107211 */ /* 0x001fca00078608ff */
[----:B------:R0:W-:Y:S02]  /*60c0*/  STL [R1+0x470], R16 ;  /* 0x0004701001007387 */ /* 0x0001e40000100800 */
[----:B0-----:R-:W-:Y:S01]  /*60d0*/  IMAD R16, R23, 0x2, R13 ;  /* 0x0000000217107824 */ /* 0x001fe200078e020d */
[----:B------:R-:W-:-:S05]  /*60e0*/  LEA.HI.X.SX32 R23, R29, R2, 0x1, P1 ;  /* 0x000000021d177211 */ /* 0x000fca00008f0eff */
[----:B------:R0:W-:Y:S02]  /*60f0*/  STL [R1+0x45c], R23 ;  /* 0x00045c1701007387 */ /* 0x0001e40000100800 */
[-C--:B0-----:R-:W-:Y:S02]  /*6100*/  LEA.HI.X.SX32 R23, R15, R2.reuse, 0x1, P2 ;  /* 0x000000020f177211 */ /* 0x081fe400010f0eff */
[----:B------:R-:W-:-:S03]  /*6110*/  LEA.HI.X.SX32 R15, R8, R2, 0x1, P3 ;  /* 0x00000002080f7211 */ /* 0x000fc600018f0eff */
[----:B------:R0:W-:Y:S04]  /*6120*/  STL [R1+0x464], R23 ;  /* 0x0004641701007387 */ /* 0x0001e80000100800 */
[----:B------:R1:W-:Y:S01]  /*6130*/  STL [R1+0x46c], R15 ;  /* 0x00046c0f01007387 */ /* 0x0003e20000100800 */
[-C--:B0-----:R-:W-:Y:S02]  /*6140*/  LEA R23, P1, R9, R3.reuse, 0x1 ;  /* 0x0000000309177211 */ /* 0x081fe400078208ff */
[----:B-1----:R-:W-:-:S03]  /*6150*/  LEA R15, P2, R4, R3, 0x1 ;  /* 0x00000003040f7211 */ /* 0x002fc600078408ff */
[----:B------:R0:W-:Y:S04]  /*6160*/  STL [R1+0x478], R23 ;  /* 0x0004781701007387 */ /* 0x0001e80000100800 */
[----:B------:R-:W-:Y:S01]  /*6170*/  STL [R1+0x480], R15 ;  /* 0x0004800f01007387 */ /* 0x000fe20000100800 */
[----:B0-----:R-:W-:-:S05]  /*6180*/  LEA R23, P3, R6, R3, 0x1 ;  /* 0x0000000306177211 */ /* 0x001fca00078608ff */
[----:B------:R0:W-:Y:S02]  /*6190*/  STL [R1+0x488], R23 ;  /* 0x0004881701007387 */ /* 0x0001e40000100800 */
[-C--:B0-----:R-:W-:Y:S02]  /*61a0*/  LEA.HI.X.SX32 R23, R9, R2.reuse, 0x1, P1 ;  /* 0x0000000209177211 */ /* 0x081fe400008f0eff */
[-C--:B------:R-:W-:Y:S02]  /*61b0*/  LEA.HI.X.SX32 R9, R4, R2.reuse, 0x1, P2 ;  /* 0x0000000204097211 */ /* 0x080fe400010f0eff */
[----:B------:R-:W-:Y:S01]  /*61c0*/  LEA.HI.X.SX32 R4, R6, R2, 0x1, P3 ;  /* 0x0000000206047211 */ /* 0x000fe200018f0eff */
[----:B------:R-:W-:Y:S04]  /*61d0*/  STL [R1+0x474], R23 ;  /* 0x0004741701007387 */ /* 0x000fe80000100800 */
[----:B------:R0:W-:Y:S04]  /*61e0*/  STL [R1+0x47c], R9 ;  /* 0x00047c0901007387 */ /* 0x0001e80000100800 */
[----:B------:R1:W-:Y:S01]  /*61f0*/  STL [R1+0x484], R4 ;  /* 0x0004840401007387 */ /* 0x0003e20000100800 */
[----:B0-----:R-:W-:-:S02]  /*6200*/  LEA R9, P1, R7, R3, 0x1 ;  /* 0x0000000307097211 */ /* 0x001fc400078208ff */
[----:B-1----:R-:W-:-:S03]  /*6210*/  LEA R4, P2, R11, R3, 0x1 ;  /* 0x000000030b047211 */ /* 0x002fc600078408ff */
[----:B------:R-:W-:Y:S01]  /*6220*/  STL [R1+0x490], R9 ;  /* 0x0004900901007387 */ /* 0x000fe20000100800 */
[----:B------:R-:W-:-:S03]  /*6230*/  LEA R23, P3, R5, R3, 0x1 ;  /* 0x0000000305177211 */ /* 0x000fc600078608ff */
[----:B------:R0:W-:Y:S01]  /*6240*/  STL [R1+0x498], R4 ;  /* 0x0004980401007387 */ /* 0x0001e20000100800 */
[----:B------:R-:W-:-:S03]  /*6250*/  LEA.HI.X.SX32 R5, R5, R2, 0x1, P3 ;  /* 0x0000000205057211 */ /* 0x000fc600018f0eff */
[----:B------:R-:W-:Y:S01]  /*6260*/  STL [R1+0x4a0], R23 ;  /* 0x0004a01701007387 */ /* 0x000fe20000100800 */
[-C--:B0-----:R-:W-:Y:S02]  /*6270*/  LEA.HI.X.SX32 R4, R7, R2.reuse, 0x1, P1 ;  /* 0x0000000207047211 */ /* 0x081fe400008f0eff */
[----:B------:R-:W-:-:S03]  /*6280*/  LEA.HI.X.SX32 R7, R11, R2, 0x1, P2 ;  /* 0x000000020b077211 */ /* 0x000fc600010f0eff */
[----:B------:R-:W-:Y:S01]  /*6290*/  STL [R1+0x48c], R4 ;  /* 0x00048c0401007387 */ /* 0x000fe20000100800 */
[----:B------:R-:W-:-:S03]  /*62a0*/  LEA R11, P1, R18, R3, 0x1 ;  /* 0x00000003120b7211 */ /* 0x000fc600078208ff */
[----:B------:R0:W-:Y:S04]  /*62b0*/  STL [R1+0x494], R7 ;  /* 0x0004940701007387 */ /* 0x0001e80000100800 */
[----:B------:R1:W-:Y:S04]  /*62c0*/  STL [R1+0x49c], R5 ;  /* 0x00049c0501007387 */ /* 0x0003e80000100800 */
[----:B------:R-:W-:Y:S01]  /*62d0*/  STL [R1+0x4a8], R11 ;  /* 0x0004a80b01007387 */ /* 0x000fe20000100800 */
[-C--:B0-----:R-:W-:Y:S02]  /*62e0*/  LEA R7, P3, R14, R3.reuse, 0x1 ;  /* 0x000000030e077211 */ /* 0x081fe400078608ff */
[----:B-1----:R-:W-:-:S05]  /*62f0*/  LEA R5, P2, R10, R3, 0x1 ;  /* 0x000000030a057211 */ /* 0x002fca00078408ff */
[----:B------:R0:W-:Y:S01]  /*6300*/  STL [R1+0x4b0], R5 ;  /* 0x0004b00501007387 */ /* 0x0001e20000100800 */
[----:B------:R-:W-:-:S03]  /*6310*/  LEA.HI.X.SX32 R10, R10, R2, 0x1, P2 ;  /* 0x000000020a0a7211 */ /* 0x000fc600010f0eff */
[----:B------:R1:W-:Y:S01]  /*6320*/  STL [R1+0x4b8], R7 ;  /* 0x0004b80701007387 */ /* 0x0003e20000100800 */
[-C--:B0-----:R-:W-:Y:S02]  /*6330*/  LEA.HI.X.SX32 R5, R18, R2.reuse, 0x1, P1 ;  /* 0x0000000212057211 */ /* 0x081fe400008f0eff */
[----:B-1----:R-:W-:-:S03]  /*6340*/  LEA.HI.X.SX32 R7, R14, R2, 0x1, P3 ;  /* 0x000000020e077211 */ /* 0x002fc600018f0eff */
[----:B------:R-:W-:Y:S01]  /*6350*/  STL [R1+0x4a4], R5 ;  /* 0x0004a40501007387 */ /* 0x000fe20000100800 */
[----:B------:R-:W-:-:S03]  /*6360*/  LEA R11, P2, R20, R3, 0x1 ;  /* 0x00000003140b7211 */ /* 0x000fc600078408ff */
[----:B------:R0:W-:Y:S04]  /*6370*/  STL [R1+0x4ac], R10 ;  /* 0x0004ac0a01007387 */ /* 0x0001e80000100800 */
[----:B------:R1:W-:Y:S01]  /*6380*/  STL [R1+0x4b4], R7 ;  /* 0x0004b40701007387 */ /* 0x0003e20000100800 */
[-C--:B0-----:R-:W-:Y:S02]  /*6390*/  LEA R10, P1, R17, R3.reuse, 0x1 ;  /* 0x00000003110a7211 */ /* 0x081fe400078208ff */
[----:B-1----:R-:W-:-:S03]  /*63a0*/  LEA R7, P3, R12, R3, 0x1 ;  /* 0x000000030c077211 */ /* 0x002fc600078608ff */
[----:B------:R-:W-:Y:S01]  /*63b0*/  STL [R1+0x4c0], R10 ;  /* 0x0004c00a01007387 */ /* 0x000fe20000100800 */
[----:B------:R-:W-:-:S03]  /*63c0*/  LEA.HI.X.SX32 R14, R20, R2, 0x1, P2 ;  /* 0x00000002140e7211 */ /* 0x000fc600010f0eff */
[----:B------:R0:W-:Y:S04]  /*63d0*/  STL [R1+0x4c8], R11 ;  /* 0x0004c80b01007387 */ /* 0x0001e80000100800 */
[----:B------:R1:W-:Y:S01]  /*63e0*/  STL [R1+0x4d0], R7 ;  /* 0x0004d00701007387 */ /* 0x0003e20000100800 */
[-C--:B0-----:R-:W-:Y:S02]  /*63f0*/  LEA.HI.X.SX32 R11, R17, R2.reuse, 0x1, P1 ;  /* 0x00000002110b7211 */ /* 0x081fe400008f0eff */
[----:B-1----:R-:W-:-:S03]  /*6400*/  LEA.HI.X.SX32 R7, R12, R2, 0x1, P3 ;  /* 0x000000020c077211 */ /* 0x002fc600018f0eff */
[----:B------:R-:W-:Y:S04]  /*6410*/  STL [R1+0x4bc], R11 ;  /* 0x0004bc0b01007387 */ /* 0x000fe80000100800 */
[----:B------:R0:W-:Y:S04]  /*6420*/  STL [R1+0x4c4], R14 ;  /* 0x0004c40e01007387 */ /* 0x0001e80000100800 */
[----:B------:R1:W-:Y:S01]  /*6430*/  STL [R1+0x4cc], R7 ;  /* 0x0004cc0701007387 */ /* 0x0003e20000100800 */
[-C--:B0-----:R-:W-:Y:S02]  /*6440*/  LEA R14, P1, R25, R3.reuse, 0x1 ;  /* 0x00000003190e7211 */ /* 0x081fe400078208ff */
[----:B-1----:R-:W-:-:S03]  /*6450*/  LEA R7, P2, R19, R3, 0x1 ;  /* 0x0000000313077211 */ /* 0x002fc600078408ff */
[----:B------:R-:W-:Y:S01]  /*6460*/  STL [R1+0x4d8], R14 ;  /* 0x0004d80e01007387 */ /* 0x000fe20000100800 */
[----:B------:R-:W-:-:S03]  /*6470*/  LEA R12, P3, R24, R3, 0x1 ;  /* 0x00000003180c7211 */ /* 0x000fc600078608ff */
[----:B------:R0:W-:Y:S01]  /*6480*/  STL [R1+0x4e0], R7 ;  /* 0x0004e00701007387 */ /* 0x0001e20000100800 */
[----:B------:R-:W-:-:S03]  /*6490*/  LEA.HI.X.SX32 R17, R19, R2, 0x1, P2 ;  /* 0x0000000213117211 */ /* 0x000fc600010f0eff */
[----:B------:R1:W-:Y:S01]  /*64a0*/  STL [R1+0x4e8], R12 ;  /* 0x0004e80c01007387 */ /* 0x0003e20000100800 */
[-C--:B0-----:R-:W-:Y:S02]  /*64b0*/  LEA.HI.X.SX32 R7, R25, R2.reuse, 0x1, P1 ;  /* 0x0000000219077211 */ /* 0x081fe400008f0eff */
[-C--:B------:R-:W-:Y:S02]  /*64c0*/  LEA R18, P1, R22, R3.reuse, 0x1 ;  /* 0x0000000316127211 */ /* 0x080fe400078208ff */
[----:B-1----:R-:W-:Y:S01]  /*64d0*/  LEA.HI.X.SX32 R12, R24, R2, 0x1, P3 ;  /* 0x00000002180c7211 */ /* 0x002fe200018f0eff */
[----:B------:R-:W-:Y:S04]  /*64e0*/  STL [R1+0x4d4], R7 ;  /* 0x0004d40701007387 */ /* 0x000fe80000100800 */
[----:B------:R0:W-:Y:S04]  /*64f0*/  STL [R1+0x4dc], R17 ;  /* 0x0004dc1101007387 */ /* 0x0001e80000100800 */
[----:B------:R1:W-:Y:S01]  /*6500*/  STL [R1+0x4e4], R12 ;  /* 0x0004e40c01007387 */ /* 0x0003e20000100800 */
[----:B0-----:R-:W-:-:S03]  /*6510*/  LEA R17, P2, R27, R3, 0x1 ;  /* 0x000000031b117211 */ /* 0x001fc600078408ff */
[----:B------:R0:W-:Y:S01]  /*6520*/  STL [R1+0x4f0], R18 ;  /* 0x0004f01201007387 */ /* 0x0001e20000100800 */
[----:B-1----:R-:W-:-:S03]  /*6530*/  LEA R12, P3, R21, R3, 0x1 ;  /* 0x00000003150c7211 */ /* 0x002fc600078608ff */
[----:B------:R1:W-:Y:S04]  /*6540*/  STL [R1+0x4f8], R17 ;  /* 0x0004f81101007387 */ /* 0x0003e80000100800 */
[----:B------:R2:W-:Y:S01]  /*6550*/  STL [R1+0x500], R12 ;  /* 0x0005000c01007387 */ /* 0x0005e20000100800 */
[----:B0-----:R-:W-:Y:S01]  /*6560*/  IMAD.MOV R18, RZ, RZ, -c[0x0][0x188] ;  /* 0x80006200ff127624 */ /* 0x001fe200078e02ff */
[----:B-1----:R-:W-:-:S03]  /*6570*/  LEA.HI.X.SX32 R17, R22, R2, 0x1, P1 ;  /* 0x0000000216117211 */ /* 0x002fc600008f0eff */
[----:B------:R-:W-:Y:S01]  /*6580*/  IMAD R25, R18, 0x2, R21 ;  /* 0x0000000212197824 */ /* 0x000fe200078e0215 */
[----:B--2---:R-:W-:Y:S01]  /*6590*/  LEA.HI.X.SX32 R12, R27, R2, 0x1, P2 ;  /* 0x000000021b0c7211 */ /* 0x004fe200010f0eff */
[----:B------:R0:W-:Y:S01]  /*65a0*/  STL [R1+0x4ec], R17 ;  /* 0x0004ec1101007387 */ /* 0x0001e20000100800 */
[----:B------:R-:W-:-:S03]  /*65b0*/  IMAD.MOV R20, RZ, RZ, -c[0x0][0x188] ;  /* 0x80006200ff147624 */ /* 0x000fc600078e02ff */
[----:B------:R-:W-:Y:S01]  /*65c0*/  STL [R1+0x4f4], R12 ;  /* 0x0004f40c01007387 */ /* 0x000fe20000100800 */
[----:B0-----:R-:W-:Y:S02]  /*65d0*/  LEA.HI.X.SX32 R17, R21, R2, 0x1, P3 ;  /* 0x0000000215117211 */ /* 0x001fe400018f0eff */
[----:B------:R-:W-:-:S03]  /*65e0*/  LEA R21, P2, R26, R3, 0x1 ;  /* 0x000000031a157211 */ /* 0x000fc600078408ff */
[----:B------:R0:W-:Y:S01]  /*65f0*/  STL [R1+0x4fc], R17 ;  /* 0x0004fc1101007387 */ /* 0x0001e20000100800 */
[----:B------:R-:W-:Y:S01]  /*6600*/  IMAD R18, R20, 0x2, R26 ;  /* 0x0000000214127824 */ /* 0x000fe200078e021a */
[----:B0-----:R-:W-:-:S05]  /*6610*/  LEA R17, P1, R25, R3, 0x1 ;  /* 0x0000000319117211 */ /* 0x001fca00078208ff */
[----:B------:R-:W-:Y:S04]  /*6620*/  STL [R1+0x508], R17 ;  /* 0x0005081101007387 */ /* 0x000fe80000100800 */
[----:B------:R0:W-:Y:S01]  /*6630*/  STL [R1+0x510], R21 ;  /* 0x0005101501007387 */ /* 0x0001e20000100800 */
[-C--:B------:R-:W-:Y:S02]  /*6640*/  LEA R22, P3, R18, R3.reuse, 0x1 ;  /* 0x0000000312167211 */ /* 0x080fe400078608ff */
[-C--:B0-----:R-:W-:Y:S01]  /*6650*/  LEA.HI.X.SX32 R21, R25, R2.reuse, 0x1, P1 ;  /* 0x0000000219157211 */ /* 0x081fe200008f0eff */
[C---:B------:R-:W-:Y:S02]  /*6660*/  IMAD R25, R20.reuse, 0x2, R26 ;  /* 0x0000000214197824 */ /* 0x040fe400078e021a */
[----:B------:R0:W-:Y:S02]  /*6670*/  STL [R1+0x518], R22 ;  /* 0x0005181601007387 */ /* 0x0001e40000100800 */
[----:B------:R-:W-:Y:S01]  /*6680*/  IMAD R25, R20, 0x2, R25 ;  /* 0x0000000214197824 */ /* 0x000fe200078e0219 */
[----:B------:R-:W-:Y:S01]  /*6690*/  LEA.HI.X.SX32 R20, R26, R2, 0x1, P2 ;  /* 0x000000021a147211 */ /* 0x000fe200010f0eff */
[----:B------:R1:W-:Y:S04]  /*66a0*/  STL [R1+0x504], R21 ;  /* 0x0005041501007387 */ /* 0x0003e80000100800 */
[----:B------:R2:W-:Y:S01]  /*66b0*/  STL [R1+0x50c], R20 ;  /* 0x00050c1401007387 */ /* 0x0005e20000100800 */
[----:B0-----:R-:W-:-:S02]  /*66c0*/  LEA R22, P2, R0, R3, 0x1 ;  /* 0x0000000300167211 */ /* 0x001fc400078408ff */
[----:B-1----:R-:W-:Y:S02]  /*66d0*/  LEA.HI.X.SX32 R21, R18, R2, 0x1, P3 ;  /* 0x0000000212157211 */ /* 0x002fe400018f0eff */
[----:B--2---:R-:W-:-:S03]  /*66e0*/  LEA R20, P1, R25, R3, 0x1 ;  /* 0x0000000319147211 */ /* 0x004fc600078208ff */
[----:B------:R0:W-:Y:S01]  /*66f0*/  STL [R1+0x514], R21 ;  /* 0x0005141501007387 */ /* 0x0001e20000100800 */
[----:B------:R-:W-:-:S03]  /*6700*/  IMAD.MOV R29, RZ, RZ, -c[0x0][0x188] ;  /* 0x80006200ff1d7624 */ /* 0x000fc600078e02ff */
[----:B------:R-:W-:Y:S04]  /*6710*/  STL [R1+0x520], R20 ;  /* 0x0005201401007387 */ /* 0x000fe80000100800 */
[----:B------:R1:W-:Y:S01]  /*6720*/  STL [R1+0x528], R22 ;  /* 0x0005281601007387 */ /* 0x0003e20000100800 */
[----:B0-----:R-:W-:Y:S01]  /*6730*/  LEA R21, P3, R13, R3, 0x1 ;  /* 0x000000030d157211 */ /* 0x001fe200078608ff */
[----:B------:R-:W-:-:S04]  /*6740*/  IMAD R8, R29, 0x2, R16 ;  /* 0x000000021d087824 */ /* 0x000fc800078e0210 */
[----:B------:R0:W-:Y:S01]  /*6750*/  STL [R1+0x530], R21 ;  /* 0x0005301501007387 */ /* 0x0001e20000100800 */
[-C--:B-1----:R-:W-:Y:S01]  /*6760*/  LEA.HI.X.SX32 R22, R25, R2.reuse, 0x1, P1 ;  /* 0x0000000219167211 */ /* 0x082fe200008f0eff */
[C---:B------:R-:W-:Y:S01]  /*6770*/  IMAD R15, R29.reuse, 0x2, R8 ;  /* 0x000000021d0f7824 */ /* 0x040fe200078e0208 */
[----:B0-----:R-:W-:Y:S02]  /*6780*/  LEA.HI.X.SX32 R21, R0, R2, 0x1, P2 ;  /* 0x0000000200157211 */ /* 0x001fe400010f0eff */
[----:B------:R-:W2:Y:S04]  /*6790*/  LDL.LU R0, [R1+0xaa4] ;  /* 0x000aa40001007983 */ /* 0x000ea80000300800 */
[----:B------:R0:W-:Y:S01]  /*67a0*/  STL [R1+0x51c], R22 ;  /* 0x00051c1601007387 */ /* 0x0001e20000100800 */
[----:B------:R-:W-:Y:S01]  /*67b0*/  IMAD R6, R29, 0x2, R15 ;  /* 0x000000021d067824 */ /* 0x000fe200078e020f */
[----:B------:R-:W-:-:S02]  /*67c0*/  LEA R24, P2, R8, R3, 0x1 ;  /* 0x0000000308187211 */ /* 0x000fc400078408ff */
[----:B------:R1:W-:Y:S01]  /*67d0*/  STL [R1+0x524], R21 ;  /* 0x0005241501007387 */ /* 0x0003e20000100800 */
[----:B0-----:R-:W-:Y:S02]  /*67e0*/  LEA.HI.X.SX32 R22, R13, R2, 0x1, P3 ;  /* 0x000000020d167211 */ /* 0x001fe400018f0eff */
[----:B-1----:R-:W-:-:S03]  /*67f0*/  LEA R21, P1, R16, R3, 0x1 ;  /* 0x0000000310157211 */ /* 0x002fc600078208ff */
[----:B------:R0:W-:Y:S01]  /*6800*/  STL [R1+0x52c], R22 ;  /* 0x00052c1601007387 */ /* 0x0001e20000100800 */
[----:B------:R-:W-:-:S03]  /*6810*/  IMAD R9, R29, 0x2, R6 ;  /* 0x000000021d097824 */ /* 0x000fc600078e0206 */
[----:B------:R-:W-:Y:S01]  /*6820*/  STL [R1+0x538], R21 ;  /* 0x0005381501007387 */ /* 0x000fe20000100800 */
[----:B0-----:R-:W-:-:S03]  /*6830*/  LEA R22, P3, R15, R3, 0x1 ;  /* 0x000000030f167211 */ /* 0x001fc600078608ff */
[----:B------:R0:W-:Y:S01]  /*6840*/  STL [R1+0x540], R24 ;  /* 0x0005401801007387 */ /* 0x0001e20000100800 */
[----:B------:R-:W-:-:S03]  /*6850*/  IMAD R4, R29, 0x2, R9 ;  /* 0x000000021d047824 */ /* 0x000fc600078e0209 */
[----:B------:R1:W-:Y:S01]  /*6860*/  STL [R1+0x548], R22 ;  /* 0x0005481601007387 */ /* 0x0003e20000100800 */
[-C--:B0-----:R-:W-:Y:S02]  /*6870*/  LEA.HI.X.SX32 R24, R16, R2.reuse, 0x1, P1 ;  /* 0x0000000210187211 */ /* 0x081fe400008f0eff */
[-C--:B------:R-:W-:Y:S02]  /*6880*/  LEA.HI.X.SX32 R16, R15, R2.reuse, 0x1, P3 ;  /* 0x000000020f107211 */ /* 0x080fe400018f0eff */
[----:B-1----:R-:W-:Y:S01]  /*6890*/  LEA.HI.X.SX32 R22, R8, R2, 0x1, P2 ;  /* 0x0000000208167211 */ /* 0x002fe200010f0eff */
[----:B------:R-:W-:Y:S01]  /*68a0*/  STL [R1+0x534], R24 ;  /* 0x0005341801007387 */ /* 0x000fe20000100800 */
[C---:B------:R-:W-:Y:S01]  /*68b0*/  IMAD R23, R29.reuse, 0x2, R4 ;  /* 0x000000021d177824 */ /* 0x040fe200078e0204 */
[----:B------:R-:W-:Y:S02]  /*68c0*/  LEA R15, P1, R6, R3, 0x1 ;  /* 0x00000003060f7211 */ /* 0x000fe400078208ff */
[----:B------:R0:W-:Y:S01]  /*68d0*/  STL [R1+0x53c], R22 ;  /* 0x00053c1601007387 */ /* 0x0001e20000100800 */
[----:B------:R-:W-:-:S03]  /*68e0*/  IMAD R5, R29, 0x2, R23 ;  /* 0x000000021d057824 */ /* 0x000fc600078e0217 */
[----:B------:R1:W-:Y:S01]  /*68f0*/  STL [R1+0x544], R16 ;  /* 0x0005441001007387 */ /* 0x0003e20000100800 */
[-C--:B------:R-:W-:Y:S02]  /*6900*/  LEA.HI.X.SX32 R6, R6, R2.reuse, 0x1, P1 ;  /* 0x0000000206067211 */ /* 0x080fe400008f0eff */
[CC--:B0-----:R-:W-:Y:S02]  /*6910*/  LEA R22, P2, R9.reuse, R3.reuse, 0x1 ;  /* 0x0000000309167211 */ /* 0x0c1fe400078408ff */
[C---:B-1----:R-:W-:Y:S01]  /*6920*/  LEA R16, P3, R4.reuse, R3, 0x1 ;  /* 0x0000000304107211 */ /* 0x042fe200078608ff */
[----:B------:R-:W-:Y:S01]  /*6930*/  STL [R1+0x550], R15 ;  /* 0x0005500f01007387 */ /* 0x000fe20000100800 */
[-C--:B------:R-:W-:Y:S02]  /*6940*/  LEA.HI.X.SX32 R9, R9, R2.reuse, 0x1, P2 ;  /* 0x0000000209097211 */ /* 0x080fe400010f0eff */
[----:B------:R-:W-:Y:S01]  /*6950*/  LEA.HI.X.SX32 R4, R4, R2, 0x1, P3 ;  /* 0x0000000204047211 */ /* 0x000fe200018f0eff */
[----:B------:R-:W-:Y:S01]  /*6960*/  STL [R1+0x558], R22 ;  /* 0x0005581601007387 */ /* 0x000fe20000100800 */
[----:B------:R-:W-:-:S03]  /*6970*/  IMAD R10, R29, 0x2, R5 ;  /* 0x000000021d0a7824 */ /* 0x000fc600078e0205 */
[----:B------:R0:W-:Y:S04]  /*6980*/  STL [R1+0x560], R16 ;  /* 0x0005601001007387 */ /* 0x0001e80000100800 */
[----:B------:R-:W-:Y:S04]  /*6990*/  STL [R1+0x54c], R6 ;  /* 0x00054c0601007387 */ /* 0x000fe80000100800 */
[----:B------:R1:W-:Y:S01]  /*69a0*/  STL [R1+0x554], R9 ;  /* 0x0005540901007387 */ /* 0x0003e20000100800 */
[----:B------:R-:W-:Y:S01]  /*69b0*/  IMAD R11, R29, 0x2, R10 ;  /* 0x000000021d0b7824 */ /* 0x000fe200078e020a */
[----:B0-----:R-:W-:-:S02]  /*69c0*/  LEA R16, P3, R10, R3, 0x1 ;  /* 0x000000030a107211 */ /* 0x001fc400078608ff */
[----:B------:R0:W-:Y:S01]  /*69d0*/  STL [R1+0x55c], R4 ;  /* 0x00055c0401007387 */ /* 0x0001e20000100800 */
[-C--:B-1----:R-:W-:Y:S02]  /*69e0*/  LEA R9, P1, R23, R3.reuse, 0x1 ;  /* 0x0000000317097211 */ /* 0x082fe400078208ff */
[----:B0-----:R-:W-:-:S03]  /*69f0*/  LEA R4, P2, R5, R3, 0x1 ;  /* 0x0000000305047211 */ /* 0x001fc600078408ff */
[----:B------:R-:W-:Y:S01]  /*6a00*/  STL [R1+0x568], R9 ;  /* 0x0005680901007387 */ /* 0x000fe20000100800 */
[----:B------:R-:W-:-:S03]  /*6a10*/  IMAD R14, R29, 0x2, R11 ;  /* 0x000000021d0e7824 */ /* 0x000fc600078e020b */
[----:B------:R0:W-:Y:S04]  /*6a20*/  STL [R1+0x570], R4 ;  /* 0x0005700401007387 */ /* 0x0001e80000100800 */
[----:B------:R1:W-:Y:S01]  /*6a30*/  STL [R1+0x578], R16 ;  /* 0x0005781001007387 */ /* 0x0003e20000100800 */
[----:B------:R-:W-:Y:S01]  /*6a40*/  IMAD R7, R29, 0x2, R14 ;  /* 0x000000021d077824 */ /* 0x000fe200078e020e */
[-C--:B0-----:R-:W-:Y:S02]  /*6a50*/  LEA.HI.X.SX32 R4, R23, R2.reuse, 0x1, P1 ;  /* 0x0000000217047211 */ /* 0x081fe400008f0eff */
[-C--:B-1----:R-:W-:Y:S02]  /*6a60*/  LEA.HI.X.SX32 R16, R5, R2.reuse, 0x1, P2 ;  /* 0x0000000205107211 */ /* 0x082fe400010f0eff */
[----:B------:R-:W-:Y:S01]  /*6a70*/  LEA.HI.X.SX32 R5, R10, R2, 0x1, P3 ;  /* 0x000000020a057211 */ /* 0x000fe200018f0eff */
[----:B------:R-:W-:Y:S01]  /*6a80*/  STL [R1+0x564], R4 ;  /* 0x0005640401007387 */ /* 0x000fe20000100800 */
[----:B------:R-:W-:-:S03]  /*6a90*/  LEA R10, P3, R7, R3, 0x1 ;  /* 0x00000003070a7211 */ /* 0x000fc600078608ff */
[----:B------:R0:W-:Y:S04]  /*6aa0*/  STL [R1+0x56c], R16 ;  /* 0x00056c1001007387 */ /* 0x0001e80000100800 */
[----:B------:R1:W-:Y:S01]  /*6ab0*/  STL [R1+0x574], R5 ;  /* 0x0005740501007387 */ /* 0x0003e20000100800 */
[----:B------:R-:W-:Y:S01]  /*6ac0*/  IMAD R19, R29, 0x2, R7 ;  /* 0x000000021d137824 */ /* 0x000fe200078e0207 */
[-C--:B0-----:R-:W-:Y:S02]  /*6ad0*/  LEA R16, P1, R11, R3.reuse, 0x1 ;  /* 0x000000030b107211 */ /* 0x081fe400078208ff */
[----:B-1----:R-:W-:-:S03]  /*6ae0*/  LEA R5, P2, R14, R3, 0x1 ;  /* 0x000000030e057211 */ /* 0x002fc600078408ff */
[----:B------:R-:W-:Y:S01]  /*6af0*/  STL [R1+0x580], R16 ;  /* 0x0005801001007387 */ /* 0x000fe20000100800 */
[----:B------:R-:W-:-:S03]  /*6b00*/  IMAD R12, R29, 0x2, R19 ;  /* 0x000000021d0c7824 */ /* 0x000fc600078e0213 */
[----:B------:R0:W-:Y:S04]  /*6b10*/  STL [R1+0x588], R5 ;  /* 0x0005880501007387 */ /* 0x0001e80000100800 */
[----:B------:R1:W-:Y:S01]  /*6b20*/  STL [R1+0x590], R10 ;  /* 0x0005900a01007387 */ /* 0x0003e20000100800 */
[-C--:B------:R-:W-:Y:S02]  /*6b30*/  LEA.HI.X.SX32 R7, R7, R2.reuse, 0x1, P3 ;  /* 0x0000000207077211 */ /* 0x080fe400018f0eff */
[-C--:B0-----:R-:W-:Y:S02]  /*6b40*/  LEA.HI.X.SX32 R5, R11, R2.reuse, 0x1, P1 ;  /* 0x000000020b057211 */ /* 0x081fe400008f0eff */
[----:B-1----:R-:W-:Y:S01]  /*6b50*/  LEA.HI.X.SX32 R10, R14, R2, 0x1, P2 ;  /* 0x000000020e0a7211 */ /* 0x002fe200010f0eff */
[----:B------:R-:W-:-:S02]  /*6b60*/  IMAD R17, R29, 0x2, R12 ;  /* 0x000000021d117824 */ /* 0x000fc400078e020c */
[----:B------:R-:W-:Y:S01]  /*6b70*/  STL [R1+0x57c], R5 ;  /* 0x00057c0501007387 */ /* 0x000fe20000100800 */
[----:B------:R-:W-:-:S03]  /*6b80*/  LEA R11, P2, R12, R3, 0x1 ;  /* 0x000000030c0b7211 */ /* 0x000fc600078408ff */
[----:B------:R0:W-:Y:S01]  /*6b90*/  STL [R1+0x584], R10 ;  /* 0x0005840a01007387 */ /* 0x0001e20000100800 */
[----:B------:R-:W-:-:S03]  /*6ba0*/  IMAD R18, R29, 0x2, R17 ;  /* 0x000000021d127824 */ /* 0x000fc600078e0211 */
[----:B------:R1:W-:Y:S01]  /*6bb0*/  STL [R1+0x58c], R7 ;  /* 0x00058c0701007387 */ /* 0x0003e20000100800 */
[-C--:B0-----:R-:W-:Y:S02]  /*6bc0*/  LEA R10, P1, R19, R3.reuse, 0x1 ;  /* 0x00000003130a7211 */ /* 0x081fe400078208ff */
[----:B-1----:R-:W-:-:S03]  /*6bd0*/  LEA R7, P3, R17, R3, 0x1 ;  /* 0x0000000311077211 */ /* 0x002fc600078608ff */
[----:B------:R-:W-:Y:S01]  /*6be0*/  STL [R1+0x598], R10 ;  /* 0x0005980a01007387 */ /* 0x000fe20000100800 */
[C---:B------:R-:W-:Y:S01]  /*6bf0*/  IMAD R20, R29.reuse, 0x2, R18 ;  /* 0x000000021d147824 */ /* 0x040fe200078e0212 */
[----:B------:R-:W-:Y:S02]  /*6c00*/  LEA.HI.X.SX32 R12, R12, R2, 0x1, P2 ;  /* 0x000000020c0c7211 */ /* 0x000fe400010f0eff */
[----:B------:R0:W-:Y:S01]  /*6c10*/  STL [R1+0x5a0], R11 ;  /* 0x0005a00b01007387 */ /* 0x0001e20000100800 */
[----:B------:R-:W-:-:S03]  /*6c20*/  IMAD R13, R29, 0x2, R20 ;  /* 0x000000021d0d7824 */ /* 0x000fc600078e0214 */
[----:B------:R1:W-:Y:S01]  /*6c30*/  STL [R1+0x5a8], R7 ;  /* 0x0005a80701007387 */ /* 0x0003e20000100800 */
[-C--:B0-----:R-:W-:Y:S02]  /*6c40*/  LEA.HI.X.SX32 R11, R19, R2.reuse, 0x1, P1 ;  /* 0x00000002130b7211 */ /* 0x081fe400008f0eff */
[----:B-1----:R-:W-:-:S03]  /*6c50*/  LEA.HI.X.SX32 R7, R17, R2, 0x1, P3 ;  /* 0x0000000211077211 */ /* 0x002fc600018f0eff */
        /* <DEDUP_REMOVED lines=8> */
[----:B------:R-:W-:-:S03]  /*6ce0*/  IMAD R8, R29, 0x2, R21 ;  /* 0x000000021d087824 */ /* 0x000fc600078e0215 */
[----:B------:R0:W-:Y:S01]  /*6cf0*/  STL [R1+0x5b8], R7 ;  /* 0x0005b80701007387 */ /* 0x0001e20000100800 */
[----:B------:R-:W-:-:S03]  /*6d00*/  LEA.HI.X.SX32 R13, R13, R2, 0x1, P3 ;  /* 0x000000020d0d7211 */ /* 0x000fc600018f0eff */
[----:B------:R1:W-:Y:S01]  /*6d10*/  STL [R1+0x5c0], R14 ;  /* 0x0005c00e01007387 */ /* 0x0003e20000100800 */
[----:B------:R-:W-:Y:S01]  /*6d20*/  IMAD R15, R29, 0x2, R8 ;  /* 0x000000021d0f7824 */ /* 0x000fe200078e0208 */
        /* <DEDUP_REMOVED lines=12> */
[----:B------:R-:W-:-:S03]  /*6df0*/  IMAD R4, R29, 0x2, R9 ;  /* 0x000000021d047824 */ /* 0x000fc600078e0209 */
[----:B------:R1:W-:Y:S01]  /*6e00*/  STL [R1+0x5d8], R13 ;  /* 0x0005d80d01007387 */ /* 0x0003e20000100800 */
[-C--:B------:R-:W-:Y:S02]  /*6e10*/  LEA.HI.X.SX32 R15, R15, R2.reuse, 0x1, P3 ;  /* 0x000000020f0f7211 */ /* 0x080fe400018f0eff */
[-C--:B0-----:R-:W-:Y:S02]  /*6e20*/  LEA.HI.X.SX32 R17, R21, R2.reuse, 0x1, P1 ;  /* 0x0000000215117211 */ /* 0x081fe400008f0eff */
[----:B-1----:R-:W-:-:S03]  /*6e30*/  LEA.HI.X.SX32 R13, R8, R2, 0x1, P2 ;  /* 0x00000002080d7211 */ /* 0x002fc600010f0eff */
[----:B------:R0:W-:Y:S01]  /*6e40*/  STL [R1+0x5c4], R17 ;  /* 0x0005c41101007387 */ /* 0x0001e20000100800 */
[----:B------:R-:W-:-:S03]  /*6e50*/  IMAD R16, R29, 0x2, R4 ;  /* 0x000000021d107824 */ /* 0x000fc600078e0204 */
[----:B------:R1:W-:Y:S01]  /*6e60*/  STL [R1+0x5cc], R13 ;  /* 0x0005cc0d01007387 */ /* 0x0003e20000100800 */
[----:B------:R-:W-:-:S03]  /*6e70*/  IMAD R5, R29, 0x2, R16 ;  /* 0x000000021d057824 */ /* 0x000fc600078e0210 */
[----:B------:R3:W-:Y:S01]  /*6e80*/  STL [R1+0x5d4], R15 ;  /* 0x0005d40f01007387 */ /* 0x0007e20000100800 */
[CC--:B0-----:R-:W-:Y:S02]  /*6e90*/  LEA R17, P2, R9.reuse, R3.reuse, 0x1 ;  /* 0x0000000309117211 */ /* 0x0c1fe400078408ff */
[-C--:B-1----:R-:W-:Y:S02]  /*6ea0*/  LEA R13, P1, R6, R3.reuse, 0x1 ;  /* 0x00000003060d7211 */ /* 0x082fe400078208ff */
[----:B---3--:R-:W-:Y:S02]  /*6eb0*/  LEA R15, P3, R4, R3, 0x1 ;  /* 0x00000003040f7211 */ /* 0x008fe400078608ff */
[-C--:B------:R-:W-:Y:S01]  /*6ec0*/  LEA.HI.X.SX32 R6, R6, R2.reuse, 0x1, P1 ;  /* 0x0000000206067211 */ /* 0x080fe200008f0eff */
        /* <DEDUP_REMOVED lines=8> */
[----:B0-----:R-:W-:-:S03]  /*6f50*/  LEA R15, P3, R10, R3, 0x1 ;  /* 0x000000030a0f7211 */ /* 0x001fc600078608ff */
[----:B------:R0:W-:Y:S01]  /*6f60*/  STL [R1+0x5ec], R4 ;  /* 0x0005ec0401007387 */ /* 0x0001e20000100800 */
[----:B------:R-:W-:Y:S01]  /*6f70*/  IMAD R11, R29, 0x2, R10 ;  /* 0x000000021d0b7824 */ /* 0x000fe200078e020a */
        /* <DEDUP_REMOVED lines=12> */
[----:B------:R0:W-:Y:S01]  /*7040*/  STL [R1+0x5fc], R15 ;  /* 0x0005fc0f01007387 */ /* 0x0001e20000100800 */
[----:B------:R-:W-:-:S03]  /*7050*/  IMAD R14, R29, 0x2, R7 ;  /* 0x000000021d0e7824 */ /* 0x000fc600078e0207 */
[----:B------:R1:W-:Y:S01]  /*7060*/  STL [R1+0x604], R5 ;  /* 0x0006040501007387 */ /* 0x0003e20000100800 */
[----:B------:R-:W-:-:S03]  /*7070*/  IMAD R8, R29, 0x2, R14 ;  /* 0x000000021d087824 */ /* 0x000fc600078e020e */
[----:B------:R-:W-:Y:S01]  /*7080*/  STL [R1+0x610], R10 ;  /* 0x0006100a01007387 */ /* 0x000fe20000100800 */
[-C--:B0-----:R-:W-:Y:S02]  /*7090*/  LEA R15, P3, R7, R3.reuse, 0x1 ;  /* 0x00000003070f7211 */ /* 0x081fe400078608ff */
[----:B-1----:R-:W-:Y:S01]  /*70a0*/  LEA R5, P2, R12, R3, 0x1 ;  /* 0x000000030c057211 */ /* 0x002fe200078408ff */
[----:B------:R-:W-:-:S04]  /*70b0*/  IMAD R13, R29, 0x2, R8 ;  /* 0x000000021d0d7824 */ /* 0x000fc800078e0208 */
[----:B------:R0:W-:Y:S01]  /*70c0*/  STL [R1+0x618], R5 ;  /* 0x0006180501007387 */ /* 0x0001e20000100800 */
[----:B------:R-:W-:-:S03]  /*70d0*/  LEA.HI.X.SX32 R12, R12, R2, 0x1, P2 ;  /* 0x000000020c0c7211 */ /* 0x000fc600010f0eff */
[----:B------:R-:W-:Y:S01]  /*70e0*/  STL [R1+0x620], R15 ;  /* 0x0006200f01007387 */ /* 0x000fe20000100800 */
[-C--:B0-----:R-:W-:Y:S02]  /*70f0*/  LEA.HI.X.SX32 R5, R11, R2.reuse, 0x1, P1 ;  /* 0x000000020b057211 */ /* 0x081fe400008f0eff */
[----:B------:R-:W-:Y:S02]  /*7100*/  LEA.HI.X.SX32 R11, R7, R2, 0x1, P3 ;  /* 0x00000002070b7211 */ /* 0x000fe400018f0eff */
[----:B------:R-:W-:Y:S01]  /*7110*/  LEA R7, P1, R14, R3, 0x1 ;  /* 0x000000030e077211 */ /* 0x000fe200078208ff */
[----:B------:R-:W-:Y:S04]  /*7120*/  STL [R1+0x60c], R5 ;  /* 0x00060c0501007387 */ /* 0x000fe80000100800 */
[----:B------:R0:W-:Y:S01]  /*7130*/  STL [R1+0x614], R12 ;  /* 0x0006140c01007387 */ /* 0x0001e20000100800 */
[----:B------:R-:W-:-:S03]  /*7140*/  IMAD R6, R29, 0x2, R13 ;  /* 0x000000021d067824 */ /* 0x000fc600078e020d */
[----:B------:R1:W-:Y:S01]  /*7150*/  STL [R1+0x61c], R11 ;  /* 0x00061c0b01007387 */ /* 0x0003e20000100800 */
[----:B0-----:R-:W-:-:S03]  /*7160*/  LEA R12, P2, R8, R3, 0x1 ;  /* 0x00000003080c7211 */ /* 0x001fc600078408ff */
[----:B------:R-:W-:Y:S01]  /*7170*/  STL [R1+0x628], R7 ;  /* 0x0006280701007387 */ /* 0x000fe20000100800 */
[----:B-1----:R-:W-:-:S03]  /*7180*/  LEA R11, P3, R13, R3, 0x1 ;  /* 0x000000030d0b7211 */ /* 0x002fc600078608ff */
[----:B------:R0:W-:Y:S01]  /*7190*/  STL [R1+0x630], R12 ;  /* 0x0006300c01007387 */ /* 0x0001e20000100800 */
[-C--:B------:R-:W-:Y:S01]  /*71a0*/  LEA.HI.X.SX32 R14, R14, R2.reuse, 0x1, P1 ;  /* 0x000000020e0e7211 */ /* 0x080fe200008f0eff */
[C---:B------:R-:W-:Y:S02]  /*71b0*/  IMAD R9, R29.reuse, 0x2, R6 ;  /* 0x000000021d097824 */ /* 0x040fe400078e0206 */
[----:B------:R1:W-:Y:S02]  /*71c0*/  STL [R1+0x638], R11 ;  /* 0x0006380b01007387 */ /* 0x0003e40000100800 */
[----:B------:R-:W-:Y:S01]  /*71d0*/  IMAD R4, R29, 0x2, R9 ;  /* 0x000000021d047824 */ /* 0x000fe200078e0209 */
[-C--:B0-----:R-:W-:Y:S02]  /*71e0*/  LEA.HI.X.SX32 R12, R13, R2.reuse, 0x1, P3 ;  /* 0x000000020d0c7211 */ /* 0x081fe400018f0eff */
[----:B-1----:R-:W-:Y:S01]  /*71f0*/  LEA.HI.X.SX32 R11, R8, R2, 0x1, P2 ;  /* 0x00000002080b7211 */ /* 0x002fe200010f0eff */
[----:B------:R-:W-:Y:S01]  /*7200*/  STL [R1+0x624], R14 ;  /* 0x0006240e01007387 */ /* 0x000fe20000100800 */
[----:B------:R-:W-:-:S03]  /*7210*/  IMAD R10, R29, 0x2, R4 ;  /* 0x000000021d0a7824 */ /* 0x000fc600078e0204 */
[----:B------:R0:W-:Y:S04]  /*7220*/  STL [R1+0x62c], R11 ;  /* 0x00062c0b01007387 */ /* 0x0001e80000100800 */
[----:B------:R1:W-:Y:S01]  /*7230*/  STL [R1+0x634], R12 ;  /* 0x0006340c01007387 */ /* 0x0003e20000100800 */
[-C--:B0-----:R-:W-:Y:S02]  /*7240*/  LEA R11, P1, R6, R3.reuse, 0x1 ;  /* 0x00000003060b7211 */ /* 0x081fe400078208ff */
[----:B-1----:R-:W-:-:S03]  /*7250*/  LEA R12, P2, R9, R3, 0x1 ;  /* 0x00000003090c7211 */ /* 0x002fc600078408ff */
[----:B------:R-:W-:Y:S01]  /*7260*/  STL [R1+0x640], R11 ;  /* 0x0006400b01007387 */ /* 0x000fe20000100800 */
[----:B------:R-:W-:Y:S01]  /*7270*/  IMAD R5, R29, 0x2, R10 ;  /* 0x000000021d057824 */ /* 0x000fe200078e020a */
[----:B------:R-:W-:Y:S02]  /*7280*/  LEA R13, P3, R4, R3, 0x1 ;  /* 0x00000003040d7211 */ /* 0x000fe400078608ff */
[----:B------:R0:W-:Y:S01]  /*7290*/  STL [R1+0x648], R12 ;  /* 0x0006480c01007387 */ /* 0x0001e20000100800 */
[-C--:B------:R-:W-:Y:S01]  /*72a0*/  LEA.HI.X.SX32 R9, R9, R2.reuse, 0x1, P2 ;  /* 0x0000000209097211 */ /* 0x080fe200010f0eff */
[C---:B------:R-:W-:Y:S02]  /*72b0*/  IMAD R7, R29.reuse, 0x2, R5 ;  /* 0x000000021d077824 */ /* 0x040fe400078e0205 */
[----:B------:R-:W-:Y:S01]  /*72c0*/  STL [R1+0x650], R13 ;  /* 0x0006500d01007387 */ /* 0x000fe20000100800 */
[-C--:B0-----:R-:W-:Y:S02]  /*72d0*/  LEA.HI.X.SX32 R12, R6, R2.reuse, 0x1, P1 ;  /* 0x00000002060c7211 */ /* 0x081fe400008f0eff */
[----:B------:R-:W-:Y:S01]  /*72e0*/  LEA.HI.X.SX32 R6, R4, R2, 0x1, P3 ;  /* 0x0000000204067211 */ /* 0x000fe200018f0eff */
[----:B------:R-:W-:-:S02]  /*72f0*/  IMAD R8, R29, 0x2, R7 ;  /* 0x000000021d087824 */ /* 0x000fc400078e0207 */
[----:B------:R0:W-:Y:S04]  /*7300*/  STL [R1+0x63c], R12 ;  /* 0x00063c0c01007387 */ /* 0x0001e80000100800 */
[----:B------:R1:W-:Y:S01]  /*7310*/  STL [R1+0x644], R9 ;  /* 0x0006440901007387 */ /* 0x0003e20000100800 */
[----:B------:R-:W-:-:S03]  /*7320*/  IMAD R11, R29, 0x2, R8 ;  /* 0x000000021d0b7824 */ /* 0x000fc600078e0208 */
[----:B------:R3:W-:Y:S01]  /*7330*/  STL [R1+0x64c], R6 ;  /* 0x00064c0601007387 */ /* 0x0007e20000100800 */
[-C--:B0-----:R-:W-:Y:S02]  /*7340*/  LEA R12, P2, R5, R3.reuse, 0x1 ;  /* 0x00000003050c7211 */ /* 0x081fe400078408ff */
[-C--:B-1----:R-:W-:Y:S02]  /*7350*/  LEA R9, P1, R10, R3.reuse, 0x1 ;  /* 0x000000030a097211 */ /* 0x082fe400078208ff */
[----:B---3--:R-:W-:-:S03]  /*7360*/  LEA R6, P3, R7, R3, 0x1 ;  /* 0x0000000307067211 */ /* 0x008fc600078608ff */
[----:B------:R0:W-:Y:S01]  /*7370*/  STL [R1+0x658], R9 ;  /* 0x0006580901007387 */ /* 0x0001e20000100800 */
[-C--:B------:R-:W-:Y:S01]  /*7380*/  LEA.HI.X.SX32 R10, R10, R2.reuse, 0x1, P1 ;  /* 0x000000020a0a7211 */ /* 0x080fe200008f0eff */
[----:B------:R-:W-:Y:S02]  /*7390*/  IMAD R4, R29, 0x2, R11 ;  /* 0x000000021d047824 */ /* 0x000fe400078e020b */
[----:B------:R-:W-:Y:S04]  /*73a0*/  STL [R1+0x660], R12 ;  /* 0x0006600c01007387 */ /* 0x000fe80000100800 */
[----:B------:R1:W-:Y:S01]  /*73b0*/  STL [R1+0x668], R6 ;  /* 0x0006680601007387 */ /* 0x0003e20000100800 */
[----:B------:R-:W-:Y:S01]  /*73c0*/  LEA.HI.X.SX32 R7, R7, R2, 0x1, P3 ;  /* 0x0000000207077211 */ /* 0x000fe200018f0eff */
[----:B0-----:R-:W-:-:S02]  /*73d0*/  IMAD R9, R29, 0x2, R4 ;  /* 0x000000021d097824 */ /* 0x001fc400078e0204 */
[----:B------:R0:W-:Y:S01]  /*73e0*/  STL [R1+0x654], R10 ;  /* 0x0006540a01007387 */ /* 0x0001e20000100800 */
[----:B-1----:R-:W-:Y:S01]  /*73f0*/  LEA.HI.X.SX32 R6, R5, R2, 0x1, P2 ;  /* 0x0000000205067211 */ /* 0x002fe200010f0eff */
[----:B------:R-:W-:-:S04]  /*7400*/  IMAD R5, R29, 0x2, R9 ;  /* 0x000000021d057824 */ /* 0x000fc800078e0209 */
[----:B------:R1:W-:Y:S01]  /*7410*/  STL [R1+0x65c], R6 ;  /* 0x00065c0601007387 */ /* 0x0003e20000100800 */
[----:B0-----:R-:W-:-:S03]  /*7420*/  LEA R10, P2, R11, R3, 0x1 ;  /* 0x000000030b0a7211 */ /* 0x001fc600078408ff */
[----:B------:R0:W-:Y:S01]  /*7430*/  STL [R1+0x664], R7 ;  /* 0x0006640701007387 */ /* 0x0001e20000100800 */
[-C--:B-1----:R-:W-:Y:S02]  /*7440*/  LEA R6, P1, R8, R3.reuse, 0x1 ;  /* 0x0000000308067211 */ /* 0x082fe400078208ff */
[----:B0-----:R-:W-:-:S03]  /*7450*/  LEA R7, P3, R4, R3, 0x1 ;  /* 0x0000000304077211 */ /* 0x001fc600078608ff */
[----:B------:R0:W-:Y:S04]  /*7460*/  STL [R1+0x670], R6 ;  /* 0x0006700601007387 */ /* 0x0001e80000100800 */
[----:B------:R-:W-:Y:S04]  /*7470*/  STL [R1+0x678], R10 ;  /* 0x0006780a01007387 */ /* 0x000fe80000100800 */
[----:B------:R1:W-:Y:S01]  /*7480*/  STL [R1+0x680], R7 ;  /* 0x0006800701007387 */ /* 0x0003e20000100800 */
[----:B0-----:R-:W-:Y:S01]  /*7490*/  IMAD R6, R29, 0x2, R5 ;  /* 0x000000021d067824 */ /* 0x001fe200078e0205 */
[----:B-1----:R-:W-:-:S03]  /*74a0*/  LEA.HI.X.SX32 R7, R4, R2, 0x1, P3 ;  /* 0x0000000204077211 */ /* 0x002fc600018f0eff */
[----:B------:R-:W-:Y:S02]  /*74b0*/  IMAD R4, R29, 0x2, R6 ;  /* 0x000000021d047824 */ /* 0x000fe400078e0206 */
[----:B------:R-:W0:Y:S01]  /*74c0*/  S2R R29, SR_TID.X ;  /* 0x00000000001d7919 */ /* 0x000e220000002100 */
[-C--:B------:R-:W-:Y:S02]  /*74d0*/  LEA.HI.X.SX32 R10, R8, R2.reuse, 0x1, P1 ;  /* 0x00000002080a7211 */ /* 0x080fe400008f0eff */
[----:B------:R-:W-:-:S03]  /*74e0*/  LEA.HI.X.SX32 R8, R11, R2, 0x1, P2 ;  /* 0x000000020b087211 */ /* 0x000fc600010f0eff */
[----:B------:R1:W-:Y:S04]  /*74f0*/  STL [R1+0x66c], R10 ;  /* 0x00066c0a01007387 */ /* 0x0003e80000100800 */
[----:B------:R3:W-:Y:S04]  /*7500*/  STL [R1+0x674], R8 ;  /* 0x0006740801007387 */ /* 0x0007e80000100800 */
[----:B------:R5:W-:Y:S01]  /*7510*/  STL [R1+0x67c], R7 ;  /* 0x00067c0701007387 */ /* 0x000be20000100800 */
[-C--:B-1----:R-:W-:Y:S02]  /*7520*/  LEA R10, P1, R9, R3.reuse, 0x1 ;  /* 0x00000003090a7211 */ /* 0x082fe400078208ff */
[----:B---3--:R-:W-:-:S03]  /*7530*/  LEA R8, P2, R5, R3, 0x1 ;  /* 0x0000000305087211 */ /* 0x008fc600078408ff */
[----:B------:R-:W-:Y:S01]  /*7540*/  STL [R1+0x684], R10 ;  /* 0x0006840a01007387 */ /* 0x000fe20000100800 */
[----:B-----5:R-:W-:-:S03]  /*7550*/  LEA R7, P3, R6, R3, 0x1 ;  /* 0x0000000306077211 */ /* 0x020fc600078608ff */
[----:B------:R1:W-:Y:S04]  /*7560*/  STL [R1+0x688], R8 ;  /* 0x0006880801007387 */ /* 0x0003e80000100800 */
[----:B------:R3:W-:Y:S01]  /*7570*/  STL [R1+0x68c], R7 ;  /* 0x00068c0701007387 */ /* 0x0007e20000100800 */
[----:B-1----:R-:W-:Y:S02]  /*7580*/  LEA R8, P4, R4, R3, 0x1 ;  /* 0x0000000304087211 */ /* 0x002fe400078808ff */
[-C--:B------:R-:W-:Y:S02]  /*7590*/  LEA.HI.X.SX32 R3, R5, R2.reuse, 0x1, P2 ;  /* 0x0000000205037211 */ /* 0x080fe400010f0eff */
[----:B---3--:R-:W-:Y:S01]  /*75a0*/  LEA.HI.X.SX32 R7, R9, R2, 0x1, P1 ;  /* 0x0000000209077211 */ /* 0x008fe200008f0eff */
[----:B------:R-:W-:Y:S01]  /*75b0*/  STL [R1+0x2d4], R8 ;  /* 0x0002d40801007387 */ /* 0x000fe20000100800 */
[----:B0-----:R-:W-:-:S03]  /*75c0*/  SHF.R.U32.HI R25, RZ, 0x6, R29 ;  /* 0x00000006ff197819 */ /* 0x001fc6000001161d */
[----:B------:R-:W-:Y:S04]  /*75d0*/  STL [R1+0x2c4], R7 ;  /* 0x0002c40701007387 */ /* 0x000fe80000100800 */
[----:B------:R0:W-:Y:S01]  /*75e0*/  STL [R1+0x2cc], R3 ;  /* 0x0002cc0301007387 */ /* 0x0001e20000100800 */
[----:B------:R-:W-:Y:S02]  /*75f0*/  SGXT.U32 R25, R25, 0x1 ;  /* 0x000000011919781a */ /* 0x000fe40000000000 */
[-C--:B0-----:R-:W-:Y:S02]  /*7600*/  LEA.HI.X.SX32 R3, R6, R2.reuse, 0x1, P3 ;  /* 0x0000000206037211 */ /* 0x081fe400018f0eff */
[----:B------:R-:W-:-:S03]  /*7610*/  LEA.HI.X.SX32 R2, R4, R2, 0x1, P4 ;  /* 0x0000000204027211 */ /* 0x000fc600020f0eff */
[----:B------:R-:W-:Y:S04]  /*7620*/  STL [R1+0x2d0], R3 ;  /* 0x0002d00301007387 */ /* 0x000fe80000100800 */
[----:B------:R0:W-:Y:S02]  /*7630*/  STL [R1+0x2c8], R2 ;  /* 0x0002c80201007387 */ /* 0x0001e40000100800 */
[C---:B0-----:R-:W-:Y:S02]  /*7640*/  LOP3.LUT R2, R25.reuse, 0x4, RZ, 0xfc, !PT ;  /* 0x0000000419027812 */ /* 0x041fe400078efcff */
[C---:B------:R-:W-:Y:S02]  /*7650*/  LOP3.LUT R2, R25.reuse, 0xa, RZ, 0xfc, !PT ;  /* 0x0000000a19027812 */ /* 0x040fe400078efcff */
[----:B------:R-:W-:-:S02]  /*7660*/  LOP3.LUT R2, R25, 0x10, RZ, 0xfc, !PT ;  /* 0x0000001019027812 */ /* 0x000fc400078efcff */
[C---:B------:R-:W-:Y:S02]  /*7670*/  LOP3.LUT R2, R25.reuse, 0x16, RZ, 0xfc, !PT ;  /* 0x0000001619027812 */ /* 0x040fe400078efcff */
[C---:B------:R-:W-:Y:S02]  /*7680*/  LOP3.LUT R2, R25.reuse, 0x1c, RZ, 0xfc, !PT ;  /* 0x0000001c19027812 */ /* 0x040fe400078efcff */
[C---:B------:R-:W-:Y:S02]  /*7690*/  LOP3.LUT R2, R25.reuse, 0x22, RZ, 0xfc, !PT ;  /* 0x0000002219027812 */ /* 0x040fe400078efcff */
[C---:B------:R-:W-:Y:S02]  /*76a0*/  LOP3.LUT R2, R25.reuse, 0x28, RZ, 0xfc, !PT ;  /* 0x0000002819027812 */ /* 0x040fe400078efcff */
        /* <DEDUP_REMOVED lines=14> */
[C---:B------:R-:W-:Y:S01]  /*7790*/  LOP3.LUT R2, R25.reuse, 0x82, RZ, 0xfc, !PT ;  /* 0x0000008219027812 */ /* 0x040fe200078efcff */
[----:B------:R-:W-:Y:S01]  /*77a0*/  IMAD.MOV.U32 R24, RZ, RZ, c[0x0][0x180] ;  /* 0x00006000ff187624 */ /* 0x000fe200078e00ff */
[C---:B------:R-:W-:Y:S02]  /*77b0*/  LOP3.LUT R2, R25.reuse, 0x88, RZ, 0xfc, !PT ;  /* 0x0000008819027812 */ /* 0x040fe400078efcff */
[C---:B------:R-:W-:Y:S02]  /*77c0*/  LOP3.LUT R2, R25.reuse, 0x8e, RZ, 0xfc, !PT ;  /* 0x0000008e19027812 */ /* 0x040fe400078efcff */
[C---:B------:R-:W-:Y:S02]  /*77d0*/  LOP3.LUT R2, R25.reuse, 0x94, RZ, 0xfc, !PT ;  /* 0x0000009419027812 */ /* 0x040fe400078efcff */
[C---:B------:R-:W-:Y:S02]  /*77e0*/  LOP3.LUT R2, R25.reuse, 0x9a, RZ, 0xfc, !PT ;  /* 0x0000009a19027812 */ /* 0x040fe400078efcff */
[----:B------:R-:W-:-:S02]  /*77f0*/  LOP3.LUT R2, R25, 0xa0, RZ, 0xfc, !PT ;  /* 0x000000a019027812 */ /* 0x000fc400078efcff */
[C---:B------:R-:W-:Y:S02]  /*7800*/  LOP3.LUT R2, R25.reuse, 0xa6, RZ, 0xfc, !PT ;  /* 0x000000a619027812 */ /* 0x040fe400078efcff */
[C---:B------:R-:W-:Y:S02]  /*7810*/  LOP3.LUT R2, R25.reuse, 0xac, RZ, 0xfc, !PT ;  /* 0x000000ac19027812 */ /* 0x040fe400078efcff */
[----:B------:R-:W-:Y:S02]  /*7820*/  IADD3 R24, R24, 0xff, RZ ;  /* 0x000000ff18187810 */ /* 0x000fe40007ffe0ff */
[C---:B------:R-:W-:Y:S02]  /*7830*/  LOP3.LUT R2, R25.reuse, 0xb2, RZ, 0xfc, !PT ;  /* 0x000000b219027812 */ /* 0x040fe400078efcff */
[C---:B------:R-:W-:Y:S02]  /*7840*/  LOP3.LUT R2, R25.reuse, 0xb8, RZ, 0xfc, !PT ;  /* 0x000000b819027812 */ /* 0x040fe400078efcff */
[----:B------:R-:W-:-:S02]  /*7850*/  LOP3.LUT R2, R25, 0xbe, RZ, 0xfc, !PT ;  /* 0x000000be19027812 */ /* 0x000fc400078efcff */
[C---:B------:R-:W-:Y:S02]  /*7860*/  LOP3.LUT R2, R25.reuse, 0xc4, RZ, 0xfc, !PT ;  /* 0x000000c419027812 */ /* 0x040fe400078efcff */
[----:B------:R-:W-:Y:S02]  /*7870*/  SHF.R.S32.HI R29, RZ, 0x1f, R24 ;  /* 0x0000001fff1d7819 */ /* 0x000fe40000011418 */
[C---:B------:R-:W-:Y:S02]  /*7880*/  LOP3.LUT R2, R25.reuse, 0xca, RZ, 0xfc, !PT ;  /* 0x000000ca19027812 */ /* 0x040fe400078efcff */
[C---:B------:R-:W-:Y:S02]  /*7890*/  LOP3.LUT R2, R25.reuse, 0xd0, RZ, 0xfc, !PT ;  /* 0x000000d019027812 */ /* 0x040fe400078efcff */
[C---:B------:R-:W-:Y:S02]  /*78a0*/  LOP3.LUT R2, R25.reuse, 0xd6, RZ, 0xfc, !PT ;  /* 0x000000d619027812 */ /* 0x040fe400078efcff */
[----:B------:R-:W-:-:S02]  /*78b0*/  LOP3.LUT R2, R25, 0xdc, RZ, 0xfc, !PT ;  /* 0x000000dc19027812 */ /* 0x000fc400078efcff */
[----:B------:R-:W-:Y:S02]  /*78c0*/  LEA.HI R29, R29, R24, RZ, 0x8 ;  /* 0x000000181d1d7211 */ /* 0x000fe400078f40ff */
[C---:B------:R-:W-:Y:S02]  /*78d0*/  LOP3.LUT R2, R25.reuse, 0xe2, RZ, 0xfc, !PT ;  /* 0x000000e219027812 */ /* 0x040fe400078efcff */
[C---:B------:R-:W-:Y:S02]  /*78e0*/  LOP3.LUT R2, R25.reuse, 0xe8, RZ, 0xfc, !PT ;  /* 0x000000e819027812 */ /* 0x040fe400078efcff */
[C---:B------:R-:W-:Y:S02]  /*78f0*/  LOP3.LUT R2, R25.reuse, 0xec, RZ, 0xfc, !PT ;  /* 0x000000ec19027812 */ /* 0x040fe400078efcff */
[----:B------:R-:W-:Y:S02]  /*7900*/  LOP3.LUT R2, R25, 0xf0, RZ, 0xfc, !PT ;  /* 0x000000f019027812 */ /* 0x000fe400078efcff */
[----:B------:R-:W-:-:S02]  /*7910*/  SHF.R.S32.HI R2, RZ, 0x8, R29 ;  /* 0x00000008ff027819 */ /* 0x000fc4000001141d */
[----:B------:R-:W3:Y:S01]  /*7920*/  LDL R29, [R1+0xc8] ;  /* 0x0000c800011d7983 */ /* 0x000ee20000100800 */
        /* <DEDUP_REMOVED lines=84> */
[----:B------:R-:W-:Y:S02]  /*7e70*/  LOP3.LUT R2, R25, 0xfc, RZ, 0xfc, !PT ;  /* 0x000000fc19027812 */ /* 0x000fe400078efcff */
[----:B------:R-:W0:Y:S04]  /*7e80*/  S2R R25, SR_TID.X ;  /* 0x0000000000197919 */ /* 0x000e280000002100 */
[----:B------:R-:W-:Y:S04]  /*7e90*/  STL [R1+0x40], RZ ;  /* 0x000040ff01007387 */ /* 0x000fe80000100800 */
[----:B------:R-:W-:Y:S04]  /*7ea0*/  STL [R1+0x44], RZ ;  /* 0x000044ff01007387 */ /* 0x000fe80000100800 */
[----:B------:R-:W-:Y:S01]  /*7eb0*/  STL [R1+0x48], RZ ;  /* 0x000048ff01007387 */ /* 0x000fe20000100800 */
[----:B--2---:R-:W-:-:S03]  /*7ec0*/  LOP3.LUT R3, R0, 0x40, RZ, 0x3c, !PT ;  /* 0x0000004000037812 */ /* 0x004fc600078e3cff */
[----:B------:R-:W-:Y:S01]  /*7ed0*/  STL [R1+0x4c], RZ ;  /* 0x00004cff01007387 */ /* 0x000fe20000100800 */
[----:B0-----:R-:W-:-:S03]  /*7ee0*/  LOP3.LUT R25, R25, 0x7f, RZ, 0xc0, !PT ;  /* 0x0000007f19197812 */ /* 0x001fc600078ec0ff */
[----:B------:R-:W-:Y:S02]  /*7ef0*/  STL [R1+0x20], RZ ;  /* 0x000020ff01007387 */ /* 0x000fe40000100800 */
[----:B------:R-:W-:Y:S02]  /*7f00*/  IMAD.SHL.U32 R2, R25, 0x2, RZ ;  /* 0x0000000219027824 */ /* 0x000fe400078e00ff */
[----:B------:R-:W-:Y:S01]  /*7f10*/  STL [R1+0x24], RZ ;  /* 0x000024ff01007387 */ /* 0x000fe20000100800 */
[----:B------:R-:W-:-:S03]  /*7f20*/  LOP3.LUT R4, R0, 0x20, RZ, 0x3c, !PT ;  /* 0x0000002000047812 */ /* 0x000fc600078e3cff */
[----:B------:R-:W-:Y:S01]  /*7f30*/  STL [R1+0x28], RZ ;  /* 0x000028ff01007387 */ /* 0x000fe20000100800 */
[----:B------:R-:W-:Y:S02]  /*7f40*/  LOP3.LUT R3, R2, 0x20, RZ, 0x3c, !PT ;  /* 0x0000002002037812 */ /* 0x000fe400078e3cff */
[----:B------:R-:W-:Y:S01]  /*7f50*/  LOP3.LUT R5, R0, 0x60, RZ, 0x3c, !PT ;  /* 0x0000006000057812 */ /* 0x000fe200078e3cff */
[----:B------:R-:W-:Y:S01]  /*7f60*/  STL [R1+0x2c], RZ ;  /* 0x00002cff01007387 */ /* 0x000fe20000100800 */
[----:B------:R-:W-:-:S03]  /*7f70*/  LOP3.LUT R3, R2, 0x50, RZ, 0x3c, !PT ;  /* 0x0000005002037812 */ /* 0x000fc600078e3cff */
[----:B------:R-:W-:Y:S04]  /*7f80*/  STL [R1+0x10], RZ ;  /* 0x000010ff01007387 */ /* 0x000fe80000100800 */
[----:B------:R-:W-:Y:S04]  /*7f90*/  STL [R1+0x14], RZ ;  /* 0x000014ff01007387 */ /* 0x000fe80000100800 */
[----:B------:R-:W-:Y:S04]  /*7fa0*/  STL [R1+0x18], RZ ;  /* 0x000018ff01007387 */ /* 0x000fe80000100800 */
[----:B------:R-:W-:Y:S04]  /*7fb0*/  STL [R1+0x1c], RZ ;  /* 0x00001cff01007387 */ /* 0x000fe80000100800 */
[----:B------:R0:W-:Y:S04]  /*7fc0*/  STL [R1+0x874], R4 ;  /* 0x0008740401007387 */ /* 0x0001e80000100800 */
[----:B------:R1:W-:Y:S01]  /*7fd0*/  STL [R1+0x86c], R5 ;  /* 0x00086c0501007387 */ /* 0x0003e20000100800 */
[----:B------:R-:W-:-:S02]  /*7fe0*/  USHF.L.U32 UR4, UR7, 0x8, URZ ;  /* 0x0000000807047899 */ /* 0x000fc4000800063f */
[----:B------:R-:W-:Y:S02]  /*7ff0*/  USHF.L.U32 UR5, UR6, 0x8, URZ ;  /* 0x0000000806057899 */ /* 0x000fe4000800063f */
[----:B------:R-:W-:Y:S01]  /*8000*/  USHF.R.S32.HI UR7, URZ, 0x1f, UR4 ;  /* 0x0000001f3f077899 */ /* 0x000fe20008011404 */
[C---:B0-----:R-:W-:Y:S01]  /*8010*/  LOP3.LUT R4, R2.reuse, 0x10, RZ, 0x3c, !PT ;  /* 0x0000001002047812 */ /* 0x041fe200078e3cff */
[----:B------:R-:W-:Y:S01]  /*8020*/  USHF.R.S32.HI UR6, URZ, 0x1f, UR5 ;  /* 0x0000001f3f067899 */ /* 0x000fe20008011405 */
[C---:B------:R-:W-:Y:S02]  /*8030*/  LOP3.LUT R4, R2.reuse, 0x40, RZ, 0x3c, !PT ;  /* 0x0000004002047812 */ /* 0x040fe400078e3cff */
[C---:B-1----:R-:W-:Y:S01]  /*8040*/  LOP3.LUT R5, R2.reuse, 0x30, RZ, 0x3c, !PT ;  /* 0x0000003002057812 */ /* 0x042fe200078e3cff */
[----:B------:R-:W-:Y:S01]  /*8050*/  CS2R R16, SRZ ;  /* 0x0000000000107805 */ /* 0x000fe2000001ff00 */
[C---:B------:R-:W-:Y:S01]  /*8060*/  LOP3.LUT R5, R2.reuse, 0x60, RZ, 0x3c, !PT ;  /* 0x0000006002057812 */ /* 0x040fe200078e3cff */
[----:B------:R-:W-:Y:S01]  /*8070*/  CS2R R18, SRZ ;  /* 0x0000000000127805 */ /* 0x000fe2000001ff00 */
[----:B------:R-:W-:-:S02]  /*8080*/  LOP3.LUT R4, R2, 0x70, RZ, 0x3c, !PT ;  /* 0x0000007002047812 */ /* 0x000fc400078e3cff */
[----:B----4-:R-:W-:Y:S01]  /*8090*/  LOP3.LUT R2, R28, 0x40, RZ, 0x3c, !PT ;  /* 0x000000401c027812 */ /* 0x010fe200078e3cff */
[----:B------:R-:W-:Y:S02]  /*80a0*/  USHF.L.U32 UR10, UR4, 0x1, URZ ;  /* 0x00000001040a7899 */ /* 0x000fe4000800063f */
[----:B------:R-:W-:Y:S02]  /*80b0*/  USHF.L.U64.HI UR7, UR4, 0x1, UR7 ;  /* 0x0000000104077899 */ /* 0x000fe40008010207 */
[----:B------:R-:W-:Y:S02]  /*80c0*/  USHF.L.U32 UR11, UR5, 0x1, URZ ;  /* 0x00000001050b7899 */ /* 0x000fe4000800063f */
[----:B------:R-:W-:Y:S02]  /*80d0*/  USHF.L.U64.HI UR6, UR5, 0x1, UR6 ;  /* 0x0000000105067899 */ /* 0x000fe40008010206 */
[----:B------:R-:W-:Y:S01]  /*80e0*/  UMOV UR4, URZ ;  /* 0x0000003f00047c82 */ /* 0x000fe20008000000 */
[----:B---3--:R-:W-:-:S05]  /*80f0*/  LOP3.LUT R3, R29, 0x40, RZ, 0x3c, !PT ;  /* 0x000000401d037812 */ /* 0x008fca00078e3cff */
[----:B------:R0:W-:Y:S04]  /*8100*/  STL [R1+0x880], R3 ;  /* 0x0008800301007387 */ /* 0x0001e80000100800 */
.L_x_2:
[----:B0----5:R-:W2:Y:S01]  /*8110*/  LDL R3, [R1+0x690] ;  /* 0x0006900001037983 */ /* 0x021ea20000100800 */
[----:B------:R-:W-:Y:S02]  /*8120*/  ULDC UR5, c[0x0][0x180] ;  /* 0x0000600000057ab9 */ /* 0x000fe40000000800 */
[----:B------:R-:W-:Y:S01]  /*8130*/  UIMAD UR5, UR4, -0x100, UR5 ;  /* 0xffffff00040578a4 */ /* 0x000fe2000f8e0205 */
[----:B--2---:R-:W-:Y:S04]  /*8140*/  STL [R1+0x1148], R3 ;  /* 0x0011480301007387 */ /* 0x004fe80000100800 */
[----:B------:R-:W2:Y:S04]  /*8150*/  LDL R2, [R1+0x694] ;  /* 0x0006940001027983 */ /* 0x000ea80000100800 */
[----:B------:R-:W-:Y:S04]  /*8160*/  STL [R1+0x110c], R5 ;  /* 0x00110c0501007387 */ /* 0x000fe80000100800 */
        /* <DEDUP_REMOVED lines=31> */
[----:B------:R0:W-:Y:S04]  /*8360*/  STL [R1+0x1124], R25 ;  /* 0x0011241901007387 */ /* 0x0001e80000100800 */
[----:B0-----:R-:W3:Y:S04]  /*8370*/  LDL R25, [R1+0x2d4] ;  /* 0x0002d40001197983 */ /* 0x001ee80000100800 */
        /* <DEDUP_REMOVED lines=66> */
[----:B------:R-:W0:Y:S04]  /*87a0*/  S2R R3, SR_TID.X ;  /* 0x0000000000037919 */ /* 0x000e280000002100 */
[----:B------:R-:W-:Y:S04]  /*87b0*/  STL [R1+0xfb0], R0 ;  /* 0x000fb00001007387 */ /* 0x000fe80000100800 */
[----:B------:R-:W-:Y:S04]  /*87c0*/  STL [R1+0xfb4], R0 ;  /* 0x000fb40001007387 */ /* 0x000fe80000100800 */
[----:B------:R1:W-:Y:S04]  /*87d0*/  STL [R1+0xfb8], R0 ;  /* 0x000fb80001007387 */ /* 0x0003e80000100800 */
[----:B------:R-:W-:Y:S04]  /*87e0*/  STL [R1+0xeb8], R28 ;  /* 0x000eb81c01007387 */ /* 0x000fe80000100800 */
[----:B------:R-:W-:Y:S04]  /*87f0*/  STL [R1+0xfbc], R28 ;  /* 0x000fbc1c01007387 */ /* 0x000fe80000100800 */
[----:B-1----:R-:W1:Y:S01]  /*8800*/  S2R R0, SR_TID.X ;  /* 0x0000000000007919 */ /* 0x002e620000002100 */
[----:B0-----:R-:W-:-:S03]  /*8810*/  SHF.R.U32.HI R5, RZ, 0x6, R3 ;  /* 0x00000006ff057819 */ /* 0x001fc60000011603 */
[----:B------:R-:W-:Y:S01]  /*8820*/  STL [R1+0xfc0], R28 ;  /* 0x000fc01c01007387 */ /* 0x000fe20000100800 */
[----:B------:R-:W-:-:S03]  /*8830*/  SGXT.U32 R5, R5, 0x1 ;  /* 0x000000010505781a */ /* 0x000fc60000000000 */
[----:B------:R-:W-:Y:S01]  /*8840*/  STL.64 [R1+0xe90], R18 ;  /* 0x000e901201007387 */ /* 0x000fe20000100a00 */
[----:B------:R-:W-:Y:S02]  /*8850*/  LOP3.LUT R3, R5, 0x2, RZ, 0xfc, !PT ;  /* 0x0000000205037812 */ /* 0x000fe400078efcff */
[----:B------:R-:W-:Y:S01]  /*8860*/  PRMT R27, RZ, 0x7610, R27 ;  /* 0x00007610ff1b7816 */ /* 0x000fe2000000001b */
[----:B------:R-:W-:Y:S01]  /*8870*/  STL [R1+0xf68], R18 ;  /* 0x000f681201007387 */ /* 0x000fe20000100800 */
[----:B------:R-:W-:Y:S02]  /*8880*/  ISETP.GE.AND P2, PT, R3, UR5, PT ;  /* 0x0000000503007c0c */ /* 0x000fe4000bf46270 */
[----:B------:R-:W-:Y:S01]  /*8890*/  LOP3.LUT R5, R5, 0x4, RZ, 0xfc, !PT ;  /* 0x0000000405057812 */ /* 0x000fe200078efcff */
[----:B------:R-:W-:Y:S04]  /*88a0*/  STL [R1+0xf20], R19 ;  /* 0x000f201301007387 */ /* 0x000fe80000100800 */
[----:B------:R-:W-:Y:S04]  /*88b0*/  STL [R1+0xf24], R19 ;  /* 0x000f241301007387 */ /* 0x000fe80000100800 */
[----:B------:R1:W-:Y:S04]  /*88c0*/  STL [R1+0xf28], R19 ;  /* 0x000f281301007387 */ /* 0x0003e80000100800 */
[----:B------:R-:W-:Y:S04]  /*88d0*/  STL.64 [R1+0xe88], R16 ;  /* 0x000e881001007387 */ /* 0x000fe80000100a00 */
[----:B------:R-:W-:Y:S01]  /*88e0*/  STL [R1+0xf44], R17 ;  /* 0x000f441101007387 */ /* 0x000fe20000100800 */
[----:B-1----:R-:W-:-:S03]  /*88f0*/  SHF.R.U32.HI R19, RZ, 0x6, R0 ;  /* 0x00000006ff137819 */ /* 0x002fc60000011600 */
[----:B------:R-:W-:Y:S01]  /*8900*/  STL [R1+0xf48], R17 ;  /* 0x000f481101007387 */ /* 0x000fe20000100800 */
[----:B------:R-:W-:-:S03]  /*8910*/  SGXT.U32 R19, R19, 0x1 ;  /* 0x000000011313781a */ /* 0x000fc60000000000 */
[----:B------:R-:W-:Y:S01]  /*8920*/  STL [R1+0xf4c], R17 ;  /* 0x000f4c1101007387 */ /* 0x000fe20000100800 */
[----:B------:R-:W-:-:S03]  /*8930*/  ISETP.GE.AND P1, PT, R19, UR5, PT ;  /* 0x0000000513007c0c */ /* 0x000fc6000bf26270 */
        /* <DEDUP_REMOVED lines=13> */
[----:B------:R-:W2:Y:S04]  /*8a10*/  LDL.LU R3, [R1+0x1148] ;  /* 0x0011480001037983 */ /* 0x000ea80000300800 */
[----:B------:R-:W0:Y:S04]  /*8a20*/  S2R R29, SR_TID.X ;  /* 0x00000000001d7919 */ /* 0x000e280000002100 */
[----:B--2---:R1:W2:Y:S01]  /*8a30*/  @!P1 LDG.E.U16 R27, [R2.64] ;  /* 0x00000008021b9981 */ /* 0x0042a2000c1e1500 */
[----:B------:R-:W-:-:S02]  /*8a40*/  ISETP.GE.AND P6, PT, R5, UR5, PT ;  /* 0x0000000505007c0c */ /* 0x000fc4000bfc6270 */
[--C-:B0-----:R-:W-:Y:S02]  /*8a50*/  SHF.R.U32.HI R5, RZ, 0x6, R29.reuse ;  /* 0x00000006ff057819 */ /* 0x101fe4000001161d */
[----:B-1----:R-:W-:Y:S01]  /*8a60*/  SHF.R.U32.HI R2, RZ, 0x6, R29 ;  /* 0x00000006ff027819 */ /* 0x002fe2000001161d */
[----:B--2---:R0:W-:Y:S04]  /*8a70*/  STL [R1+0x58], R27 ;  /* 0x0000581b01007387 */ /* 0x0041e80000100800 */
[----:B0-----:R-:W2:Y:S04]  /*8a80*/  LDL.LU R27, [R1+0x1144] ;  /* 0x00114400011b7983 */ /* 0x001ea80000300800 */
[----:B------:R-:W4:Y:S01]  /*8a90*/  LDL R3, [R1+0x2c8] ;  /* 0x0002c80001037983 */ /* 0x000f220000100800 */
[----:B------:R-:W-:-:S04]  /*8aa0*/  SGXT.U32 R2, R2, 0x1 ;  /* 0x000000010202781a */ /* 0x000fc80000000000 */
[C---:B------:R-:W-:Y:S02]  /*8ab0*/  LOP3.LUT R29, R2.reuse, 0x8, RZ, 0xfc, !PT ;  /* 0x00000008021d7812 */ /* 0x040fe400078efcff */
[----:B------:R-:W-:-:S04]  /*8ac0*/  LOP3.LUT R2, R2, 0xa, RZ, 0xfc, !PT ;  /* 0x0000000a02027812 */ /* 0x000fc800078efcff */
[----:B------:R-:W-:Y:S01]  /*8ad0*/  ISETP.GE.AND P5, PT, R2, UR5, PT ;  /* 0x0000000502007c0c */ /* 0x000fe2000bfa6270 */
[----:B---3--:R-:W-:Y:S01]  /*8ae0*/  @!P2 IMAD.MOV.U32 R2, RZ, RZ, R25 ;  /* 0x000000ffff02a224 */ /* 0x008fe200078e0019 */
[----:B--2---:R-:W-:-:S06]  /*8af0*/  PRMT R27, RZ, 0x7610, R27 ;  /* 0x00007610ff1b7816 */ /* 0x004fcc000000001b */
[----:B----4-:R-:W2:Y:S01]  /*8b00*/  @!P2 LDG.E.U16 R27, [R2.64] ;  /* 0x00000008021ba981 */ /* 0x010ea2000c1e1500 */
[----:B------:R-:W-:-:S04]  /*8b10*/  SGXT.U32 R5, R5, 0x1 ;  /* 0x000000010505781a */ /* 0x000fc80000000000 */
[----:B------:R-:W-:Y:S02]  /*8b20*/  LOP3.LUT R5, R5, 0x6, RZ, 0xfc, !PT ;  /* 0x0000000605057812 */ /* 0x000fe400078efcff */
[----:B------:R-:W-:Y:S02]  /*8b30*/  ISETP.GE.AND P4, PT, R29, UR5, PT ;  /* 0x000000051d007c0c */ /* 0x000fe4000bf86270 */
[----:B------:R-:W-:Y:S01]  /*8b40*/  ISETP.GE.AND P3, PT, R5, UR5, PT ;  /* 0x0000000505007c0c */ /* 0x000fe2000bf66270 */
[----:B------:R-:W3:Y:S04]  /*8b50*/  LDL R29, [R1+0x680] ;  /* 0x00068000011d7983 */ /* 0x000ee80000100800 */
[----:B------:R-:W4:Y:S04]  /*8b60*/  LDL R5, [R1+0x684] ;  /* 0x0006840001057983 */ /* 0x000f280000100800 */
[----:B--2---:R0:W-:Y:S04]  /*8b70*/  STL [R1+0x214], R27 ;  /* 0x0002141b01007387 */ /* 0x0041e80000100800 */
[----:B0-----:R-:W2:Y:S04]  /*8b80*/  LDL.LU R27, [R1+0x1140] ;  /* 0x00114000011b7983 */ /* 0x001ea80000300800 */
[----:B------:R-:W2:Y:S04]  /*8b90*/  LDL R2, [R1+0x2d0] ;  /* 0x0002d00001027983 */ /* 0x000ea80000100800 */
[----:B------:R-:W2:Y:S01]  /*8ba0*/  LDL R3, [R1+0x68c] ;  /* 0x00068c0001037983 */ /* 0x000ea20000100800 */
[----:B------:R-:W-:-:S02]  /*8bb0*/  PRMT R23, RZ, 0x7610, R23 ;  /* 0x00007610ff177816 */ /* 0x000fc40000000017 */
[----:B--2---:R-:W-:-:S04]  /*8bc0*/  @!P6 LOP3.LUT R3, R3, R2, RZ, 0x3c, !PT ;  /* 0x000000020303e212 */ /* 0x004fc800078e3cff */
[----:B------:R-:W-:-:S04]  /*8bd0*/  @!P6 LOP3.LUT R2, R3, R2, RZ, 0x3c, !PT ;  /* 0x000000020302e212 */ /* 0x000fc800078e3cff */
[----:B------:R-:W-:-:S05]  /*8be0*/  @!P6 LOP3.LUT R3, R3, R2, RZ, 0x3c, !PT ;  /* 0x000000020303e212 */ /* 0x000fca00078e3cff */
[----:B------:R-:W2:Y:S04]  /*8bf0*/  @!P6 LDG.E.U16 R23, [R2.64] ;  /* 0x000000080217e981 */ /* 0x000ea8000c1e1500 */
[----:B--2---:R0:W-:Y:S04]  /*8c00*/  STL [R1+0x264], R23 ;  /* 0x0002641701007387 */ /* 0x0041e80000100800 */
[----:B------:R-:W2:Y:S04]  /*8c10*/  LDL R2, [R1+0x2cc] ;  /* 0x0002cc0001027983 */ /* 0x000ea80000100800 */
[----:B------:R-:W2:Y:S01]  /*8c20*/  LDL R3, [R1+0x688] ;  /* 0x0006880001037983 */ /* 0x000ea20000100800 */
[----:B------:R-:W-:-:S03]  /*8c30*/  PRMT R24, RZ, 0x7610, R24 ;  /* 0x00007610ff187816 */ /* 0x000fc60000000018 */
[----:B------:R-:W0:Y:S01]  /*8c40*/  S2R R25, SR_TID.X ;  /* 0x0000000000197919 */ /* 0x000e220000002100 */
[----:B--2---:R-:W-:-:S04]  /*8c50*/  @!P3 LOP3.LUT R3, R3, R2, RZ, 0x3c, !PT ;  /* 0x000000020303b212 */ /* 0x004fc800078e3cff */
[----:B------:R-:W-:-:S04]  /*8c60*/  @!P3 LOP3.LUT R2, R3, R2, RZ, 0x3c, !PT ;  /* 0x000000020302b212 */ /* 0x000fc800078e3cff */
[----:B------:R-:W-:-:S05]  /*8c70*/  @!P3 LOP3.LUT R3, R3, R2, RZ, 0x3c, !PT ;  /* 0x000000020303b212 */ /* 0x000fca00078e3cff */
[----:B------:R-:W2:Y:S01]  /*8c80*/  @!P3 LDG.E.U16 R24, [R2.64] ;  /* 0x000000080218b981 */ /* 0x000ea2000c1e1500 */
[----:B0-----:R-:W-:-:S04]  /*8c90*/  SHF.R.U32.HI R23, RZ, 0x6, R25 ;  /* 0x00000006ff177819 */ /* 0x001fc80000011619 */
[----:B------:R-:W-:-:S04]  /*8ca0*/  SGXT.U32 R23, R23, 0x1 ;  /* 0x000000011717781a */ /* 0x000fc80000000000 */
[C---:B------:R-:W-:Y:S02]  /*8cb0*/  LOP3.LUT R25, R23.reuse, 0xc, RZ, 0xfc, !PT ;  /* 0x0000000c17197812 */ /* 0x040fe400078efcff */
[----:B------:R-:W-:Y:S02]  /*8cc0*/  LOP3.LUT R23, R23, 0xe, RZ, 0xfc, !PT ;  /* 0x0000000e17177812 */ /* 0x000fe400078efcff */
[----:B------:R-:W-:Y:S02]  /*8cd0*/  ISETP.GE.AND P1, PT, R25, UR5, PT ;  /* 0x0000000519007c0c */ /* 0x000fe4000bf26270 */
[----:B------:R-:W3:Y:S01]  /*8ce0*/  LDL R25, [R1+0x670] ;  /* 0x0006700001197983 */ /* 0x000ee20000100800 */
[----:B------:R-:W-:-:S03]  /*8cf0*/  ISETP.GE.AND P2, PT, R23, UR5, PT ;  /* 0x0000000517007c0c */ /* 0x000fc6000bf46270 */
[----:B------:R-:W3:Y:S04]  /*8d00*/  LDL.LU R23, [R1+0x113c] ;  /* 0x00113c0001177983 */ /* 0x000ee80000300800 */
[----:B--2---:R0:W-:Y:S04]  /*8d10*/  STL [R1+0x260], R24 ;  /* 0x0002601801007387 */ /* 0x0041e80000100800 */
[----:B0-----:R-:W2:Y:S04]  /*8d20*/  LDL.LU R24, [R1+0x1138] ;  /* 0x0011380001187983 */ /* 0x001ea80000300800 */
[----:B------:R-:W2:Y:S01]  /*8d30*/  LDL R3, [R1+0x2c4] ;  /* 0x0002c40001037983 */ /* 0x000ea20000100800 */
[----:B------:R-:W-:Y:S01]  /*8d40*/  PRMT R26, RZ, 0x7610, R26 ;  /* 0x00007610ff1a7816 */ /* 0x000fe2000000001a */
[----:B----4-:R-:W-:-:S05]  /*8d50*/  @!P4 IMAD.MOV.U32 R2, RZ, RZ, R5 ;  /* 0x000000ffff02c224 */ /* 0x010fca00078e0005 */
[----:B--2---:R-:W2:Y:S01]  /*8d60*/  @!P4 LDG.E.U16 R26, [R2.64] ;  /* 0x00000008021ac981 */ /* 0x004ea2000c1e1500 */
[----:B------:R-:W-:-:S03]  /*8d70*/  PRMT R27, RZ, 0x7610, R27 ;  /* 0x00007610ff1b7816 */ /* 0x000fc6000000001b */
[----:B--2---:R0:W-:Y:S04]  /*8d80*/  STL [R1+0x54], R26 ;  /* 0x0000541a01007387 */ /* 0x0041e80000100800 */
[----:B0-----:R-:W2:Y:S04]  /*8d90*/  LDL.LU R26, [R1+0x1134] ;  /* 0x00113400011a7983 */ /* 0x001ea80000300800 */
[----:B------:R-:W4:Y:S01]  /*8da0*/  LDL R3, [R1+0x67c] ;  /* 0x00067c0001037983 */ /* 0x000f220000100800 */
[----:B---3--:R-:W-:-:S03]  /*8db0*/  @!P5 IMAD.MOV.U32 R2, RZ, RZ, R29 ;  /* 0x000000ffff02d224 */ /* 0x008fc600078e001d */
[----:B------:R-:W0:Y:S04]  /*8dc0*/  S2R R5, SR_TID.X ;  /* 0x0000000000057919 */ /* 0x000e280000002100 */
[----:B----4-:R1:W3:Y:S04]  /*8dd0*/  @!P5 LDG.E.U16 R27, [R2.64] ;  /* 0x00000008021bd981 */ /* 0x0102e8000c1e1500 */
[----:B-1----:R-:W4:Y:S04]  /*8de0*/  LDL R2, [R1+0x674] ;  /* 0x0006740001027983 */ /* 0x002f280000100800 */
[----:B------:R-:W4:Y:S01]  /*8df0*/  LDL R3, [R1+0x678] ;  /* 0x0006780001037983 */ /* 0x000f220000100800 */
[----:B0-----:R-:W-:-:S02]  /*8e00*/  SHF.R.U32.HI R29, RZ, 0x6, R5 ;  /* 0x00000006ff1d7819 */ /* 0x001fc40000011605 */
[----:B------:R-:W-:Y:S02]  /*8e10*/  SHF.R.U32.HI R5, RZ, 0x6, R5 ;  /* 0x00000006ff057819 */ /* 0x000fe40000011605 */
[----:B------:R-:W-:Y:S02]  /*8e20*/  SGXT.U32 R29, R29, 0x1 ;  /* 0x000000011d1d781a */ /* 0x000fe40000000000 */
[----:B------:R-:W-:Y:S02]  /*8e30*/  SGXT.U32 R5, R5, 0x1 ;  /* 0x000000010505781a */ /* 0x000fe40000000000 */
[----:B------:R-:W-:Y:S02]  /*8e40*/  LOP3.LUT R29, R29, 0x10, RZ, 0xfc, !PT ;  /* 0x000000101d1d7812 */ /* 0x000fe400078efcff */
[----:B--2---:R-:W-:Y:S02]  /*8e50*/  PRMT R26, RZ, 0x7610, R26 ;  /* 0x00007610ff1a7816 */ /* 0x004fe4000000001a */
[----:B------:R-:W-:Y:S01]  /*8e60*/  ISETP.GE.AND P3, PT, R29, UR5, PT ;  /* 0x000000051d007c0c */ /* 0x000fe2000bf66270 */
[----:B---3--:R0:W-:Y:S04]  /*8e70*/  STL [R1+0x210], R27 ;  /* 0x0002101b01007387 */ /* 0x0081e80000100800 */
[----:B------:R-:W2:Y:S01]  /*8e80*/  LDL.LU R29, [R1+0x1130] ;  /* 0x00113000011d7983 */ /* 0x000ea20000300800 */
[----:B----4-:R-:W-:-:S02]  /*8e90*/  @!P1 LOP3.LUT R3, R3, R2, RZ, 0x3c, !PT ;  /* 0x0000000203039212 */ /* 0x010fc400078e3cff */
[----:B0-----:R-:W-:Y:S02]  /*8ea0*/  LOP3.LUT R27, R5, 0x12, RZ, 0xfc, !PT ;  /* 0x00000012051b7812 */ /* 0x001fe400078efcff */
[----:B------:R-:W-:Y:S02]  /*8eb0*/  @!P1 LOP3.LUT R2, R3, R2, RZ, 0x3c, !PT ;  /* 0x0000000203029212 */ /* 0x000fe400078e3cff */
[----:B------:R-:W-:Y:S02]  /*8ec0*/  LOP3.LUT R5, R5, 0x14, RZ, 0xfc, !PT ;  /* 0x0000001405057812 */ /* 0x000fe400078efcff */
[----:B------:R-:W-:Y:S02]  /*8ed0*/  @!P1 LOP3.LUT R3, R3, R2, RZ, 0x3c, !PT ;  /* 0x0000000203039212 */ /* 0x000fe400078e3cff */
[----:B------:R-:W-:Y:S02]  /*8ee0*/  ISETP.GE.AND P4, PT, R27, UR5, PT ;  /* 0x000000051b007c0c */ /* 0x000fe4000bf86270 */
[----:B------:R-:W3:Y:S01]  /*8ef0*/  LDL R27, [R1+0x658] ;  /* 0x00065800011b7983 */ /* 0x000ee20000100800 */
[----:B------:R-:W-:-:S03]  /*8f00*/  ISETP.GE.AND P5, PT, R5, UR5, PT ;  /* 0x0000000505007c0c */ /* 0x000fc6000bfa6270 */
[----:B------:R-:W4:Y:S04]  /*8f10*/  LDL.LU R5, [R1+0x112c] ;  /* 0x00112c0001057983 */ /* 0x000f280000300800 */
[----:B------:R0:W2:Y:S04]  /*8f20*/  @!P1 LDG.E.U16 R26, [R2.64] ;  /* 0x00000008021a9981 */ /* 0x0000a8000c1e1500 */
[----:B0-----:R-:W3:Y:S01]  /*8f30*/  LDL R3, [R1+0x66c] ;  /* 0x00066c0001037983 */ /* 0x001ee20000100800 */
[----:B------:R-:W-:Y:S01]  /*8f40*/  PRMT R23, RZ, 0x7610, R23 ;  /* 0x00007610ff177816 */ /* 0x000fe20000000017 */
[----:B------:R-:W-:-:S02]  /*8f50*/  @!P2 IMAD.MOV.U32 R2, RZ, RZ, R25 ;  /* 0x000000ffff02a224 */ /* 0x000fc400078e0019 */
[----:B--2---:R0:W-:Y:S04]  /*8f60*/  STL [R1+0x25c], R26 ;  /* 0x00025c1a01007387 */ /* 0x0041e80000100800 */
[----:B---3--:R1:W2:Y:S04]  /*8f70*/  @!P2 LDG.E.U16 R23, [R2.64] ;  /* 0x000000080217a981 */ /* 0x0082a8000c1e1500 */
[----:B-1----:R-:W3:Y:S04]  /*8f80*/  LDL R2, [R1+0x664] ;  /* 0x0006640001027983 */ /* 0x002ee80000100800 */
[----:B------:R-:W3:Y:S04]  /*8f90*/  LDL R3, [R1+0x668] ;  /* 0x0006680001037983 */ /* 0x000ee80000100800 */
[----:B0-----:R-:W0:Y:S01]  /*8fa0*/  S2R R26, SR_TID.X ;  /* 0x00000000001a7919 */ /* 0x001e220000002100 */
[----:B------:R-:W-:-:S02]  /*8fb0*/  PRMT R29, RZ, 0x7610, R29 ;  /* 0x00007610ff1d7816 */ /* 0x000fc4000000001d */
[----:B0-----:R-:W-:Y:S02]  /*8fc0*/  SHF.R.U32.HI R25, RZ, 0x6, R26 ;  /* 0x00000006ff197819 */ /* 0x001fe4000001161a */
[----:B------:R-:W4:Y:S02]  /*8fd0*/  LDL R26, [R1+0x650] ;  /* 0x00065000011a7983 */ /* 0x000f240000100800 */
[----:B------:R-:W-:Y:S02]  /*8fe0*/  SGXT.U32 R25, R25, 0x1 ;  /* 0x000000011919781a */ /* 0x000fe40000000000 */
[----:B--2---:R0:W-:Y:S01]  /*8ff0*/  STL [R1+0x258], R23 ;  /* 0x0002581701007387 */ /* 0x0041e20000100800 */
[-C--:B---3--:R-:W-:Y:S02]  /*9000*/  @!P3 LOP3.LUT R3, R3, R2.reuse, RZ, 0x3c, !PT ;  /* 0x000000020303b212 */ /* 0x088fe400078e3cff */
[----:B0-----:R-:W-:Y:S02]  /*9010*/  LOP3.LUT R23, R25, 0x16, RZ, 0xfc, !PT ;  /* 0x0000001619177812 */ /* 0x001fe400078efcff */
[----:B------:R-:W-:-:S02]  /*9020*/  @!P3 LOP3.LUT R2, R3, R2, RZ, 0x3c, !PT ;  /* 0x000000020302b212 */ /* 0x000fc400078e3cff */
[----:B------:R-:W-:Y:S02]  /*9030*/  LOP3.LUT R25, R25, 0x18, RZ, 0xfc, !PT ;  /* 0x0000001819197812 */ /* 0x000fe400078efcff */
[----:B------:R-:W-:Y:S02]  /*9040*/  @!P3 LOP3.LUT R3, R3, R2, RZ, 0x3c, !PT ;  /* 0x000000020303b212 */ /* 0x000fe400078e3cff */
[----:B------:R-:W-:Y:S02]  /*9050*/  ISETP.GE.AND P1, PT, R23, UR5, PT ;  /* 0x0000000517007c0c */ /* 0x000fe4000bf26270 */
[----:B------:R-:W2:Y:S01]  /*9060*/  LDL.LU R23, [R1+0x1128] ;  /* 0x0011280001177983 */ /* 0x000ea20000300800 */
[----:B------:R-:W-:-:S03]  /*9070*/  ISETP.GE.AND P2, PT, R25, UR5, PT ;  /* 0x0000000519007c0c */ /* 0x000fc6000bf46270 */
[----:B------:R-:W3:Y:S04]  /*9080*/  LDL.LU R25, [R1+0x1124] ;  /* 0x0011240001197983 */ /* 0x000ee80000300800 */
[----:B------:R0:W2:Y:S04]  /*9090*/  @!P3 LDG.E.U16 R29, [R2.64] ;  /* 0x00000008021db981 */ /* 0x0000a8000c1e1500 */
[----:B0-----:R-:W2:Y:S04]  /*90a0*/  LDL R2, [R1+0x65c] ;  /* 0x00065c0001027983 */ /* 0x001ea80000100800 */
[----:B------:R-:W2:Y:S01]  /*90b0*/  LDL R3, [R1+0x660] ;  /* 0x0006600001037983 */ /* 0x000ea20000100800 */
[----:B----4-:R-:W-:-:S02]  /*90c0*/  PRMT R5, RZ, 0x7610, R5 ;  /* 0x00007610ff057816 */ /* 0x010fc40000000005 */
[----:B--2---:R-:W-:-:S04]  /*90d0*/  @!P4 LOP3.LUT R3, R3, R2, RZ, 0x3c, !PT ;  /* 0x000000020303c212 */ /* 0x004fc800078e3cff */
[----:B------:R-:W-:-:S04]  /*90e0*/  @!P4 LOP3.LUT R2, R3, R2, RZ, 0x3c, !PT ;  /* 0x000000020302c212 */ /* 0x000fc800078e3cff */
[----:B------:R-:W-:-:S05]  /*90f0*/  @!P4 LOP3.LUT R3, R3, R2, RZ, 0x3c, !PT ;  /* 0x000000020303c212 */ /* 0x000fca00078e3cff */
[----:B------:R-:W2:Y:S04]  /*9100*/  @!P4 LDG.E.U16 R5, [R2.64] ;  /* 0x000000080205c981 */ /* 0x000ea8000c1e1500 */
[----:B------:R-:W-:Y:S04]  /*9110*/  STL [R1+0x50], R29 ;  /* 0x0000501d01007387 */ /* 0x000fe80000100800 */
[----:B--2---:R0:W-:Y:S04]  /*9120*/  STL [R1+0x208], R5 ;  /* 0x0002080501007387 */ /* 0x0041e80000100800 */
[----:B0-----:R-:W2:Y:S04]  /*9130*/  LDL.LU R5, [R1+0x1120] ;  /* 0x0011200001057983 */ /* 0x001ea80000300800 */
[----:B------:R-:W4:Y:S01]  /*9140*/  LDL R3, [R1+0x654] ;  /* 0x0006540001037983 */ /* 0x000f220000100800 */
[----:B------:R-:W-:Y:S01]  /*9150*/  PRMT R24, RZ, 0x7610, R24 ;  /* 0x00007610ff187816 */ /* 0x000fe20000000018 */
[----:B------:R-:W-:-:S02]  /*9160*/  @!P5 IMAD.MOV.U32 R2, RZ, RZ, R27 ;  /* 0x000000ffff02d224 */ /* 0x000fc400078e001b */
[----:B------:R-:W0:Y:S04]  /*9170*/  S2R R29, SR_TID.X ;  /* 0x00000000001d7919 */ /* 0x000e280000002100 */
[----:B----4-:R1:W4:Y:S04]  /*9180*/  @!P5 LDG.E.U16 R24, [R2.64] ;  /* 0x000000080218d981 */ /* 0x010328000c1e1500 */
[----:B-1----:R-:W3:Y:S01]  /*9190*/  LDL R3, [R1+0x64c] ;  /* 0x00064c0001037983 */ /* 0x002ee20000100800 */
[----:B0-----:R-:W-:-:S04]  /*91a0*/  SHF.R.U32.HI R29, RZ, 0x6, R29 ;  /* 0x00000006ff1d7819 */ /* 0x001fc8000001161d */
[----:B------:R-:W-:-:S04]  /*91b0*/  SGXT.U32 R29, R29, 0x1 ;  /* 0x000000011d1d781a */ /* 0x000fc80000000000 */
[----:B------:R-:W-:Y:S02]  /*91c0*/  LOP3.LUT R2, R29, 0x1c, RZ, 0xfc, !PT ;  /* 0x0000001c1d027812 */ /* 0x000fe400078efcff */
[----:B--2---:R-:W-:Y:S02]  /*91d0*/  PRMT R5, RZ, 0x7610, R5 ;  /* 0x00007610ff057816 */ /* 0x004fe40000000005 */
[----:B------:R-:W-:Y:S01]  /*91e0*/  ISETP.GE.AND P4, PT, R2, UR5, PT ;  /* 0x0000000502007c0c */ /* 0x000fe2000bf86270 */
[----:B------:R-:W-:-:S05]  /*91f0*/  @!P1 IMAD.MOV.U32 R2, RZ, RZ, R26 ;  /* 0x000000ffff029224 */ /* 0x000fca00078e001a */
[----:B---3--:R-:W2:Y:S01]  /*9200*/  @!P1 LDG.E.U16 R5, [R2.64] ;  /* 0x0000000802059981 */ /* 0x008ea2000c1e1500 */
[C---:B------:R-:W-:Y:S02]  /*9210*/  LOP3.LUT R27, R29.reuse, 0x1a, RZ, 0xfc, !PT ;  /* 0x0000001a1d1b7812 */ /* 0x040fe400078efcff */
[----:B------:R-:W-:Y:S01]  /*9220*/  LOP3.LUT R29, R29, 0x1e, RZ, 0xfc, !PT ;  /* 0x0000001e1d1d7812 */ /* 0x000fe200078efcff */
[----:B----4-:R0:W-:Y:S01]  /*9230*/  STL [R1+0x254], R24 ;  /* 0x0002541801007387 */ /* 0x0101e20000100800 */
[----:B------:R-:W-:Y:S02]  /*9240*/  ISETP.GE.AND P3, PT, R27, UR5, PT ;  /* 0x000000051b007c0c */ /* 0x000fe4000bf66270 */
[----:B------:R-:W-:Y:S01]  /*9250*/  ISETP.GE.AND P5, PT, R29, UR5, PT ;  /* 0x000000051d007c0c */ /* 0x000fe2000bfa6270 */
[----:B0-----:R-:W3:Y:S04]  /*9260*/  LDL R24, [R1+0x640] ;  /* 0x0006400001187983 */ /* 0x001ee80000100800 */
[----:B------:R-:W4:Y:S04]  /*9270*/  LDL.LU R27, [R1+0x111c] ;  /* 0x00111c00011b7983 */ /* 0x000f280000300800 */
[----:B------:R-:W3:Y:S04]  /*9280*/  LDL R29, [R1+0x630] ;  /* 0x00063000011d7983 */ /* 0x000ee80000100800 */
[----:B--2---:R0:W-:Y:S04]  /*9290*/  STL [R1+0x250], R5 ;  /* 0x0002500501007387 */ /* 0x0041e80000100800 */
[----:B0-----:R-:W2:Y:S04]  /*92a0*/  LDL.LU R5, [R1+0x1118] ;  /* 0x0011180001057983 */ /* 0x001ea80000300800 */
[----:B------:R-:W2:Y:S04]  /*92b0*/  LDL R2, [R1+0x644] ;  /* 0x0006440001027983 */ /* 0x000ea80000100800 */
[----:B------:R-:W2:Y:S01]  /*92c0*/  LDL R3, [R1+0x648] ;  /* 0x0006480001037983 */ /* 0x000ea20000100800 */
[----:B------:R-:W-:-:S03]  /*92d0*/  PRMT R23, RZ, 0x7610, R23 ;  /* 0x00007610ff177816 */ /* 0x000fc60000000017 */
[----:B------:R-:W0:Y:S01]  /*92e0*/  S2R R26, SR_TID.X ;  /* 0x00000000001a7919 */ /* 0x000e220000002100 */
[----:B--2---:R-:W-:-:S04]  /*92f0*/  @!P2 LOP3.LUT R3, R3, R2, RZ, 0x3c, !PT ;  /* 0x000000020303a212 */ /* 0x004fc800078e3cff */
[----:B------:R-:W-:-:S04]  /*9300*/  @!P2 LOP3.LUT R2, R3, R2, RZ, 0x3c, !PT ;  /* 0x000000020302a212 */ /* 0x000fc800078e3cff */
[----:B------:R-:W-:-:S05]  /*9310*/  @!P2 LOP3.LUT R3, R3, R2, RZ, 0x3c, !PT ;  /* 0x000000020303a212 */ /* 0x000fca00078e3cff */
[----:B------:R1:W2:Y:S04]  /*9320*/  @!P2 LDG.E.U16 R23, [R2.64] ;  /* 0x000000080217a981 */ /* 0x0002a8000c1e1500 */
[----:B-1----:R-:W3:Y:S01]  /*9330*/  LDL R3, [R1+0x63c] ;  /* 0x00063c0001037983 */ /* 0x002ee20000100800 */
[----:B0-----:R-:W-:-:S03]  /*9340*/  SHF.R.U32.HI R2, RZ, 0x6, R26 ;  /* 0x00000006ff027819 */ /* 0x001fc6000001161a */
[----:B------:R-:W3:Y:S01]  /*9350*/  LDL R26, [R1+0x628] ;  /* 0x00062800011a7983 */ /* 0x000ee20000100800 */
[----:B------:R-:W-:Y:S02]  /*9360*/  SGXT.U32 R2, R2, 0x1 ;  /* 0x000000010202781a */ /* 0x000fe40000000000 */
[----:B------:R-:W-:Y:S01]  /*9370*/  PRMT R25, RZ, 0x7610, R25 ;  /* 0x00007610ff197816 */ /* 0x000fe20000000019 */
[----:B--2---:R0:W-:Y:S02]  /*9380*/  STL [R1+0x3c], R23 ;  /* 0x00003c1701007387 */ /* 0x0041e40000100800 */
[C---:B0-----:R-:W-:Y:S02]  /*9390*/  LOP3.LUT R23, R2.reuse, 0x20, RZ, 0xfc, !PT ;  /* 0x0000002002177812 */ /* 0x041fe400078efcff */
[----:B------:R-:W-:-:S04]  /*93a0*/  LOP3.LUT R2, R2, 0x22, RZ, 0xfc, !PT ;  /* 0x0000002202027812 */ /* 0x000fc800078efcff */
[----:B------:R-:W-:Y:S01]  /*93b0*/  ISETP.GE.AND P2, PT, R2, UR5, PT ;  /* 0x0000000502007c0c */ /* 0x000fe2000bf46270 */
[----:B---3--:R-:W-:Y:S01]  /*93c0*/  @!P3 IMAD.MOV.U32 R2, RZ, RZ, R24 ;  /* 0x000000ffff02b224 */ /* 0x008fe200078e0018 */
[----:B------:R-:W-:Y:S02]  /*93d0*/  ISETP.GE.AND P1, PT, R23, UR5, PT ;  /* 0x0000000517007c0c */ /* 0x000fe4000bf26270 */
[----:B------:R-:W2:Y:S04]  /*93e0*/  LDL.LU R23, [R1+0x1114] ;  /* 0x0011140001177983 */ /* 0x000ea80000300800 */
[----:B------:R0:W3:Y:S01]  /*93f0*/  @!P3 LDG.E.U16 R25, [R2.64] ;  /* 0x000000080219b981 */ /* 0x0000e2000c1e1500 */
[----:B----4-:R-:W-:-:S03]  /*9400*/  PRMT R27, RZ, 0x7610, R27 ;  /* 0x00007610ff1b7816 */ /* 0x010fc6000000001b */
[----:B------:R-:W4:Y:S04]  /*9410*/  LDL R24, [R1+0x620] ;  /* 0x0006200001187983 */ /* 0x000f280000100800 */
[----:B0-----:R-:W2:Y:S04]  /*9420*/  LDL R2, [R1+0x634] ;  /* 0x0006340001027983 */ /* 0x001ea80000100800 */
[----:B------:R-:W2:Y:S02]  /*9430*/  LDL R3, [R1+0x638] ;  /* 0x0006380001037983 */ /* 0x000ea40000100800 */
[----:B--2---:R-:W-:-:S04]  /*9440*/  @!P4 LOP3.LUT R3, R3, R2, RZ, 0x3c, !PT ;  /* 0x000000020303c212 */ /* 0x004fc800078e3cff */
[----:B------:R-:W-:-:S04]  /*9450*/  @!P4 LOP3.LUT R2, R3, R2, RZ, 0x3c, !PT ;  /* 0x000000020302c212 */ /* 0x000fc800078e3cff */
[----:B------:R-:W-:-:S05]  /*9460*/  @!P4 LOP3.LUT R3, R3, R2, RZ, 0x3c, !PT ;  /* 0x000000020303c212 */ /* 0x000fca00078e3cff */
[----:B------:R-:W2:Y:S04]  /*9470*/  @!P4 LDG.E.U16 R27, [R2.64] ;  /* 0x00000008021bc981 */ /* 0x000ea8000c1e1500 */
[----:B---3--:R-:W-:Y:S04]  /*9480*/  STL [R1+0x200], R25 ;  /* 0x0002001901007387 */ /* 0x008fe80000100800 */
[----:B--2---:R0:W-:Y:S04]  /*9490*/  STL [R1+0x24c], R27 ;  /* 0x00024c1b01007387 */ /* 0x0041e80000100800 */
[----:B0-----:R-:W2:Y:S04]  /*94a0*/  LDL.LU R27, [R1+0x1110] ;  /* 0x00111000011b7983 */ /* 0x001ea80000300800 */
[----:B------:R-:W3:Y:S01]  /*94b0*/  LDL R3, [R1+0x62c] ;  /* 0x00062c0001037983 */ /* 0x000ee20000100800 */
[----:B------:R-:W-:Y:S01]  /*94c0*/  PRMT R5, RZ, 0x7610, R5 ;  /* 0x00007610ff057816 */ /* 0x000fe20000000005 */
[----:B------:R-:W-:-:S05]  /*94d0*/  @!P5 IMAD.MOV.U32 R2, RZ, RZ, R29 ;  /* 0x000000ffff02d224 */ /* 0x000fca00078e001d */
[----:B---3--:R-:W3:Y:S04]  /*94e0*/  @!P5 LDG.E.U16 R5, [R2.64] ;  /* 0x000000080205d981 */ /* 0x008ee8000c1e1500 */
[----:B------:R-:W0:Y:S04]  /*94f0*/  S2R R25, SR_TID.X ;  /* 0x0000000000197919 */ /* 0x000e280000002100 */
[----:B---3--:R1:W-:Y:S04]  /*9500*/  STL [R1+0x248], R5 ;  /* 0x0002480501007387 */ /* 0x0083e80000100800 */
[----:B-1----:R-:W3:Y:S04]  /*9510*/  LDL.LU R5, [R1+0x110c] ;  /* 0x00110c0001057983 */ /* 0x002ee80000300800 */
[----:B------:R-:W2:Y:S01]  /*9520*/  LDL R3, [R1+0x624] ;  /* 0x0006240001037983 */ /* 0x000ea20000100800 */
[----:B0-----:R-:W-:-:S02]  /*9530*/  SHF.R.U32.HI R2, RZ, 0x6, R25 ;  /* 0x00000006ff027819 */ /* 0x001fc40000011619 */
[----:B------:R-:W-:Y:S02]  /*9540*/  SHF.R.U32.HI R29, RZ, 0x6, R25 ;  /* 0x00000006ff1d7819 */ /* 0x000fe40000011619 */
[----:B------:R-:W-:Y:S02]  /*9550*/  SGXT.U32 R2, R2, 0x1 ;  /* 0x000000010202781a */ /* 0x000fe40000000000 */
[----:B------:R-:W-:Y:S02]  /*9560*/  SGXT.U32 R29, R29, 0x1 ;  /* 0x000000011d1d781a */ /* 0x000fe40000000000 */
[C---:B------:R-:W-:Y:S02]  /*9570*/  LOP3.LUT R25, R2.reuse, 0x26, RZ, 0xfc, !PT ;  /* 0x0000002602197812 */ /* 0x040fe400078efcff */
[----:B------:R-:W-:Y:S02]  /*9580*/  LOP3.LUT R2, R2, 0x28, RZ, 0xfc, !PT ;  /* 0x0000002802027812 */ /* 0x000fe400078efcff */
[----:B------:R-:W-:-:S02]  /*9590*/  LOP3.LUT R29, R29, 0x24, RZ, 0xfc, !PT ;  /* 0x000000241d1d7812 */ /* 0x000fc400078efcff */
[----:B------:R-:W-:Y:S01]  /*95a0*/  ISETP.GE.AND P5, PT, R2, UR5, PT ;  /* 0x0000000502007c0c */ /* 0x000fe2000bfa6270 */
[----:B------:R-:W-:Y:S01]  /*95b0*/  @!P1 IMAD.MOV.U32 R2, RZ, RZ, R26 ;  /* 0x000000ffff029224 */ /* 0x000fe200078e001a */
[----:B------:R-:W-:Y:S02]  /*95c0*/  ISETP.GE.AND P3, PT, R29, UR5, PT ;  /* 0x000000051d007c0c */ /* 0x000fe4000bf66270 */
[----:B------:R-:W4:Y:S01]  /*95d0*/  LDL.LU R29, [R1+0x1108] ;  /* 0x00110800011d7983 */ /* 0x000f220000300800 */
[----:B---3--:R-:W-:-:S06]  /*95e0*/  PRMT R5, RZ, 0x7610, R5 ;  /* 0x00007610ff057816 */ /* 0x008fcc0000000005 */
[----:B--2---:R0:W2:Y:S04]  /*95f0*/  @!P1 LDG.E.U16 R5, [R2.64] ;  /* 0x0000000802059981 */ /* 0x0040a8000c1e1500 */
[----:B0-----:R-:W3:Y:S01]  /*9600*/  LDL R3, [R1+0x61c] ;  /* 0x00061c0001037983 */ /* 0x001ee20000100800 */
[----:B------:R-:W-:Y:S01]  /*9610*/  PRMT R22, RZ, 0x7610, R22 ;  /* 0x00007610ff167816 */ /* 0x000fe20000000016 */
[----:B----4-:R-:W-:Y:S01]  /*9620*/  @!P2 IMAD.MOV.U32 R2, RZ, RZ, R24 ;  /* 0x000000ffff02a224 */ /* 0x010fe200078e0018 */
[----:B------:R-:W-:Y:S02]  /*9630*/  ISETP.GE.AND P4, PT, R25, UR5, PT ;  /* 0x0000000519007c0c */ /* 0x000fe4000bf86270 */
[----:B------:R-:W4:Y:S04]  /*9640*/  LDL R25, [R1+0x610] ;  /* 0x0006100001197983 */ /* 0x000f280000100800 */
[----:B---3--:R0:W3:Y:S04]  /*9650*/  @!P2 LDG.E.U16 R22, [R2.64] ;  /* 0x000000080216a981 */ /* 0x0080e8000c1e1500 */
[----:B--2---:R-:W-:Y:S04]  /*9660*/  STL [R1+0xf88], R5 ;  /* 0x000f880501007387 */ /* 0x004fe80000100800 */
[----:B------:R-:W-:Y:S04]  /*9670*/  STL [R1+0xf8c], R5 ;  /* 0x000f8c0501007387 */ /* 0x000fe80000100800 */
[----:B0-----:R-:W2:Y:S04]  /*9680*/  LDL R2, [R1+0x614] ;  /* 0x0006140001027983 */ /* 0x001ea80000100800 */
[----:B---3--:R0:W-:Y:S04]  /*9690*/  STL [R1+0x1f4], R22 ;  /* 0x0001f41601007387 */ /* 0x0081e80000100800 */
[----:B------:R-:W2:Y:S01]  /*96a0*/  LDL R3, [R1+0x618] ;  /* 0x0006180001037983 */ /* 0x000ea20000100800 */
[----:B------:R-:W-:-:S03]  /*96b0*/  PRMT R23, RZ, 0x7610, R23 ;  /* 0x00007610ff177816 */ /* 0x000fc60000000017 */
[----:B------:R-:W0:Y:S01]  /*96c0*/  S2R R26, SR_TID.X ;  /* 0x00000000001a7919 */ /* 0x000e220000002100 */
[----:B--2---:R-:W-:-:S04]  /*96d0*/  @!P3 LOP3.LUT R3, R3, R2, RZ, 0x3c, !PT ;  /* 0x000000020303b212 */ /* 0x004fc800078e3cff */
[----:B------:R-:W-:-:S04]  /*96e0*/  @!P3 LOP3.LUT R2, R3, R2, RZ, 0x3c, !PT ;  /* 0x000000020302b212 */ /* 0x000fc800078e3cff */
[----:B------:R-:W-:-:S05]  /*96f0*/  @!P3 LOP3.LUT R3, R3, R2, RZ, 0x3c, !PT ;  /* 0x000000020303b212 */ /* 0x000fca00078e3cff */
[----:B------:R-:W2:Y:S01]  /*9700*/  @!P3 LDG.E.U16 R23, [R2.64] ;  /* 0x000000080217b981 */ /* 0x000ea2000c1e1500 */
[----:B0-----:R-:W-:-:S03]  /*9710*/  SHF.R.U32.HI R22, RZ, 0x6, R26 ;  /* 0x00000006ff167819 */ /* 0x001fc6000001161a */
[----:B------:R-:W3:Y:S01]  /*9720*/  LDL R26, [R1+0x600] ;  /* 0x00060000011a7983 */ /* 0x000ee20000100800 */
        /* <DEDUP_REMOVED lines=12> */
[----:B--2---:R-:W2:Y:S04]  /*97f0*/  @!P4 LDG.E.U16 R29, [R2.64] ;  /* 0x00000008021dc981 */ /* 0x004ea8000c1e1500 */
[----:B--2---:R0:W-:Y:S04]  /*9800*/  STL [R1+0x240], R29 ;  /* 0x0002401d01007387 */ /* 0x0041e80000100800 */
[----:B0-----:R-:W2:Y:S04]  /*9810*/  LDL.LU R29, [R1+0x10fc] ;  /* 0x0010fc00011d7983 */ /* 0x001ea80000300800 */
[----:B------:R-:W4:Y:S04]  /*9820*/  LDL R2, [R1+0x604] ;  /* 0x0006040001027983 */ /* 0x000f280000100800 */
[----:B------:R-:W4:Y:S01]  /*9830*/  LDL R3, [R1+0x608] ;  /* 0x0006080001037983 */ /* 0x000f220000100800 */
[----:B------:R-:W-:-:S03]  /*9840*/  PRMT R27, RZ, 0x7610, R27 ;  /* 0x00007610ff1b7816 */ /* 0x000fc6000000001b */
[----:B------:R-:W0:Y:S01]  /*9850*/  S2R R25, SR_TID.X ;  /* 0x0000000000197919 */ /* 0x000e220000002100 */
[----:B----4-:R-:W-:-:S04]  /*9860*/  @!P5 LOP3.LUT R3, R3, R2, RZ, 0x3c, !PT ;  /* 0x000000020303d212 */ /* 0x010fc800078e3cff */
[----:B------:R-:W-:-:S04]  /*9870*/  @!P5 LOP3.LUT R2, R3, R2, RZ, 0x3c, !PT ;  /* 0x000000020302d212 */ /* 0x000fc800078e3cff */
[----:B------:R-:W-:-:S05]  /*9880*/  @!P5 LOP3.LUT R3, R3, R2, RZ, 0x3c, !PT ;  /* 0x000000020303d212 */ /* 0x000fca00078e3cff */
[----:B------:R1:W4:Y:S04]  /*9890*/  @!P5 LDG.E.U16 R27, [R2.64] ;  /* 0x00000008021bd981 */ /* 0x000328000c1e1500 */
[----:B-1----:R-:W4:Y:S01]  /*98a0*/  LDL R3, [R1+0x5fc] ;  /* 0x0005fc0001037983 */ /* 0x002f220000100800 */
[----:B0-----:R-:W-:-:S04]  /*98b0*/  SHF.R.U32.HI R25, RZ, 0x6, R25 ;  /* 0x00000006ff197819 */ /* 0x001fc80000011619 */
[----:B------:R-:W-:-:S04]  /*98c0*/  SGXT.U32 R25, R25, 0x1 ;  /* 0x000000011919781a */ /* 0x000fc80000000000 */
[----:B------:R-:W-:Y:S02]  /*98d0*/  LOP3.LUT R2, R25, 0x30, RZ, 0xfc, !PT ;  /* 0x0000003019027812 */ /* 0x000fe400078efcff */
[----:B--2---:R-:W-:Y:S02]  /*98e0*/  PRMT R29, RZ, 0x7610, R29 ;  /* 0x00007610ff1d7816 */ /* 0x004fe4000000001d */
[----:B------:R-:W-:Y:S01]  /*98f0*/  ISETP.GE.AND P4, PT, R2, UR5, PT ;  /* 0x0000000502007c0c */ /* 0x000fe2000bf86270 */
[----:B---3--:R-:W-:-:S05]  /*9900*/  @!P1 IMAD.MOV.U32 R2, RZ, RZ, R26 ;  /* 0x000000ffff029224 */ /* 0x008fca00078e001a */
[----:B----4-:R-:W2:Y:S04]  /*9910*/  @!P1 LDG.E.U16 R29, [R2.64] ;  /* 0x00000008021d9981 */ /* 0x010ea8000c1e1500 */
[----:B------:R0:W-:Y:S02]  /*9920*/  STL [R1+0x38], R27 ;  /* 0x0000381b01007387 */ /* 0x0001e40000100800 */
[C---:B0-----:R-:W-:Y:S02]  /*9930*/  LOP3.LUT R27, R25.reuse, 0x2e, RZ, 0xfc, !PT ;  /* 0x0000002e191b7812 */ /* 0x041fe400078efcff */
[----:B------:R-:W-:Y:S02]  /*9940*/  LOP3.LUT R25, R25, 0x32, RZ, 0xfc, !PT ;  /* 0x0000003219197812 */ /* 0x000fe400078efcff */
[----:B------:R-:W-:-:S02]  /*9950*/  ISETP.GE.AND P3, PT, R27, UR5, PT ;  /* 0x000000051b007c0c */ /* 0x000fc4000bf66270 */
[----:B------:R-:W3:Y:S01]  /*9960*/  LDL.LU R27, [R1+0x10f8] ;  /* 0x0010f800011b7983 */ /* 0x000ee20000300800 */
[----:B------:R-:W-:-:S03]  /*9970*/  ISETP.GE.AND P5, PT, R25, UR5, PT ;  /* 0x0000000519007c0c */ /* 0x000fc6000bfa6270 */
[----:B------:R-:W4:Y:S04]  /*9980*/  LDL R25, [R1+0x5e0] ;  /* 0x0005e00001197983 */ /* 0x000f280000100800 */
[----:B--2---:R0:W-:Y:S04]  /*9990*/  STL [R1+0x1ec], R29 ;  /* 0x0001ec1d01007387 */ /* 0x0041e80000100800 */
[----:B0-----:R-:W2:Y:S04]  /*99a0*/  LDL.LU R29, [R1+0x10f4] ;  /* 0x0010f400011d7983 */ /* 0x001ea80000300800 */
[----:B------:R-:W2:Y:S01]  /*99b0*/  LDL R3, [R1+0x5f4] ;  /* 0x0005f40001037983 */ /* 0x000ea20000100800 */
[----:B------:R-:W-:Y:S01]  /*99c0*/  PRMT R22, RZ, 0x7610, R22 ;  /* 0x00007610ff167816 */ /* 0x000fe20000000016 */
[----:B------:R-:W-:-:S02]  /*99d0*/  @!P2 IMAD.MOV.U32 R2, RZ, RZ, R24 ;  /* 0x000000ffff02a224 */ /* 0x000fc400078e0018 */
[----:B------:R-:W0:Y:S04]  /*99e0*/  S2R R26, SR_TID.X ;  /* 0x00000000001a7919 */ /* 0x000e280000002100 */
[----:B--2---:R1:W2:Y:S04]  /*99f0*/  @!P2 LDG.E.U16 R22, [R2.64] ;  /* 0x000000080216a981 */ /* 0x0042a8000c1e1500 */
[----:B-1----:R-:W4:Y:S04]  /*9a00*/  LDL R2, [R1+0x5ec] ;  /* 0x0005ec0001027983 */ /* 0x002f280000100800 */
[----:B------:R-:W4:Y:S01]  /*9a10*/  LDL R3, [R1+0x5f0] ;  /* 0x0005f00001037983 */ /* 0x000f220000100800 */
[----:B0-----:R-:W-:-:S04]  /*9a20*/  SHF.R.U32.HI R26, RZ, 0x6, R26 ;  /* 0x00000006ff1a7819 */ /* 0x001fc8000001161a */
[----:B------:R-:W-:Y:S02]  /*9a30*/  SGXT.U32 R26, R26, 0x1 ;  /* 0x000000011a1a781a */ /* 0x000fe40000000000 */
[----:B---3--:R-:W-:Y:S02]  /*9a40*/  PRMT R27, RZ, 0x7610, R27 ;  /* 0x00007610ff1b7816 */ /* 0x008fe4000000001b */
[----:B------:R-:W-:-:S04]  /*9a50*/  LOP3.LUT R24, R26, 0x34, RZ, 0xfc, !PT ;  /* 0x000000341a187812 */ /* 0x000fc800078efcff */
[----:B------:R-:W-:Y:S01]  /*9a60*/  ISETP.GE.AND P1, PT, R24, UR5, PT ;  /* 0x0000000518007c0c */ /* 0x000fe2000bf26270 */
[----:B--2---:R0:W-:Y:S04]  /*9a70*/  STL [R1+0x23c], R22 ;  /* 0x00023c1601007387 */ /* 0x0041e80000100800 */
[----:B------:R-:W2:Y:S01]  /*9a80*/  LDL R24, [R1+0x5d0] ;  /* 0x0005d00001187983 */ /* 0x000ea20000100800 */
[----:B----4-:R-:W-:-:S04]  /*9a90*/  @!P3 LOP3.LUT R3, R3, R2, RZ, 0x3c, !PT ;  /* 0x000000020303b212 */ /* 0x010fc800078e3cff */
[C---:B------:R-:W-:Y:S02]  /*9aa0*/  @!P3 LOP3.LUT R2, R3.reuse, R2, RZ, 0x3c, !PT ;  /* 0x000000020302b212 */ /* 0x040fe400078e3cff */
[----:B0-----:R-:W-:Y:S02]  /*9ab0*/  LOP3.LUT R22, R26, 0x36, RZ, 0xfc, !PT ;  /* 0x000000361a167812 */ /* 0x001fe400078efcff */
[----:B------:R-:W-:Y:S01]  /*9ac0*/  @!P3 LOP3.LUT R3, R3, R2, RZ, 0x3c, !PT ;  /* 0x000000020303b212 */ /* 0x000fe200078e3cff */
[----:B------:R-:W3:Y:S01]  /*9ad0*/  LDL R26, [R1+0x5cc] ;  /* 0x0005cc00011a7983 */ /* 0x000ee20000100800 */
[----:B------:R-:W-:-:S03]  /*9ae0*/  ISETP.GE.AND P2, PT, R22, UR5, PT ;  /* 0x0000000516007c0c */ /* 0x000fc6000bf46270 */
[----:B------:R-:W4:Y:S04]  /*9af0*/  LDL.LU R22, [R1+0x10f0] ;  /* 0x0010f00001167983 */ /* 0x000f280000300800 */
[----:B------:R0:W2:Y:S04]  /*9b00*/  @!P3 LDG.E.U16 R27, [R2.64] ;  /* 0x00000008021bb981 */ /* 0x0000a8000c1e1500 */
[----:B0-----:R-:W2:Y:S04]  /*9b10*/  LDL R2, [R1+0x5e4] ;  /* 0x0005e40001027983 */ /* 0x001ea80000100800 */
[----:B------:R-:W2:Y:S01]  /*9b20*/  LDL R3, [R1+0x5e8] ;  /* 0x0005e80001037983 */ /* 0x000ea20000100800 */
[----:B------:R-:W-:-:S02]  /*9b30*/  PRMT R29, RZ, 0x7610, R29 ;  /* 0x00007610ff1d7816 */ /* 0x000fc4000000001d */
[----:B--2---:R-:W-:-:S04]  /*9b40*/  @!P4 LOP3.LUT R3, R3, R2, RZ, 0x3c, !PT ;  /* 0x000000020303c212 */ /* 0x004fc800078e3cff */
[----:B------:R-:W-:-:S04]  /*9b50*/  @!P4 LOP3.LUT R2, R3, R2, RZ, 0x3c, !PT ;  /* 0x000000020302c212 */ /* 0x000fc800078e3cff */
[----:B------:R-:W-:-:S05]  /*9b60*/  @!P4 LOP3.LUT R3, R3, R2, RZ, 0x3c, !PT ;  /* 0x000000020303c212 */ /* 0x000fca00078e3cff */
[----:B------:R-:W2:Y:S04]  /*9b70*/  @!P4 LDG.E.U16 R29, [R2.64] ;  /* 0x00000008021dc981 */ /* 0x000ea8000c1e1500 */
[----:B------:R-:W-:Y:S04]  /*9b80*/  STL [R1+0x238], R27 ;  /* 0x0002381b01007387 */ /* 0x000fe80000100800 */
[----:B--2---:R0:W-:Y:S04]  /*9b90*/  STL [R1+0x34], R29 ;  /* 0x0000341d01007387 */ /* 0x0041e80000100800 */
[----:B0-----:R-:W2:Y:S04]  /*9ba0*/  LDL.LU R29, [R1+0x10ec] ;  /* 0x0010ec00011d7983 */ /* 0x001ea80000300800 */
[----:B------:R-:W2:Y:S01]  /*9bb0*/  LDL R3, [R1+0x5dc] ;  /* 0x0005dc0001037983 */ /* 0x000ea20000100800 */
[----:B------:R-:W-:Y:S01]  /*9bc0*/  PRMT R23, RZ, 0x7610, R23 ;  /* 0x00007610ff177816 */ /* 0x000fe20000000017 */
[----:B------:R-:W-:-:S05]  /*9bd0*/  @!P5 IMAD.MOV.U32 R2, RZ, RZ, R25 ;  /* 0x000000ffff02d224 */ /* 0x000fca00078e0019 */
[----:B--2---:R0:W2:Y:S04]  /*9be0*/  @!P5 LDG.E.U16 R23, [R2.64] ;  /* 0x000000080217d981 */ /* 0x0040a8000c1e1500 */
[----:B0-----:R-:W3:Y:S04]  /*9bf0*/  LDL R2, [R1+0x5d4] ;  /* 0x0005d40001027983 */ /* 0x001ee80000100800 */
[----:B--2---:R0:W-:Y:S04]  /*9c00*/  STL [R1+0x1e4], R23 ;  /* 0x0001e41701007387 */ /* 0x0041e80000100800 */
[----:B------:R-:W3:Y:S01]  /*9c10*/  LDL R3, [R1+0x5d8] ;  /* 0x0005d80001037983 */ /* 0x000ee20000100800 */
[----:B------:R-:W-:-:S03]  /*9c20*/  PRMT R29, RZ, 0x7610, R29 ;  /* 0x00007610ff1d7816 */ /* 0x000fc6000000001d */
[----:B------:R-:W1:Y:S01]  /*9c30*/  S2R R27, SR_TID.X ;  /* 0x00000000001b7919 */ /* 0x000e620000002100 */
[----:B---3--:R-:W-:-:S04]  /*9c40*/  @!P1 LOP3.LUT R3, R3, R2, RZ, 0x3c, !PT ;  /* 0x0000000203039212 */ /* 0x008fc800078e3cff */
[----:B------:R-:W-:-:S04]  /*9c50*/  @!P1 LOP3.LUT R2, R3, R2, RZ, 0x3c, !PT ;  /* 0x0000000203029212 */ /* 0x000fc800078e3cff */
[----:B------:R-:W-:-:S05]  /*9c60*/  @!P1 LOP3.LUT R3, R3, R2, RZ, 0x3c, !PT ;  /* 0x0000000203039212 */ /* 0x000fca00078e3cff */
[----:B------:R2:W3:Y:S01]  /*9c70*/  @!P1 LDG.E.U16 R29, [R2.64] ;  /* 0x00000008021d9981 */ /* 0x0004e2000c1e1500 */
[--C-:B-1----:R-:W-:Y:S02]  /*9c80*/  SHF.R.U32.HI R25, RZ, 0x6, R27.reuse ;  /* 0x00000006ff197819 */ /* 0x102fe4000001161b */
[----:B------:R-:W-:Y:S02]  /*9c90*/  SHF.R.U32.HI R27, RZ, 0x6, R27 ;  /* 0x00000006ff1b7819 */ /* 0x000fe4000001161b */
[----:B------:R-:W-:Y:S02]  /*9ca0*/  SGXT.U32 R25, R25, 0x1 ;  /* 0x000000011919781a */ /* 0x000fe40000000000 */
[----:B------:R-:W-:Y:S02]  /*9cb0*/  SGXT.U32 R27, R27, 0x1 ;  /* 0x000000011b1b781a */ /* 0x000fe40000000000 */
[----:B0-----:R-:W-:Y:S02]  /*9cc0*/  LOP3.LUT R23, R25, 0x38, RZ, 0xfc, !PT ;  /* 0x0000003819177812 */ /* 0x001fe400078efcff */
[----:B------:R-:W-:-:S02]  /*9cd0*/  LOP3.LUT R25, R27, 0x3c, RZ, 0xfc, !PT ;  /* 0x0000003c1b197812 */ /* 0x000fc400078efcff */
[----:B------:R-:W-:Y:S02]  /*9ce0*/  ISETP.GE.AND P3, PT, R23, UR5, PT ;  /* 0x0000000517007c0c */ /* 0x000fe4000bf66270 */
[----:B------:R-:W-:Y:S01]  /*9cf0*/  LOP3.LUT R23, R27, 0x3a, RZ, 0xfc, !PT ;  /* 0x0000003a1b177812 */ /* 0x000fe200078efcff */
[----:B--2---:R-:W-:Y:S01]  /*9d00*/  @!P2 IMAD.MOV.U32 R2, RZ, RZ, R24 ;  /* 0x000000ffff02a224 */ /* 0x004fe200078e0018 */
[----:B------:R-:W-:Y:S01]  /*9d10*/  PRMT R21, RZ, 0x7610, R21 ;  /* 0x00007610ff157816 */ /* 0x000fe20000000015 */
[----:B------:R-:W-:Y:S01]  /*9d20*/  @!P2 IMAD.MOV.U32 R3, RZ, RZ, R26 ;  /* 0x000000ffff03a224 */ /* 0x000fe200078e001a */
[----:B------:R-:W2:Y:S01]  /*9d30*/  LDL R27, [R1+0x5c0] ;  /* 0x0005c000011b7983 */ /* 0x000ea20000100800 */
[----:B------:R-:W-:Y:S02]  /*9d40*/  ISETP.GE.AND P4, PT, R23, UR5, PT ;  /* 0x0000000517007c0c */ /* 0x000fe4000bf86270 */
[----:B------:R-:W-:Y:S01]  /*9d50*/  ISETP.GE.AND P5, PT, R25, UR5, PT ;  /* 0x0000000519007c0c */ /* 0x000fe2000bfa6270 */
[----:B------:R-:W2:Y:S04]  /*9d60*/  LDL.LU R23, [R1+0x10e8] ;  /* 0x0010e80001177983 */ /* 0x000ea80000300800 */
[----:B------:R-:W2:Y:S04]  /*9d70*/  LDL.LU R25, [R1+0x10e4] ;  /* 0x0010e40001197983 */ /* 0x000ea80000300800 */
[----:B------:R0:W2:Y:S04]  /*9d80*/  @!P2 LDG.E.U16 R21, [R2.64] ;  /* 0x000000080215a981 */ /* 0x0000a8000c1e1500 */
[----:B---3--:R1:W-:Y:S04]  /*9d90*/  STL [R1+0x234], R29 ;  /* 0x0002341d01007387 */ /* 0x0083e80000100800 */
[----:B0-----:R-:W3:Y:S04]  /*9da0*/  LDL R2, [R1+0x5c4] ;  /* 0x0005c40001027983 */ /* 0x001ee80000100800 */
[----:B------:R-:W3:Y:S01]  /*9db0*/  LDL R3, [R1+0x5c8] ;  /* 0x0005c80001037983 */ /* 0x000ee20000100800 */
[----:B----4-:R-:W-:-:S03]  /*9dc0*/  PRMT R22, RZ, 0x7610, R22 ;  /* 0x00007610ff167816 */ /* 0x010fc60000000016 */
[----:B-1----:R-:W0:Y:S04]  /*9dd0*/  S2R R29, SR_TID.X ;  /* 0x00000000001d7919 */ /* 0x002e280000002100 */
[----:B------:R-:W4:Y:S01]  /*9de0*/  LDL R24, [R1+0x5b0] ;  /* 0x0005b00001187983 */ /* 0x000f220000100800 */
[----:B---3--:R-:W-:-:S04]  /*9df0*/  @!P3 LOP3.LUT R3, R3, R2, RZ, 0x3c, !PT ;  /* 0x000000020303b212 */ /* 0x008fc800078e3cff */
[----:B------:R-:W-:-:S04]  /*9e00*/  @!P3 LOP3.LUT R2, R3, R2, RZ, 0x3c, !PT ;  /* 0x000000020302b212 */ /* 0x000fc800078e3cff */
[----:B------:R-:W-:-:S05]  /*9e10*/  @!P3 LOP3.LUT R3, R3, R2, RZ, 0x3c, !PT ;  /* 0x000000020303b212 */ /* 0x000fca00078e3cff */
[----:B------:R-:W3:Y:S01]  /*9e20*/  @!P3 LDG.E.U16 R22, [R2.64] ;  /* 0x000000080216b981 */ /* 0x000ee2000c1e1500 */
[----:B0-----:R-:W-:-:S04]  /*9e30*/  SHF.R.U32.HI R29, RZ, 0x6, R29 ;  /* 0x00000006ff1d7819 */ /* 0x001fc8000001161d */
[----:B------:R-:W-:Y:S01]  /*9e40*/  SGXT.U32 R29, R29, 0x1 ;  /* 0x000000011d1d781a */ /* 0x000fe20000000000 */
[----:B--2---:R0:W-:Y:S03]  /*9e50*/  STL [R1+0x230], R21 ;  /* 0x0002301501007387 */ /* 0x0041e60000100800 */
[C---:B------:R-:W-:Y:S02]  /*9e60*/  LOP3.LUT R26, R29.reuse, 0x3e, RZ, 0xfc, !PT ;  /* 0x0000003e1d1a7812 */ /* 0x040fe400078efcff */
[----:B0-----:R-:W-:Y:S02]  /*9e70*/  LOP3.LUT R21, R29, 0x40, RZ, 0xfc, !PT ;  /* 0x000000401d157812 */ /* 0x001fe400078efcff */
[----:B------:R-:W-:Y:S01]  /*9e80*/  ISETP.GE.AND P1, PT, R26, UR5, PT ;  /* 0x000000051a007c0c */ /* 0x000fe2000bf26270 */
[----:B------:R-:W2:Y:S01]  /*9e90*/  LDL R29, [R1+0x5a4] ;  /* 0x0005a400011d7983 */ /* 0x000ea20000100800 */
[----:B------:R-:W-:-:S03]  /*9ea0*/  ISETP.GE.AND P2, PT, R21, UR5, PT ;  /* 0x0000000515007c0c */ /* 0x000fc6000bf46270 */
[----:B------:R-:W2:Y:S04]  /*9eb0*/  LDL R26, [R1+0x5a8] ;  /* 0x0005a800011a7983 */ /* 0x000ea80000100800 */
[----:B------:R-:W2:Y:S04]  /*9ec0*/  LDL.LU R21, [R1+0x10e0] ;  /* 0x0010e00001157983 */ /* 0x000ea80000300800 */
[----:B---3--:R0:W-:Y:S04]  /*9ed0*/  STL [R1+0x30], R22 ;  /* 0x0000301601007387 */ /* 0x0081e80000100800 */
[----:B0-----:R-:W3:Y:S04]  /*9ee0*/  LDL.LU R22, [R1+0x10dc] ;  /* 0x0010dc0001167983 */ /* 0x001ee80000300800 */
[----:B------:R-:W2:Y:S01]  /*9ef0*/  LDL R3, [R1+0x5bc] ;  /* 0x0005bc0001037983 */ /* 0x000ea20000100800 */
[----:B------:R-:W-:Y:S01]  /*9f00*/  PRMT R23, RZ, 0x7610, R23 ;  /* 0x00007610ff177816 */ /* 0x000fe20000000017 */
[----:B------:R-:W-:-:S05]  /*9f10*/  @!P4 IMAD.MOV.U32 R2, RZ, RZ, R27 ;  /* 0x000000ffff02c224 */ /* 0x000fca00078e001b */
[----:B--2---:R-:W2:Y:S04]  /*9f20*/  @!P4 LDG.E.U16 R23, [R2.64] ;  /* 0x000000080217c981 */ /* 0x004ea8000c1e1500 */
        /* <DEDUP_REMOVED lines=11> */
[----:B0-----:R-:W-:-:S04]  /*9fe0*/  SHF.R.U32.HI R2, RZ, 0x6, R27 ;  /* 0x00000006ff027819 */ /* 0x001fc8000001161b */
[----:B------:R-:W-:-:S04]  /*9ff0*/  SGXT.U32 R2, R2, 0x1 ;  /* 0x000000010202781a */ /* 0x000fc80000000000 */
[C---:B------:R-:W-:Y:S02]  /*a000*/  LOP3.LUT R27, R2.reuse, 0x44, RZ, 0xfc, !PT ;  /* 0x00000044021b7812 */ /* 0x040fe400078efcff */
[----:B------:R-:W-:Y:S01]  /*a010*/  PRMT R23, RZ, 0x7610, R23 ;  /* 0x00007610ff177816 */ /* 0x000fe20000000017 */
[----:B--2---:R0:W-:Y:S02]  /*a020*/  STL [R1+0x22c], R25 ;  /* 0x00022c1901007387 */ /* 0x0041e40000100800 */
[C---:B0-----:R-:W-:Y:S02]  /*a030*/  LOP3.LUT R25, R2.reuse, 0x42, RZ, 0xfc, !PT ;  /* 0x0000004202197812 */ /* 0x041fe400078efcff */
[----:B------:R-:W-:-:S04]  /*a040*/  LOP3.LUT R2, R2, 0x46, RZ, 0xfc, !PT ;  /* 0x0000004602027812 */ /* 0x000fc800078efcff */
[----:B------:R-:W-:Y:S01]  /*a050*/  ISETP.GE.AND P5, PT, R2, UR5, PT ;  /* 0x0000000502007c0c */ /* 0x000fe2000bfa6270 */
[----:B----4-:R-:W-:-:S05]  /*a060*/  @!P1 IMAD.MOV.U32 R2, RZ, RZ, R24 ;  /* 0x000000ffff029224 */ /* 0x010fca00078e0018 */
[----:B---3--:R0:W2:Y:S01]  /*a070*/  @!P1 LDG.E.U16 R23, [R2.64] ;  /* 0x0000000802179981 */ /* 0x0080a2000c1e1500 */
[----:B------:R-:W-:Y:S02]  /*a080*/  PRMT R18, RZ, 0x7610, R18 ;  /* 0x00007610ff127816 */ /* 0x000fe40000000012 */
[----:B------:R-:W-:Y:S02]  /*a090*/  ISETP.GE.AND P3, PT, R25, UR5, PT ;  /* 0x0000000519007c0c */ /* 0x000fe4000bf66270 */
[----:B------:R-:W3:Y:S01]  /*a0a0*/  LDL.LU R25, [R1+0x10d4] ;  /* 0x0010d40001197983 */ /* 0x000ee20000300800 */
[----:B------:R-:W-:-:S03]  /*a0b0*/  ISETP.GE.AND P4, PT, R27, UR5, PT ;  /* 0x000000051b007c0c */ /* 0x000fc6000bf86270 */
[----:B------:R-:W4:Y:S01]  /*a0c0*/  LDL.LU R27, [R1+0x10d0] ;  /* 0x0010d000011b7983 */ /* 0x000f220000300800 */
[----:B0-----:R-:W-:Y:S02]  /*a0d0*/  @!P2 IMAD.MOV.U32 R2, RZ, RZ, R26 ;  /* 0x000000ffff02a224 */ /* 0x001fe400078e001a */
[----:B------:R-:W-:Y:S01]  /*a0e0*/  @!P2 IMAD.MOV.U32 R3, RZ, RZ, R29 ;  /* 0x000000ffff03a224 */ /* 0x000fe200078e001d */
[----:B------:R-:W3:Y:S04]  /*a0f0*/  LDL R24, [R1+0x58c] ;  /* 0x00058c0001187983 */ /* 0x000ee80000100800 */
[----:B------:R0:W3:Y:S04]  /*a100*/  @!P2 LDG.E.U16 R18, [R2.64] ;  /* 0x000000080212a981 */ /* 0x0000e8000c1e1500 */
[----:B--2---:R1:W-:Y:S04]  /*a110*/  STL [R1+0x228], R23 ;  /* 0x0002281701007387 */ /* 0x0043e80000100800 */
[----:B0-----:R-:W2:Y:S04]  /*a120*/  LDL R2, [R1+0x59c] ;  /* 0x00059c0001027983 */ /* 0x001ea80000100800 */
[----:B------:R-:W2:Y:S01]  /*a130*/  LDL R3, [R1+0x5a0] ;  /* 0x0005a00001037983 */ /* 0x000ea20000100800 */
[----:B----4-:R-:W-:-:S03]  /*a140*/  PRMT R27, RZ, 0x7610, R27 ;  /* 0x00007610ff1b7816 */ /* 0x010fc6000000001b */
[----:B------:R-:W0:Y:S04]  /*a150*/  S2R R29, SR_TID.X ;  /* 0x00000000001d7919 */ /* 0x000e280000002100 */
[----:B-1----:R-:W4:Y:S01]  /*a160*/  LDL R23, [R1+0x590] ;  /* 0x0005900001177983 */ /* 0x002f220000100800 */
[----:B--2---:R-:W-:-:S04]  /*a170*/  @!P3 LOP3.LUT R3, R3, R2, RZ, 0x3c, !PT ;  /* 0x000000020303b212 */ /* 0x004fc800078e3cff */
[----:B------:R-:W-:-:S04]  /*a180*/  @!P3 LOP3.LUT R2, R3, R2, RZ, 0x3c, !PT ;  /* 0x000000020302b212 */ /* 0x000fc800078e3cff */
[----:B------:R-:W-:-:S05]  /*a190*/  @!P3 LOP3.LUT R3, R3, R2, RZ, 0x3c, !PT ;  /* 0x000000020303b212 */ /* 0x000fca00078e3cff */
[----:B------:R-:W2:Y:S01]  /*a1a0*/  @!P3 LDG.E.U16 R27, [R2.64] ;  /* 0x00000008021bb981 */ /* 0x000ea2000c1e1500 */
[----:B0-----:R-:W-:-:S04]  /*a1b0*/  SHF.R.U32.HI R29, RZ, 0x6, R29 ;  /* 0x00000006ff1d7819 */ /* 0x001fc8000001161d */
[----:B------:R-:W-:-:S04]  /*a1c0*/  SGXT.U32 R29, R29, 0x1 ;  /* 0x000000011d1d781a */ /* 0x000fc80000000000 */
[----:B------:R-:W-:Y:S01]  /*a1d0*/  LOP3.LUT R26, R29, 0x48, RZ, 0xfc, !PT ;  /* 0x000000481d1a7812 */ /* 0x000fe200078efcff */
[----:B---3--:R-:W-:Y:S03]  /*a1e0*/  STL [R1+0xf6c], R18 ;  /* 0x000f6c1201007387 */ /* 0x008fe60000100800 */
[----:B------:R-:W-:Y:S01]  /*a1f0*/  ISETP.GE.AND P1, PT, R26, UR5, PT ;  /* 0x000000051a007c0c */ /* 0x000fe2000bf26270 */
[----:B------:R-:W-:Y:S04]  /*a200*/  STL [R1+0xf70], R18 ;  /* 0x000f701201007387 */ /* 0x000fe80000100800 */
[----:B------:R-:W3:Y:S04]  /*a210*/  LDL R26, [R1+0x588] ;  /* 0x00058800011a7983 */ /* 0x000ee80000100800 */
[----:B--2---:R0:W-:Y:S04]  /*a220*/  STL [R1+0x1cc], R27 ;  /* 0x0001cc1b01007387 */ /* 0x0041e80000100800 */
[----:B0-----:R-:W2:Y:S04]  /*a230*/  LDL.LU R27, [R1+0x10cc] ;  /* 0x0010cc00011b7983 */ /* 0x001ea80000300800 */
[----:B------:R-:W2:Y:S04]  /*a240*/  LDL R2, [R1+0x594] ;  /* 0x0005940001027983 */ /* 0x000ea80000100800 */
[----:B------:R-:W2:Y:S01]  /*a250*/  LDL R3, [R1+0x598] ;  /* 0x0005980001037983 */ /* 0x000ea20000100800 */
[----:B------:R-:W-:-:S02]  /*a260*/  PRMT R25, RZ, 0x7610, R25 ;  /* 0x00007610ff197816 */ /* 0x000fc40000000019 */
[----:B------:R-:W-:Y:S02]  /*a270*/  PRMT R21, RZ, 0x7610, R21 ;  /* 0x00007610ff157816 */ /* 0x000fe40000000015 */
[----:B--2---:R-:W-:-:S04]  /*a280*/  @!P4 LOP3.LUT R3, R3, R2, RZ, 0x3c, !PT ;  /* 0x000000020303c212 */ /* 0x004fc800078e3cff */
[----:B------:R-:W-:-:S04]  /*a290*/  @!P4 LOP3.LUT R2, R3, R2, RZ, 0x3c, !PT ;  /* 0x000000020302c212 */ /* 0x000fc800078e3cff */
[----:B------:R-:W-:-:S05]  /*a2a0*/  @!P4 LOP3.LUT R3, R3, R2, RZ, 0x3c, !PT ;  /* 0x000000020303c212 */ /* 0x000fca00078e3cff */
[----:B------:R4:W2:Y:S02]  /*a2b0*/  @!P4 LDG.E.U16 R25, [R2.64] ;  /* 0x000000080219c981 */ /* 0x0008a4000c1e1500 */
[----:B----4-:R-:W-:Y:S02]  /*a2c0*/  @!P5 IMAD.MOV.U32 R2, RZ, RZ, R23 ;  /* 0x000000ffff02d224 */ /* 0x010fe400078e0017 */
[----:B------:R-:W-:-:S05]  /*a2d0*/  @!P5 IMAD.MOV.U32 R3, RZ, RZ, R24 ;  /* 0x000000ffff03d224 */ /* 0x000fca00078e0018 */
[----:B------:R-:W4:Y:S01]  /*a2e0*/  @!P5 LDG.E.U16 R21, [R2.64] ;  /* 0x000000080215d981 */ /* 0x000f22000c1e1500 */
[----:B------:R-:W-:-:S04]  /*a2f0*/  LOP3.LUT R29, R29, 0x4a, RZ, 0xfc, !PT ;  /* 0x0000004a1d1d7812 */ /* 0x000fc800078efcff */
[----:B------:R-:W-:Y:S02]  /*a300*/  ISETP.GE.AND P2, PT, R29, UR5, PT ;  /* 0x000000051d007c0c */ /* 0x000fe4000bf46270 */
[----:B------:R-:W0:Y:S02]  /*a310*/  S2R R29, SR_TID.X ;  /* 0x00000000001d7919 */ /* 0x000e240000002100 */
[----:B0-----:R-:W-:-:S04]  /*a320*/  SHF.R.U32.HI R29, RZ, 0x6, R29 ;  /* 0x00000006ff1d7819 */ /* 0x001fc8000001161d */
[----:B------:R-:W-:Y:S01]  /*a330*/  SGXT.U32 R29, R29, 0x1 ;  /* 0x000000011d1d781a */ /* 0x000fe20000000000 */
[----:B----4-:R0:W-:Y:S04]  /*a340*/  STL [R1+0x220], R21 ;  /* 0x0002201501007387 */ /* 0x0101e80000100800 */
[----:B------:R-:W4:Y:S01]  /*a350*/  LDL R3, [R1+0x584] ;  /* 0x0005840001037983 */ /* 0x000f220000100800 */
[----:B0-----:R-:W-:-:S03]  /*a360*/  LOP3.LUT R21, R29, 0x4c, RZ, 0xfc, !PT ;  /* 0x0000004c1d157812 */ /* 0x001fc600078efcff */
[----:B------:R-:W0:Y:S01]  /*a370*/  S2R R29, SR_TID.X ;  /* 0x00000000001d7919 */ /* 0x000e220000002100 */
[----:B------:R-:W-:Y:S02]  /*a380*/  ISETP.GE.AND P3, PT, R21, UR5, PT ;  /* 0x0000000515007c0c */ /* 0x000fe4000bf66270 */
[----:B------:R-:W-:Y:S02]  /*a390*/  PRMT R27, RZ, 0x7610, R27 ;  /* 0x00007610ff1b7816 */ /* 0x000fe4000000001b */
[----:B0-----:R-:W-:Y:S02]  /*a3a0*/  SHF.R.U32.HI R21, RZ, 0x6, R29 ;  /* 0x00000006ff157819 */ /* 0x001fe4000001161d */
[----:B------:R-:W2:Y:S02]  /*a3b0*/  LDL R29, [R1+0x56c] ;  /* 0x00056c00011d7983 */ /* 0x000ea40000100800 */
[----:B------:R-:W-:-:S04]  /*a3c0*/  SGXT.U32 R21, R21, 0x1 ;  /* 0x000000011515781a */ /* 0x000fc80000000000 */
[----:B------:R-:W-:-:S04]  /*a3d0*/  LOP3.LUT R2, R21, 0x50, RZ, 0xfc, !PT ;  /* 0x0000005015027812 */ /* 0x000fc800078efcff */
[----:B------:R-:W-:Y:S01]  /*a3e0*/  ISETP.GE.AND P5, PT, R2, UR5, PT ;  /* 0x0000000502007c0c */ /* 0x000fe2000bfa6270 */
[----:B---3--:R-:W-:-:S05]  /*a3f0*/  @!P1 IMAD.MOV.U32 R2, RZ, RZ, R26 ;  /* 0x000000ffff029224 */ /* 0x008fca00078e001a */
[----:B----4-:R-:W3:Y:S01]  /*a400*/  @!P1 LDG.E.U16 R27, [R2.64] ;  /* 0x00000008021b9981 */ /* 0x010ee2000c1e1500 */
[----:B------:R-:W-:-:S03]  /*a410*/  LOP3.LUT R24, R21, 0x4e, RZ, 0xfc, !PT ;  /* 0x0000004e15187812 */ /* 0x000fc600078efcff */
[----:B--2---:R0:W-:Y:S01]  /*a420*/  STL [R1+0x224], R25 ;  /* 0x0002241901007387 */ /* 0x0041e20000100800 */
[----:B------:R-:W-:-:S03]  /*a430*/  ISETP.GE.AND P4, PT, R24, UR5, PT ;  /* 0x0000000518007c0c */ /* 0x000fc6000bf86270 */
[----:B------:R-:W2:Y:S04]  /*a440*/  LDL R23, [R1+0x564] ;  /* 0x0005640001177983 */ /* 0x000ea80000100800 */
[----:B------:R-:W4:Y:S04]  /*a450*/  LDL R21, [R1+0x568] ;  /* 0x0005680001157983 */ /* 0x000f280000100800 */
[----:B0-----:R-:W2:Y:S04]  /*a460*/  LDL R25, [R1+0x570] ;  /* 0x0005700001197983 */ /* 0x001ea80000100800 */
[----:B------:R-:W2:Y:S04]  /*a470*/  LDL.LU R24, [R1+0x10c8] ;  /* 0x0010c80001187983 */ /* 0x000ea80000300800 */
[----:B---3--:R0:W-:Y:S04]  /*a480*/  STL [R1+0x8], R27 ;  /* 0x0000081b01007387 */ /* 0x0081e80000100800 */
[----:B0-----:R-:W3:Y:S04]  /*a490*/  LDL.LU R27, [R1+0x10c4] ;  /* 0x0010c400011b7983 */ /* 0x001ee80000300800 */
[----:B------:R-:W2:Y:S04]  /*a4a0*/  LDL R2, [R1+0x57c] ;  /* 0x00057c0001027983 */ /* 0x000ea80000100800 */
[----:B------:R-:W2:Y:S01]  /*a4b0*/  LDL R3, [R1+0x580] ;  /* 0x0005800001037983 */ /* 0x000ea20000100800 */
[----:B------:R-:W-:-:S02]  /*a4c0*/  PRMT R22, RZ, 0x7610, R22 ;  /* 0x00007610ff167816 */ /* 0x000fc40000000016 */
[----:B--2---:R-:W-:-:S04]  /*a4d0*/  @!P2 LOP3.LUT R3, R3, R2, RZ, 0x3c, !PT ;  /* 0x000000020303a212 */ /* 0x004fc800078e3cff */
[----:B------:R-:W-:-:S04]  /*a4e0*/  @!P2 LOP3.LUT R2, R3, R2, RZ, 0x3c, !PT ;  /* 0x000000020302a212 */ /* 0x000fc800078e3cff */
[----:B------:R-:W-:-:S05]  /*a4f0*/  @!P2 LOP3.LUT R3, R3, R2, RZ, 0x3c, !PT ;  /* 0x000000020303a212 */ /* 0x000fca00078e3cff */
[----:B------:R0:W2:Y:S04]  /*a500*/  @!P2 LDG.E.U16 R22, [R2.64] ;  /* 0x000000080216a981 */ /* 0x0000a8000c1e1500 */
[----:B0-----:R-:W2:Y:S04]  /*a510*/  LDL R2, [R1+0x574] ;  /* 0x0005740001027983 */ /* 0x001ea80000100800 */
[----:B------:R-:W2:Y:S01]  /*a520*/  LDL R3, [R1+0x578] ;  /* 0x0005780001037983 */ /* 0x000ea20000100800 */
[----:B---3--:R-:W-:-:S03]  /*a530*/  PRMT R27, RZ, 0x7610, R27 ;  /* 0x00007610ff1b7816 */ /* 0x008fc6000000001b */
[----:B------:R-:W0:Y:S01]  /*a540*/  S2R R26, SR_TID.X ;  /* 0x00000000001a7919 */ /* 0x000e220000002100 */
[----:B--2---:R-:W-:-:S04]  /*a550*/  @!P3 LOP3.LUT R3, R3, R2, RZ, 0x3c, !PT ;  /* 0x000000020303b212 */ /* 0x004fc800078e3cff */
[----:B------:R-:W-:-:S04]  /*a560*/  @!P3 LOP3.LUT R2, R3, R2, RZ, 0x3c, !PT ;  /* 0x000000020302b212 */ /* 0x000fc800078e3cff */
[----:B------:R-:W-:-:S05]  /*a570*/  @!P3 LOP3.LUT R3, R3, R2, RZ, 0x3c, !PT ;  /* 0x000000020303b212 */ /* 0x000fca00078e3cff */
[----:B------:R1:W2:Y:S01]  /*a580*/  @!P3 LDG.E.U16 R27, [R2.64] ;  /* 0x00000008021bb981 */ /* 0x0002a2000c1e1500 */
[----:B0-----:R-:W-:Y:S02]  /*a590*/  SHF.R.U32.HI R26, RZ, 0x6, R26 ;  /* 0x00000006ff1a7819 */ /* 0x001fe4000001161a */
[----:B------:R-:W-:Y:S02]  /*a5a0*/  PRMT R24, RZ, 0x7610, R24 ;  /* 0x00007610ff187816 */ /* 0x000fe40000000018 */
[----:B------:R-:W-:Y:S01]  /*a5b0*/  SGXT.U32 R26, R26, 0x1 ;  /* 0x000000011a1a781a */ /* 0x000fe20000000000 */
[----:B------:R0:W-:Y:S01]  /*a5c0*/  STL [R1+0x1c8], R22 ;  /* 0x0001c81601007387 */ /* 0x0001e20000100800 */
[----:B-1----:R-:W-:Y:S02]  /*a5d0*/  @!P4 IMAD.MOV.U32 R2, RZ, RZ, R25 ;  /* 0x000000ffff02c224 */ /* 0x002fe400078e0019 */
[----:B------:R-:W-:Y:S01]  /*a5e0*/  @!P4 IMAD.MOV.U32 R3, RZ, RZ, R29 ;  /* 0x000000ffff03c224 */ /* 0x000fe200078e001d */
[----:B------:R-:W-:-:S02]  /*a5f0*/  PRMT R16, RZ, 0x7610, R16 ;  /* 0x00007610ff107816 */ /* 0x000fc40000000010 */
[C---:B0-----:R-:W-:Y:S02]  /*a600*/  LOP3.LUT R22, R26.reuse, 0x52, RZ, 0xfc, !PT ;  /* 0x000000521a167812 */ /* 0x041fe400078efcff */
[----:B------:R4:W3:Y:S01]  /*a610*/  @!P4 LDG.E.U16 R24, [R2.64] ;  /* 0x000000080218c981 */ /* 0x0008e2000c1e1500 */
[----:B------:R-:W-:Y:S02]  /*a620*/  LOP3.LUT R26, R26, 0x54, RZ, 0xfc, !PT ;  /* 0x000000541a1a7812 */ /* 0x000fe400078efcff */
[----:B------:R-:W-:Y:S02]  /*a630*/  ISETP.GE.AND P1, PT, R22, UR5, PT ;  /* 0x0000000516007c0c */ /* 0x000fe4000bf26270 */
[----:B------:R-:W3:Y:S01]  /*a640*/  LDL.LU R22, [R1+0x10c0] ;  /* 0x0010c00001167983 */ /* 0x000ee20000300800 */
[----:B------:R-:W-:-:S03]  /*a650*/  ISETP.GE.AND P2, PT, R26, UR5, PT ;  /* 0x000000051a007c0c */ /* 0x000fc6000bf46270 */
[----:B------:R-:W3:Y:S01]  /*a660*/  LDL.LU R26, [R1+0x10bc] ;  /* 0x0010bc00011a7983 */ /* 0x000ee20000300800 */
[----:B----4-:R-:W-:Y:S02]  /*a670*/  @!P5 IMAD.MOV.U32 R2, RZ, RZ, R21 ;  /* 0x000000ffff02d224 */ /* 0x010fe400078e0015 */
[----:B------:R-:W-:-:S05]  /*a680*/  @!P5 IMAD.MOV.U32 R3, RZ, RZ, R23 ;  /* 0x000000ffff03d224 */ /* 0x000fca00078e0017 */
[----:B------:R0:W4:Y:S04]  /*a690*/  @!P5 LDG.E.U16 R16, [R2.64] ;  /* 0x000000080210d981 */ /* 0x000128000c1e1500 */
[----:B--2---:R1:W-:Y:S04]  /*a6a0*/  STL [R1+0x21c], R27 ;  /* 0x00021c1b01007387 */ /* 0x0043e80000100800 */
[----:B-1----:R-:W2:Y:S04]  /*a6b0*/  LDL.LU R27, [R1+0x10b8] ;  /* 0x0010b800011b7983 */ /* 0x002ea80000300800 */
[----:B0-----:R-:W2:Y:S04]  /*a6c0*/  LDL R2, [R1+0x55c] ;  /* 0x00055c0001027983 */ /* 0x001ea80000100800 */
[----:B------:R-:W2:Y:S04]  /*a6d0*/  LDL R3, [R1+0x560] ;  /* 0x0005600001037983 */ /* 0x000ea80000100800 */
[----:B------:R-:W0:Y:S04]  /*a6e0*/  S2R R29, SR_TID.X ;  /* 0x00000000001d7919 */ /* 0x000e280000002100 */
[----:B------:R-:W2:Y:S04]  /*a6f0*/  LDL R23, [R1+0x54c] ;  /* 0x00054c0001177983 */ /* 0x000ea80000100800 */
[----:B------:R-:W2:Y:S04]  /*a700*/  LDL R21, [R1+0x550] ;  /* 0x0005500001157983 */ /* 0x000ea80000100800 */
[----:B----4-:R-:W-:Y:S04]  /*a710*/  STL [R1+0xf60], R16 ;  /* 0x000f601001007387 */ /* 0x010fe80000100800 */
[----:B---3--:R1:W-:Y:S01]  /*a720*/  STL [R1+0x218], R24 ;  /* 0x0002181801007387 */ /* 0x0083e20000100800 */
[----:B0-----:R-:W-:-:S02]  /*a730*/  SHF.R.U32.HI R25, RZ, 0x6, R29 ;  /* 0x00000006ff197819 */ /* 0x001fc4000001161d */
[----:B------:R-:W-:Y:S02]  /*a740*/  SHF.R.U32.HI R29, RZ, 0x6, R29 ;  /* 0x00000006ff1d7819 */ /* 0x000fe4000001161d */
[----:B------:R-:W-:Y:S02]  /*a750*/  SGXT.U32 R25, R25, 0x1 ;  /* 0x000000011919781a */ /* 0x000fe40000000000 */
[----:B------:R-:W-:Y:S02]  /*a760*/  SGXT.U32 R29, R29, 0x1 ;  /* 0x000000011d1d781a */ /* 0x000fe40000000000 */
[----:B-1----:R-:W-:Y:S02]  /*a770*/  LOP3.LUT R24, R25, 0x56, RZ, 0xfc, !PT ;  /* 0x0000005619187812 */ /* 0x002fe400078efcff */
[----:B------:R-:W-:Y:S02]  /*a780*/  LOP3.LUT R25, R29, 0x5a, RZ, 0xfc, !PT ;  /* 0x0000005a1d197812 */ /* 0x000fe400078efcff */
[----:B------:R-:W-:-:S02]  /*a790*/  ISETP.GE.AND P3, PT, R24, UR5, PT ;  /* 0x0000000518007c0c */ /* 0x000fc4000bf66270 */
[----:B------:R-:W-:Y:S01]  /*a7a0*/  LOP3.LUT R24, R29, 0x58, RZ, 0xfc, !PT ;  /* 0x000000581d187812 */ /* 0x000fe200078efcff */
[----:B------:R-:W-:Y:S01]  /*a7b0*/  STL [R1+0xf64], R16 ;  /* 0x000f641001007387 */ /* 0x000fe20000100800 */
[----:B------:R-:W-:Y:S02]  /*a7c0*/  ISETP.GE.AND P5, PT, R25, UR5, PT ;  /* 0x0000000519007c0c */ /* 0x000fe4000bfa6270 */
[----:B------:R-:W-:Y:S01]  /*a7d0*/  ISETP.GE.AND P4, PT, R24, UR5, PT ;  /* 0x0000000518007c0c */ /* 0x000fe2000bf86270 */
[----:B------:R-:W3:Y:S04]  /*a7e0*/  LDL R29, [R1+0x548] ;  /* 0x00054800011d7983 */ /* 0x000ee80000100800 */
[----:B------:R-:W4:Y:S04]  /*a7f0*/  LDL.LU R24, [R1+0x10b4] ;  /* 0x0010b40001187983 */ /* 0x000f280000300800 */
[----:B------:R-:W3:Y:S01]  /*a800*/  LDL.LU R25, [R1+0x10b0] ;  /* 0x0010b00001197983 */ /* 0x000ee20000300800 */
[----:B--2---:R-:W-:-:S02]  /*a810*/  PRMT R27, RZ, 0x7610, R27 ;  /* 0x00007610ff1b7816 */ /* 0x004fc4000000001b */
[----:B------:R-:W-:-:S04]  /*a820*/  @!P1 LOP3.LUT R3, R3, R2, RZ, 0x3c, !PT ;  /* 0x0000000203039212 */ /* 0x000fc800078e3cff */
[----:B------:R-:W-:-:S04]  /*a830*/  @!P1 LOP3.LUT R2, R3, R2, RZ, 0x3c, !PT ;  /* 0x0000000203029212 */ /* 0x000fc800078e3cff */
[----:B------:R-:W-:-:S05]  /*a840*/  @!P1 LOP3.LUT R3, R3, R2, RZ, 0x3c, !PT ;  /* 0x0000000203039212 */ /* 0x000fca00078e3cff */
[----:B------:R0:W2:Y:S04]  /*a850*/  @!P1 LDG.E.U16 R27, [R2.64] ;  /* 0x00000008021b9981 */ /* 0x0000a8000c1e1500 */
[----:B0-----:R-:W2:Y:S04]  /*a860*/  LDL R2, [R1+0x554] ;  /* 0x0005540001027983 */ /* 0x001ea80000100800 */
[----:B------:R-:W2:Y:S01]  /*a870*/  LDL R3, [R1+0x558] ;  /* 0x0005580001037983 */ /* 0x000ea20000100800 */
[----:B------:R-:W-:Y:S02]  /*a880*/  PRMT R26, RZ, 0x7610, R26 ;  /* 0x00007610ff1a7816 */ /* 0x000fe4000000001a */
[----:B---3--:R-:W-:-:S02]  /*a890*/  PRMT R25, RZ, 0x7610, R25 ;  /* 0x00007610ff197816 */ /* 0x008fc40000000019 */
[----:B--2---:R-:W-:-:S04]  /*a8a0*/  @!P2 LOP3.LUT R3, R3, R2, RZ, 0x3c, !PT ;  /* 0x000000020303a212 */ /* 0x004fc800078e3cff */
[----:B------:R-:W-:-:S04]  /*a8b0*/  @!P2 LOP3.LUT R2, R3, R2, RZ, 0x3c, !PT ;  /* 0x000000020302a212 */ /* 0x000fc800078e3cff */
[----:B------:R-:W-:-:S05]  /*a8c0*/  @!P2 LOP3.LUT R3, R3, R2, RZ, 0x3c, !PT ;  /* 0x000000020303a212 */ /* 0x000fca00078e3cff */
[----:B------:R0:W2:Y:S04]  /*a8d0*/  @!P2 LDG.E.U16 R26, [R2.64] ;  /* 0x00000008021aa981 */ /* 0x0000a8000c1e1500 */
[----:B0-----:R-:W0:Y:S02]  /*a8e0*/  S2R R3, SR_TID.X ;  /* 0x0000000000037919 */ /* 0x001e240000002100 */
[----:B0-----:R-:W-:-:S04]  /*a8f0*/  SHF.R.U32.HI R3, RZ, 0x6, R3 ;  /* 0x00000006ff037819 */ /* 0x001fc80000011603 */
[----:B------:R-:W-:-:S04]  /*a900*/  SGXT.U32 R3, R3, 0x1 ;  /* 0x000000010303781a */ /* 0x000fc80000000000 */
[C---:B------:R-:W-:Y:S02]  /*a910*/  LOP3.LUT R2, R3.reuse, 0x5c, RZ, 0xfc, !PT ;  /* 0x0000005c03027812 */ /* 0x040fe400078efcff */
[----:B------:R-:W-:Y:S02]  /*a920*/  LOP3.LUT R3, R3, 0x5e, RZ, 0xfc, !PT ;  /* 0x0000005e03037812 */ /* 0x000fe400078efcff */
[----:B------:R-:W-:Y:S01]  /*a930*/  ISETP.GE.AND P1, PT, R2, UR5, PT ;  /* 0x0000000502007c0c */ /* 0x000fe2000bf26270 */
[----:B------:R-:W-:Y:S01]  /*a940*/  @!P3 IMAD.MOV.U32 R2, RZ, RZ, R21 ;  /* 0x000000ffff02b224 */ /* 0x000fe200078e0015 */
[----:B------:R-:W-:Y:S01]  /*a950*/  ISETP.GE.AND P2, PT, R3, UR5, PT ;  /* 0x0000000503007c0c */ /* 0x000fe2000bf46270 */
[----:B------:R-:W-:-:S05]  /*a960*/  @!P3 IMAD.MOV.U32 R3, RZ, RZ, R23 ;  /* 0x000000ffff03b224 */ /* 0x000fca00078e0017 */
[----:B------:R-:W3:Y:S04]  /*a970*/  @!P3 LDG.E.U16 R25, [R2.64] ;  /* 0x000000080219b981 */ /* 0x000ee8000c1e1500 */
[----:B------:R0:W-:Y:S04]  /*a980*/  STL [R1+0x1bc], R27 ;  /* 0x0001bc1b01007387 */ /* 0x0001e80000100800 */
[----:B0-----:R-:W4:Y:S04]  /*a990*/  LDL R27, [R1+0x540] ;  /* 0x00054000011b7983 */ /* 0x001f280000100800 */
[----:B--2---:R0:W-:Y:S04]  /*a9a0*/  STL [R1+0x20c], R26 ;  /* 0x00020c1a01007387 */ /* 0x0041e80000100800 */
[----:B0-----:R-:W2:Y:S04]  /*a9b0*/  LDL.LU R26, [R1+0x10ac] ;  /* 0x0010ac00011a7983 */ /* 0x001ea80000300800 */
[----:B------:R-:W2:Y:S04]  /*a9c0*/  LDL R23, [R1+0x52c] ;  /* 0x00052c0001177983 */ /* 0x000ea80000100800 */
[----:B------:R-:W2:Y:S04]  /*a9d0*/  LDL R21, [R1+0x530] ;  /* 0x0005300001157983 */ /* 0x000ea80000100800 */
[----:B---3--:R0:W-:Y:S04]  /*a9e0*/  STL [R1+0x204], R25 ;  /* 0x0002041901007387 */ /* 0x0081e80000100800 */
[----:B0-----:R-:W3:Y:S04]  /*a9f0*/  LDL.LU R25, [R1+0x10a8] ;  /* 0x0010a80001197983 */ /* 0x001ee80000300800 */
[----:B------:R-:W2:Y:S01]  /*aa00*/  LDL R3, [R1+0x544] ;  /* 0x0005440001037983 */ /* 0x000ea20000100800 */
[----:B------:R-:W-:Y:S01]  /*aa10*/  PRMT R17, RZ, 0x7610, R17 ;  /* 0x00007610ff117816 */ /* 0x000fe20000000011 */
[----:B------:R-:W-:-:S05]  /*aa20*/  @!P4 IMAD.MOV.U32 R2, RZ, RZ, R29 ;  /* 0x000000ffff02c224 */ /* 0x000fca00078e001d */
[----:B--2---:R0:W2:Y:S04]  /*aa30*/  @!P4 LDG.E.U16 R17, [R2.64] ;  /* 0x000000080211c981 */ /* 0x0040a8000c1e1500 */
[----:B0-----:R-:W3:Y:S01]  /*aa40*/  LDL R3, [R1+0x53c] ;  /* 0x00053c0001037983 */ /* 0x001ee20000100800 */
[----:B------:R-:W-:Y:S01]  /*aa50*/  PRMT R26, RZ, 0x7610, R26 ;  /* 0x00007610ff1a7816 */ /* 0x000fe2000000001a */
[----:B----4-:R-:W-:Y:S02]  /*aa60*/  @!P5 IMAD.MOV.U32 R2, RZ, RZ, R27 ;  /* 0x000000ffff02d224 */ /* 0x010fe400078e001b */
[----:B--2---:R-:W-:Y:S04]  /*aa70*/  STL [R1+0xf74], R17 ;  /* 0x000f741101007387 */ /* 0x004fe80000100800 */
[----:B------:R-:W-:Y:S04]  /*aa80*/  STL [R1+0xf78], R17 ;  /* 0x000f781101007387 */ /* 0x000fe80000100800 */
[----:B---3--:R0:W2:Y:S04]  /*aa90*/  @!P5 LDG.E.U16 R26, [R2.64] ;  /* 0x00000008021ad981 */ /* 0x0080a8000c1e1500 */
[----:B0-----:R-:W3:Y:S04]  /*aaa0*/  LDL R2, [R1+0x534] ;  /* 0x0005340001027983 */ /* 0x001ee80000100800 */
[----:B------:R-:W3:Y:S01]  /*aab0*/  LDL R3, [R1+0x538] ;  /* 0x0005380001037983 */ /* 0x000ee20000100800 */
[----:B------:R-:W-:-:S03]  /*aac0*/  PRMT R24, RZ, 0x7610, R24 ;  /* 0x00007610ff187816 */ /* 0x000fc60000000018 */
[----:B------:R-:W0:Y:S01]  /*aad0*/  S2R R29, SR_TID.X ;  /* 0x00000000001d7919 */ /* 0x000e220000002100 */
[----:B---3--:R-:W-:-:S04]  /*aae0*/  @!P1 LOP3.LUT R3, R3, R2, RZ, 0x3c, !PT ;  /* 0x0000000203039212 */ /* 0x008fc800078e3cff */
[----:B------:R-:W-:-:S04]  /*aaf0*/  @!P1 LOP3.LUT R2, R3, R2, RZ, 0x3c, !PT ;  /* 0x0000000203029212 */ /* 0x000fc800078e3cff */
[----:B------:R-:W-:-:S05]  /*ab00*/  @!P1 LOP3.LUT R3, R3, R2, RZ, 0x3c, !PT ;  /* 0x0000000203039212 */ /* 0x000fca00078e3cff */
[----:B------:R1:W3:Y:S01]  /*ab10*/  @!P1 LDG.E.U16 R24, [R2.64] ;  /* 0x0000000802189981 */ /* 0x0002e2000c1e1500 */
[----:B0-----:R-:W-:-:S04]  /*ab20*/  SHF.R.U32.HI R27, RZ, 0x6, R29 ;  /* 0x00000006ff1b7819 */ /* 0x001fc8000001161d */
[----:B------:R-:W-:Y:S01]  /*ab30*/  SGXT.U32 R27, R27, 0x1 ;  /* 0x000000011b1b781a */ /* 0x000fe20000000000 */
[----:B--2---:R0:W-:Y:S01]  /*ab40*/  STL [R1+0x1b8], R26 ;  /* 0x0001b81a01007387 */ /* 0x0041e20000100800 */
[----:B------:R-:W-:Y:S02]  /*ab50*/  PRMT R4, RZ, 0x7610, R4 ;  /* 0x00007610ff047816 */ /* 0x000fe40000000004 */
[C---:B------:R-:W-:Y:S01]  /*ab60*/  LOP3.LUT R29, R27.reuse, 0x62, RZ, 0xfc, !PT ;  /* 0x000000621b1d7812 */ /* 0x040fe200078efcff */
[----:B-1----:R-:W-:Y:S02]  /*ab70*/  @!P2 IMAD.MOV.U32 R2, RZ, RZ, R21 ;  /* 0x000000ffff02a224 */ /* 0x002fe400078e0015 */
[----:B------:R-:W-:Y:S01]  /*ab80*/  @!P2 IMAD.MOV.U32 R3, RZ, RZ, R23 ;  /* 0x000000ffff03a224 */ /* 0x000fe200078e0017 */
[----:B0-----:R-:W-:-:S04]  /*ab90*/  LOP3.LUT R26, R27, 0x60, RZ, 0xfc, !PT ;  /* 0x000000601b1a7812 */ /* 0x001fc800078efcff */
[----:B------:R0:W2:Y:S01]  /*aba0*/  @!P2 LDG.E.U16 R4, [R2.64] ;  /* 0x000000080204a981 */ /* 0x0000a2000c1e1500 */
[----:B------:R-:W-:Y:S02]  /*abb0*/  LOP3.LUT R27, R27, 0x64, RZ, 0xfc, !PT ;  /* 0x000000641b1b7812 */ /* 0x000fe400078efcff */
[----:B------:R-:W-:Y:S02]  /*abc0*/  ISETP.GE.AND P5, PT, R26, UR5, PT ;  /* 0x000000051a007c0c */ /* 0x000fe4000bfa6270 */
[----:B------:R-:W4:Y:S01]  /*abd0*/  LDL.LU R26, [R1+0x10a4] ;  /* 0x0010a400011a7983 */ /* 0x000f220000300800 */
[----:B------:R-:W-:Y:S02]  /*abe0*/  ISETP.GE.AND P4, PT, R29, UR5, PT ;  /* 0x000000051d007c0c */ /* 0x000fe4000bf86270 */
[----:B------:R-:W-:Y:S01]  /*abf0*/  ISETP.GE.AND P3, PT, R27, UR5, PT ;  /* 0x000000051b007c0c */ /* 0x000fe2000bf66270 */
[----:B------:R-:W4:Y:S04]  /*ac00*/  LDL.LU R29, [R1+0x10a0] ;  /* 0x0010a000011d7983 */ /* 0x000f280000300800 */
[----:B------:R-:W4:Y:S04]  /*ac10*/  LDL R27, [R1+0x520] ;  /* 0x00052000011b7983 */ /* 0x000f280000100800 */
[----:B---3--:R1:W-:Y:S04]  /*ac20*/  STL [R1+0x1fc], R24 ;  /* 0x0001fc1801007387 */ /* 0x0083e80000100800 */
[----:B0-----:R-:W3:Y:S04]  /*ac30*/  LDL R2, [R1+0x524] ;  /* 0x0005240001027983 */ /* 0x001ee80000100800 */
[----:B------:R-:W3:Y:S04]  /*ac40*/  LDL R3, [R1+0x528] ;  /* 0x0005280001037983 */ /* 0x000ee80000100800 */
[----:B-1----:R-:W0:Y:S04]  /*ac50*/  S2R R24, SR_TID.X ;  /* 0x0000000000187919 */ /* 0x002e280000002100 */
[----:B--2---:R1:W-:Y:S04]  /*ac60*/  STL [R1+0x1f8], R4 ;  /* 0x0001f80401007387 */ /* 0x0043e80000100800 */
[----:B------:R-:W2:Y:S01]  /*ac70*/  LDL R21, [R1+0x504] ;  /* 0x0005040001157983 */ /* 0x000ea20000100800 */
[----:B----4-:R-:W-:-:S02]  /*ac80*/  PRMT R29, RZ, 0x7610, R29 ;  /* 0x00007610ff1d7816 */ /* 0x010fc4000000001d */
[--C-:B0-----:R-:W-:Y:S02]  /*ac90*/  SHF.R.U32.HI R23, RZ, 0x6, R24.reuse ;  /* 0x00000006ff177819 */ /* 0x101fe40000011618 */
[----:B------:R-:W-:Y:S02]  /*aca0*/  SHF.R.U32.HI R24, RZ, 0x6, R24 ;  /* 0x00000006ff187819 */ /* 0x000fe40000011618 */
[----:B------:R-:W-:Y:S02]  /*acb0*/  SGXT.U32 R23, R23, 0x1 ;  /* 0x000000011717781a */ /* 0x000fe40000000000 */
[----:B------:R-:W-:Y:S02]  /*acc0*/  SGXT.U32 R24, R24, 0x1 ;  /* 0x000000011818781a */ /* 0x000fe40000000000 */
[----:B-1----:R-:W-:Y:S02]  /*acd0*/  LOP3.LUT R4, R23, 0x66, RZ, 0xfc, !PT ;  /* 0x0000006617047812 */ /* 0x002fe400078efcff */
[----:B------:R-:W-:Y:S01]  /*ace0*/  LOP3.LUT R24, R24, 0x68, RZ, 0xfc, !PT ;  /* 0x0000006818187812 */ /* 0x000fe200078efcff */
[----:B------:R-:W4:Y:S01]  /*acf0*/  LDL R23, [R1+0x510] ;  /* 0x0005100001177983 */ /* 0x000f220000100800 */
[----:B------:R-:W-:-:S02]  /*ad00*/  ISETP.GE.AND P1, PT, R4, UR5, PT ;  /* 0x0000000504007c0c */ /* 0x000fc4000bf26270 */
[----:B------:R-:W-:Y:S01]  /*ad10*/  ISETP.GE.AND P2, PT, R24, UR5, PT ;  /* 0x0000000518007c0c */ /* 0x000fe2000bf46270 */
[----:B------:R-:W2:Y:S04]  /*ad20*/  LDL R4, [R1+0x508] ;  /* 0x0005080001047983 */ /* 0x000ea80000100800 */
[----:B------:R-:W2:Y:S01]  /*ad30*/  LDL.LU R24, [R1+0x109c] ;  /* 0x00109c0001187983 */ /* 0x000ea20000300800 */
[----:B---3--:R-:W-:-:S04]  /*ad40*/  @!P5 LOP3.LUT R3, R3, R2, RZ, 0x3c, !PT ;  /* 0x000000020303d212 */ /* 0x008fc800078e3cff */
[----:B------:R-:W-:-:S04]  /*ad50*/  @!P5 LOP3.LUT R2, R3, R2, RZ, 0x3c, !PT ;  /* 0x000000020302d212 */ /* 0x000fc800078e3cff */
[----:B------:R-:W-:-:S05]  /*ad60*/  @!P5 LOP3.LUT R3, R3, R2, RZ, 0x3c, !PT ;  /* 0x000000020303d212 */ /* 0x000fca00078e3cff */
[----:B------:R0:W3:Y:S04]  /*ad70*/  @!P5 LDG.E.U16 R29, [R2.64] ;  /* 0x00000008021dd981 */ /* 0x0000e8000c1e1500 */
[----:B0-----:R-:W2:Y:S01]  /*ad80*/  LDL R3, [R1+0x51c] ;  /* 0x00051c0001037983 */ /* 0x001ea20000100800 */
[----:B------:R-:W-:Y:S01]  /*ad90*/  PRMT R25, RZ, 0x7610, R25 ;  /* 0x00007610ff197816 */ /* 0x000fe20000000019 */
[----:B------:R-:W-:-:S05]  /*ada0*/  @!P4 IMAD.MOV.U32 R2, RZ, RZ, R27 ;  /* 0x000000ffff02c224 */ /* 0x000fca00078e001b */
[----:B--2---:R-:W2:Y:S04]  /*adb0*/  @!P4 LDG.E.U16 R25, [R2.64] ;  /* 0x000000080219c981 */ /* 0x004ea8000c1e1500 */
[----:B---3--:R-:W-:Y:S04]  /*adc0*/  STL [R1+0xf7c], R29 ;  /* 0x000f7c1d01007387 */ /* 0x008fe80000100800 */
[----:B------:R-:W-:Y:S04]  /*add0*/  STL [R1+0xf80], R29 ;  /* 0x000f801d01007387 */ /* 0x000fe80000100800 */
[----:B--2---:R0:W-:Y:S04]  /*ade0*/  STL [R1+0x1ac], R25 ;  /* 0x0001ac1901007387 */ /* 0x0041e80000100800 */
[----:B0-----:R-:W2:Y:S04]  /*adf0*/  LDL.LU R25, [R1+0x1098] ;  /* 0x0010980001197983 */ /* 0x001ea80000300800 */
[----:B------:R-:W3:Y:S04]  /*ae00*/  LDL R2, [R1+0x514] ;  /* 0x0005140001027983 */ /* 0x000ee80000100800 */
[----:B------:R-:W3:Y:S01]  /*ae10*/  LDL R3, [R1+0x518] ;  /* 0x0005180001037983 */ /* 0x000ee20000100800 */
[----:B------:R-:W-:-:S03]  /*ae20*/  PRMT R26, RZ, 0x7610, R26 ;  /* 0x00007610ff1a7816 */ /* 0x000fc6000000001a */
[----:B------:R-:W0:Y:S01]  /*ae30*/  S2R R27, SR_TID.X ;  /* 0x00000000001b7919 */ /* 0x000e220000002100 */
[----:B---3--:R-:W-:-:S04]  /*ae40*/  @!P3 LOP3.LUT R3, R3, R2, RZ, 0x3c, !PT ;  /* 0x000000020303b212 */ /* 0x008fc800078e3cff */
[----:B------:R-:W-:-:S04]  /*ae50*/  @!P3 LOP3.LUT R2, R3, R2, RZ, 0x3c, !PT ;  /* 0x000000020302b212 */ /* 0x000fc800078e3cff */
[----:B------:R-:W-:-:S05]  /*ae60*/  @!P3 LOP3.LUT R3, R3, R2, RZ, 0x3c, !PT ;  /* 0x000000020303b212 */ /* 0x000fca00078e3cff */
[----:B------:R0:W3:Y:S02]  /*ae70*/  @!P3 LDG.E.U16 R26, [R2.64] ;  /* 0x00000008021ab981 */ /* 0x0000e4000c1e1500 */
[----:B0-----:R-:W-:Y:S02]  /*ae80*/  SHF.R.U32.HI R2, RZ, 0x6, R27 ;  /* 0x00000006ff027819 */ /* 0x001fe4000001161b */
[----:B------:R-:W2:Y:S02]  /*ae90*/  LDL R3, [R1+0x50c] ;  /* 0x00050c0001037983 */ /* 0x000ea40000100800 */
[----:B------:R-:W-:-:S04]  /*aea0*/  SGXT.U32 R2, R2, 0x1 ;  /* 0x000000010202781a */ /* 0x000fc80000000000 */
[----:B------:R-:W-:-:S04]  /*aeb0*/  LOP3.LUT R27, R2, 0x6a, RZ, 0xfc, !PT ;  /* 0x0000006a021b7812 */ /* 0x000fc800078efcff */
[----:B------:R-:W-:Y:S01]  /*aec0*/  ISETP.GE.AND P5, PT, R27, UR5, PT ;  /* 0x000000051b007c0c */ /* 0x000fe2000bfa6270 */
[----:B---3--:R0:W-:Y:S04]  /*aed0*/  STL [R1+0x1f0], R26 ;  /* 0x0001f01a01007387 */ /* 0x0081e80000100800 */
[----:B------:R-:W3:Y:S01]  /*aee0*/  LDL.LU R27, [R1+0x1094] ;  /* 0x00109400011b7983 */ /* 0x000ee20000300800 */
[----:B------:R-:W-:Y:S02]  /*aef0*/  PRMT R22, RZ, 0x7610, R22 ;  /* 0x00007610ff167816 */ /* 0x000fe40000000016 */
[C---:B0-----:R-:W-:Y:S02]  /*af00*/  LOP3.LUT R26, R2.reuse, 0x6c, RZ, 0xfc, !PT ;  /* 0x0000006c021a7812 */ /* 0x041fe400078efcff */
[----:B------:R-:W-:-:S04]  /*af10*/  LOP3.LUT R2, R2, 0x6e, RZ, 0xfc, !PT ;  /* 0x0000006e02027812 */ /* 0x000fc800078efcff */
[----:B------:R-:W-:Y:S01]  /*af20*/  ISETP.GE.AND P3, PT, R2, UR5, PT ;  /* 0x0000000502007c0c */ /* 0x000fe2000bf66270 */
[----:B----4-:R-:W-:-:S05]  /*af30*/  @!P1 IMAD.MOV.U32 R2, RZ, RZ, R23 ;  /* 0x000000ffff029224 */ /* 0x010fca00078e0017 */
[----:B--2---:R0:W2:Y:S01]  /*af40*/  @!P1 LDG.E.U16 R22, [R2.64] ;  /* 0x0000000802169981 */ /* 0x0040a2000c1e1500 */
[----:B------:R-:W-:-:S03]  /*af50*/  ISETP.GE.AND P4, PT, R26, UR5, PT ;  /* 0x000000051a007c0c */ /* 0x000fc6000bf86270 */
[----:B------:R-:W4:Y:S01]  /*af60*/  LDL.LU R26, [R1+0x1090] ;  /* 0x00109000011a7983 */ /* 0x000f220000300800 */
[----:B0-----:R-:W-:Y:S02]  /*af70*/  @!P2 IMAD.MOV.U32 R2, RZ, RZ, R4 ;  /* 0x000000ffff02a224 */ /* 0x001fe400078e0004 */
[----:B------:R-:W-:Y:S01]  /*af80*/  @!P2 IMAD.MOV.U32 R3, RZ, RZ, R21 ;  /* 0x000000ffff03a224 */ /* 0x000fe200078e0015 */
[----:B---3--:R-:W-:Y:S01]  /*af90*/  PRMT R27, RZ, 0x7610, R27 ;  /* 0x00007610ff1b7816 */ /* 0x008fe2000000001b */
[----:B------:R-:W0:Y:S04]  /*afa0*/  S2R R23, SR_TID.X ;  /* 0x0000000000177919 */ /* 0x000e280000002100 */
[----:B------:R-:W3:Y:S04]  /*afb0*/  LDL R21, [R1+0x4f0] ;  /* 0x0004f00001157983 */ /* 0x000ee80000100800 */
[----:B------:R1:W2:Y:S04]  /*afc0*/  @!P2 LDG.E.U16 R27, [R2.64] ;  /* 0x00000008021ba981 */ /* 0x0002a8000c1e1500 */
[----:B------:R-:W3:Y:S04]  /*afd0*/  LDL R4, [R1+0x4e8] ;  /* 0x0004e80001047983 */ /* 0x000ee80000100800 */
[----:B-1----:R-:W3:Y:S04]  /*afe0*/  LDL R2, [R1+0x4fc] ;  /* 0x0004fc0001027983 */ /* 0x002ee80000100800 */
[----:B------:R-:W3:Y:S01]  /*aff0*/  LDL R3, [R1+0x500] ;  /* 0x0005000001037983 */ /* 0x000ee20000100800 */
[----:B0-----:R-:W-:-:S04]  /*b000*/  SHF.R.U32.HI R23, RZ, 0x6, R23 ;  /* 0x00000006ff177819 */ /* 0x001fc80000011617 */
[----:B------:R-:W-:Y:S02]  /*b010*/  SGXT.U32 R23, R23, 0x1 ;  /* 0x000000011717781a */ /* 0x000fe40000000000 */
[----:B------:R-:W-:Y:S01]  /*b020*/  PRMT R24, RZ, 0x7610, R24 ;  /* 0x00007610ff187816 */ /* 0x000fe20000000018 */
[----:B--2---:R-:W-:Y:S04]  /*b030*/  STL [R1+0xf84], R27 ;  /* 0x000f841b01007387 */ /* 0x004fe80000100800 */
[----:B------:R-:W-:Y:S04]  /*b040*/  STL [R1+0xf90], R27 ;  /* 0x000f901b01007387 */ /* 0x000fe80000100800 */
[----:B------:R-:W-:Y:S01]  /*b050*/  STL [R1+0xf94], R27 ;  /* 0x000f941b01007387 */ /* 0x000fe20000100800 */
[----:B---3--:R-:W-:-:S03]  /*b060*/  @!P5 LOP3.LUT R3, R3, R2, RZ, 0x3c, !PT ;  /* 0x000000020303d212 */ /* 0x008fc600078e3cff */
[----:B------:R-:W-:Y:S01]  /*b070*/  STL [R1+0xf98], R27 ;  /* 0x000f981b01007387 */ /* 0x000fe20000100800 */
[----:B------:R-:W-:-:S03]  /*b080*/  @!P5 LOP3.LUT R2, R3, R2, RZ, 0x3c, !PT ;  /* 0x000000020302d212 */ /* 0x000fc600078e3cff */
[----:B------:R0:W-:Y:S01]  /*b090*/  STL [R1+0x1e8], R22 ;  /* 0x0001e81601007387 */ /* 0x0001e20000100800 */
[----:B------:R-:W-:-:S05]  /*b0a0*/  @!P5 LOP3.LUT R3, R3, R2, RZ, 0x3c, !PT ;  /* 0x000000020303d212 */ /* 0x000fca00078e3cff */
[----:B------:R1:W2:Y:S01]  /*b0b0*/  @!P5 LDG.E.U16 R24, [R2.64] ;  /* 0x000000080218d981 */ /* 0x0002a2000c1e1500 */
[C---:B0-----:R-:W-:Y:S02]  /*b0c0*/  LOP3.LUT R22, R23.reuse, 0x70, RZ, 0xfc, !PT ;  /* 0x0000007017167812 */ /* 0x041fe400078efcff */
[----:B------:R-:W-:Y:S02]  /*b0d0*/  LOP3.LUT R23, R23, 0x72, RZ, 0xfc, !PT ;  /* 0x0000007217177812 */ /* 0x000fe400078efcff */
[----:B------:R-:W-:Y:S02]  /*b0e0*/  ISETP.GE.AND P1, PT, R22, UR5, PT ;  /* 0x0000000516007c0c */ /* 0x000fe4000bf26270 */
[----:B------:R-:W3:Y:S01]  /*b0f0*/  LDL.LU R22, [R1+0x108c] ;  /* 0x00108c0001167983 */ /* 0x000ee20000300800 */
[----:B------:R-:W-:-:S03]  /*b100*/  ISETP.GE.AND P2, PT, R23, UR5, PT ;  /* 0x0000000517007c0c */ /* 0x000fc6000bf46270 */
[----:B------:R-:W2:Y:S04]  /*b110*/  LDL.LU R23, [R1+0x1088] ;  /* 0x0010880001177983 */ /* 0x000ea80000300800 */
[----:B-1----:R-:W2:Y:S04]  /*b120*/  LDL R2, [R1+0x4f4] ;  /* 0x0004f40001027983 */ /* 0x002ea80000100800 */
[----:B------:R-:W2:Y:S01]  /*b130*/  LDL R3, [R1+0x4f8] ;  /* 0x0004f80001037983 */ /* 0x000ea20000100800 */
[----:B----4-:R-:W-:Y:S02]  /*b140*/  PRMT R26, RZ, 0x7610, R26 ;  /* 0x00007610ff1a7816 */ /* 0x010fe4000000001a */
        /* <DEDUP_REMOVED lines=9> */
[----:B------:R-:W-:-:S05]  /*b1e0*/  @!P3 IMAD.MOV.U32 R2, RZ, RZ, R21 ;  /* 0x000000ffff02b224 */ /* 0x000fca00078e0015 */
[----:B----4-:R-:W4:Y:S04]  /*b1f0*/  @!P3 LDG.E.U16 R25, [R2.64] ;  /* 0x000000080219b981 */ /* 0x010f28000c1e1500 */
[----:B------:R-:W0:Y:S04]  /*b200*/  S2R R24, SR_TID.X ;  /* 0x0000000000187919 */ /* 0x000e280000002100 */
[----:B----4-:R1:W-:Y:S04]  /*b210*/  STL [R1+0x1dc], R25 ;  /* 0x0001dc1901007387 */ /* 0x0103e80000100800 */
[----:B-1----:R-:W4:Y:S04]  /*b220*/  LDL.LU R25, [R1+0x1080] ;  /* 0x0010800001197983 */ /* 0x002f280000300800 */
[----:B------:R-:W3:Y:S01]  /*b230*/  LDL R3, [R1+0x4e4] ;  /* 0x0004e40001037983 */ /* 0x000ee20000100800 */
[----:B0-----:R-:W-:-:S02]  /*b240*/  SHF.R.U32.HI R21, RZ, 0x6, R24 ;  /* 0x00000006ff157819 */ /* 0x001fc40000011618 */
[----:B------:R-:W-:Y:S02]  /*b250*/  SHF.R.U32.HI R24, RZ, 0x6, R24 ;  /* 0x00000006ff187819 */ /* 0x000fe40000011618 */
[----:B------:R-:W-:Y:S02]  /*b260*/  SGXT.U32 R21, R21, 0x1 ;  /* 0x000000011515781a */ /* 0x000fe40000000000 */
[----:B------:R-:W-:Y:S02]  /*b270*/  SGXT.U32 R24, R24, 0x1 ;  /* 0x000000011818781a */ /* 0x000fe40000000000 */
[----:B------:R-:W-:-:S04]  /*b280*/  LOP3.LUT R2, R21, 0x74, RZ, 0xfc, !PT ;  /* 0x0000007415027812 */ /* 0x000fc800078efcff */
[----:B------:R-:W-:Y:S02]  /*b290*/  ISETP.GE.AND P5, PT, R2, UR5, PT ;  /* 0x0000000502007c0c */ /* 0x000fe4000bfa6270 */
[----:B------:R-:W-:Y:S02]  /*b2a0*/  LOP3.LUT R2, R24, 0x78, RZ, 0xfc, !PT ;  /* 0x0000007818027812 */ /* 0x000fe400078efcff */
[----:B--2---:R-:W-:Y:S02]  /*b2b0*/  PRMT R26, RZ, 0x7610, R26 ;  /* 0x00007610ff1a7816 */ /* 0x004fe4000000001a */
[----:B------:R-:W-:Y:S01]  /*b2c0*/  ISETP.GE.AND P3, PT, R2, UR5, PT ;  /* 0x0000000502007c0c */ /* 0x000fe2000bf66270 */
[----:B------:R-:W-:-:S05]  /*b2d0*/  @!P1 IMAD.MOV.U32 R2, RZ, RZ, R4 ;  /* 0x000000ffff029224 */ /* 0x000fca00078e0004 */
[----:B---3--:R0:W2:Y:S04]  /*b2e0*/  @!P1 LDG.E.U16 R26, [R2.64] ;  /* 0x00000008021a9981 */ /* 0x0080a8000c1e1500 */
[----:B0-----:R-:W3:Y:S04]  /*b2f0*/  LDL R2, [R1+0x4dc] ;  /* 0x0004dc0001027983 */ /* 0x001ee80000100800 */
[----:B------:R-:W3:Y:S01]  /*b300*/  LDL R3, [R1+0x4e0] ;  /* 0x0004e00001037983 */ /* 0x000ee20000100800 */
[----:B------:R-:W-:Y:S02]  /*b310*/  PRMT R20, RZ, 0x7610, R20 ;  /* 0x00007610ff147816 */ /* 0x000fe40000000014 */
[----:B---3--:R-:W-:-:S04]  /*b320*/  @!P2 LOP3.LUT R3, R3, R2, RZ, 0x3c, !PT ;  /* 0x000000020303a212 */ /* 0x008fc800078e3cff */
[----:B------:R-:W-:-:S04]  /*b330*/  @!P2 LOP3.LUT R2, R3, R2, RZ, 0x3c, !PT ;  /* 0x000000020302a212 */ /* 0x000fc800078e3cff */
[----:B------:R-:W-:-:S05]  /*b340*/  @!P2 LOP3.LUT R3, R3, R2, RZ, 0x3c, !PT ;  /* 0x000000020303a212 */ /* 0x000fca00078e3cff */
[----:B------:R-:W3:Y:S01]  /*b350*/  @!P2 LDG.E.U16 R20, [R2.64] ;  /* 0x000000080214a981 */ /* 0x000ee2000c1e1500 */
[----:B------:R-:W-:-:S03]  /*b360*/  LOP3.LUT R21, R24, 0x76, RZ, 0xfc, !PT ;  /* 0x0000007618157812 */ /* 0x000fc600078efcff */
[----:B------:R-:W2:Y:S01]  /*b370*/  LDL R24, [R1+0x4c4] ;  /* 0x0004c40001187983 */ /* 0x000ea20000100800 */
[----:B------:R-:W-:-:S03]  /*b380*/  ISETP.GE.AND P4, PT, R21, UR5, PT ;  /* 0x0000000515007c0c */ /* 0x000fc6000bf86270 */
[----:B------:R-:W2:Y:S04]  /*b390*/  LDL R21, [R1+0x4c8] ;  /* 0x0004c80001157983 */ /* 0x000ea80000100800 */
[----:B------:R-:W0:Y:S04]  /*b3a0*/  S2R R4, SR_TID.X ;  /* 0x0000000000047919 */ /* 0x000e280000002100 */
[----:B---3--:R0:W-:Y:S04]  /*b3b0*/  STL [R1+0x19c], R20 ;  /* 0x00019c1401007387 */ /* 0x0081e80000100800 */
[----:B------:R-:W3:Y:S04]  /*b3c0*/  LDL R2, [R1+0x4d4] ;  /* 0x0004d40001027983 */ /* 0x000ee80000100800 */
[----:B------:R-:W3:Y:S01]  /*b3d0*/  LDL R3, [R1+0x4d8] ;  /* 0x0004d80001037983 */ /* 0x000ee20000100800 */
[----:B0-----:R-:W-:-:S04]  /*b3e0*/  SHF.R.U32.HI R20, RZ, 0x6, R4 ;  /* 0x00000006ff147819 */ /* 0x001fc80000011604 */
[----:B------:R-:W-:Y:S02]  /*b3f0*/  SGXT.U32 R20, R20, 0x1 ;  /* 0x000000011414781a */ /* 0x000fe40000000000 */
[----:B------:R-:W-:Y:S02]  /*b400*/  PRMT R22, RZ, 0x7610, R22 ;  /* 0x00007610ff167816 */ /* 0x000fe40000000016 */
[----:B------:R-:W-:-:S04]  /*b410*/  LOP3.LUT R4, R20, 0x7a, RZ, 0xfc, !PT ;  /* 0x0000007a14047812 */ /* 0x000fc800078efcff */
[----:B------:R-:W-:Y:S02]  /*b420*/  ISETP.GE.AND P1, PT, R4, UR5, PT ;  /* 0x0000000504007c0c */ /* 0x000fe4000bf26270 */
[----:B------:R-:W2:Y:S01]  /*b430*/  LDL.LU R4, [R1+0x107c] ;  /* 0x00107c0001047983 */ /* 0x000ea20000300800 */
[----:B---3--:R-:W-:-:S04]  /*b440*/  @!P5 LOP3.LUT R3, R3, R2, RZ, 0x3c, !PT ;  /* 0x000000020303d212 */ /* 0x008fc800078e3cff */
[----:B------:R-:W-:-:S04]  /*b450*/  @!P5 LOP3.LUT R2, R3, R2, RZ, 0x3c, !PT ;  /* 0x000000020302d212 */ /* 0x000fc800078e3cff */
[----:B------:R-:W-:-:S05]  /*b460*/  @!P5 LOP3.LUT R3, R3, R2, RZ, 0x3c, !PT ;  /* 0x000000020303d212 */ /* 0x000fca00078e3cff */
[----:B------:R0:W3:Y:S04]  /*b470*/  @!P5 LDG.E.U16 R22, [R2.64] ;  /* 0x000000080216d981 */ /* 0x0000e8000c1e1500 */
[----:B0-----:R-:W2:Y:S04]  /*b480*/  LDL R2, [R1+0x4cc] ;  /* 0x0004cc0001027983 */ /* 0x001ea80000100800 */
[----:B------:R-:W2:Y:S01]  /*b490*/  LDL R3, [R1+0x4d0] ;  /* 0x0004d00001037983 */ /* 0x000ea20000100800 */
[----:B------:R-:W-:Y:S02]  /*b4a0*/  PRMT R23, RZ, 0x7610, R23 ;  /* 0x00007610ff177816 */ /* 0x000fe40000000017 */
[----:B--2---:R-:W-:-:S04]  /*b4b0*/  @!P4 LOP3.LUT R3, R3, R2, RZ, 0x3c, !PT ;  /* 0x000000020303c212 */ /* 0x004fc800078e3cff */
[----:B------:R-:W-:-:S04]  /*b4c0*/  @!P4 LOP3.LUT R2, R3, R2, RZ, 0x3c, !PT ;  /* 0x000000020302c212 */ /* 0x000fc800078e3cff */
[----:B------:R-:W-:-:S05]  /*b4d0*/  @!P4 LOP3.LUT R3, R3, R2, RZ, 0x3c, !PT ;  /* 0x000000020303c212 */ /* 0x000fca00078e3cff */
[----:B------:R0:W2:Y:S01]  /*b4e0*/  @!P4 LDG.E.U16 R23, [R2.64] ;  /* 0x000000080217c981 */ /* 0x0000a2000c1e1500 */
[----:B------:R-:W-:Y:S02]  /*b4f0*/  LOP3.LUT R20, R20, 0x7c, RZ, 0xfc, !PT ;  /* 0x0000007c14147812 */ /* 0x000fe400078efcff */
[----:B----4-:R-:W-:Y:S02]  /*b500*/  PRMT R25, RZ, 0x7610, R25 ;  /* 0x00007610ff197816 */ /* 0x010fe40000000019 */
[----:B------:R-:W-:Y:S02]  /*b510*/  ISETP.GE.AND P2, PT, R20, UR5, PT ;  /* 0x0000000514007c0c */ /* 0x000fe4000bf46270 */
[----:B------:R-:W4:Y:S01]  /*b520*/  LDL R20, [R1+0x4b8] ;  /* 0x0004b80001147983 */ /* 0x000f220000100800 */
[----:B0-----:R-:W-:Y:S02]  /*b530*/  @!P3 IMAD.MOV.U32 R2, RZ, RZ, R21 ;  /* 0x000000ffff02b224 */ /* 0x001fe400078e0015 */
[----:B------:R-:W-:Y:S01]  /*b540*/  @!P3 IMAD.MOV.U32 R3, RZ, RZ, R24 ;  /* 0x000000ffff03b224 */ /* 0x000fe200078e0018 */
[----:B---3--:R0:W-:Y:S04]  /*b550*/  STL [R1+0x1d4], R22 ;  /* 0x0001d41601007387 */ /* 0x0081e80000100800 */
[----:B------:R1:W3:Y:S04]  /*b560*/  @!P3 LDG.E.U16 R25, [R2.64] ;  /* 0x000000080219b981 */ /* 0x0002e8000c1e1500 */
[----:B0-----:R-:W0:Y:S04]  /*b570*/  S2R R22, SR_TID.X ;  /* 0x0000000000167919 */ /* 0x001e280000002100 */
[----:B--2---:R2:W-:Y:S04]  /*b580*/  STL [R1+0x1d0], R23 ;  /* 0x0001d01701007387 */ /* 0x0045e80000100800 */
[----:B--2---:R-:W2:Y:S04]  /*b590*/  LDL.LU R23, [R1+0x1078] ;  /* 0x0010780001177983 */ /* 0x004ea80000300800 */
[----:B-1----:R-:W2:Y:S04]  /*b5a0*/  LDL R2, [R1+0x4bc] ;  /* 0x0004bc0001027983 */ /* 0x002ea80000100800 */
[----:B------:R-:W2:Y:S01]  /*b5b0*/  LDL R3, [R1+0x4c0] ;  /* 0x0004c00001037983 */ /* 0x000ea20000100800 */
[----:B0-----:R-:W-:-:S02]  /*b5c0*/  SHF.R.U32.HI R24, RZ, 0x6, R22 ;  /* 0x00000006ff187819 */ /* 0x001fc40000011616 */
[----:B------:R-:W-:Y:S02]  /*b5d0*/  SHF.R.U32.HI R22, RZ, 0x6, R22 ;  /* 0x00000006ff167819 */ /* 0x000fe40000011616 */
[----:B------:R-:W-:Y:S02]  /*b5e0*/  SGXT.U32 R24, R24, 0x1 ;  /* 0x000000011818781a */ /* 0x000fe40000000000 */
[----:B------:R-:W-:Y:S02]  /*b5f0*/  SGXT.U32 R22, R22, 0x1 ;  /* 0x000000011616781a */ /* 0x000fe40000000000 */
[----:B------:R-:W-:Y:S02]  /*b600*/  LOP3.LUT R21, R24, 0x7e, RZ, 0xfc, !PT ;  /* 0x0000007e18157812 */ /* 0x000fe400078efcff */
[----:B------:R-:W-:Y:S02]  /*b610*/  PRMT R4, RZ, 0x7610, R4 ;  /* 0x00007610ff047816 */ /* 0x000fe40000000004 */
[----:B------:R-:W-:-:S02]  /*b620*/  LOP3.LUT R24, R22, 0x80, RZ, 0xfc, !PT ;  /* 0x0000008016187812 */ /* 0x000fc400078efcff */
[----:B------:R-:W-:Y:S02]  /*b630*/  ISETP.GE.AND P5, PT, R21, UR5, PT ;  /* 0x0000000515007c0c */ /* 0x000fe4000bfa6270 */
[----:B------:R-:W-:Y:S02]  /*b640*/  LOP3.LUT R21, R22, 0x82, RZ, 0xfc, !PT ;  /* 0x0000008216157812 */ /* 0x000fe400078efcff */
[----:B------:R-:W3:Y:S01]  /*b650*/  LDL R22, [R1+0x4a8] ;  /* 0x0004a80001167983 */ /* 0x000ee20000100800 */
[----:B------:R-:W-:-:S03]  /*b660*/  ISETP.GE.AND P4, PT, R24, UR5, PT ;  /* 0x0000000518007c0c */ /* 0x000fc6000bf86270 */
[----:B------:R-:W3:Y:S01]  /*b670*/  LDL.LU R24, [R1+0x1074] ;  /* 0x0010740001187983 */ /* 0x000ee20000300800 */
[----:B--2---:R-:W-:-:S04]  /*b680*/  @!P1 LOP3.LUT R3, R3, R2, RZ, 0x3c, !PT ;  /* 0x0000000203039212 */ /* 0x004fc800078e3cff */
[----:B------:R-:W-:-:S04]  /*b690*/  @!P1 LOP3.LUT R2, R3, R2, RZ, 0x3c, !PT ;  /* 0x0000000203029212 */ /* 0x000fc800078e3cff */
[----:B------:R-:W-:-:S05]  /*b6a0*/  @!P1 LOP3.LUT R3, R3, R2, RZ, 0x3c, !PT ;  /* 0x0000000203039212 */ /* 0x000fca00078e3cff */
[----:B------:R0:W2:Y:S04]  /*b6b0*/  @!P1 LDG.E.U16 R4, [R2.64] ;  /* 0x0000000802049981 */ /* 0x0000a8000c1e1500 */
[----:B0-----:R-:W3:Y:S01]  /*b6c0*/  LDL R3, [R1+0x4b4] ;  /* 0x0004b40001037983 */ /* 0x001ee20000100800 */
[----:B------:R-:W-:Y:S01]  /*b6d0*/  PRMT R11, RZ, 0x7610, R11 ;  /* 0x00007610ff0b7816 */ /* 0x000fe2000000000b */
[----:B----4-:R-:W-:Y:S01]  /*b6e0*/  @!P2 IMAD.MOV.U32 R2, RZ, RZ, R20 ;  /* 0x000000ffff02a224 */ /* 0x010fe200078e0014 */
[----:B------:R-:W-:Y:S02]  /*b6f0*/  ISETP.GE.AND P3, PT, R21, UR5, PT ;  /* 0x0000000515007c0c */ /* 0x000fe4000bf66270 */
[----:B------:R-:W4:Y:S04]  /*b700*/  LDL R21, [R1+0x4a0] ;  /* 0x0004a00001157983 */ /* 0x000f280000100800 */
[----:B--2---:R0:W-:Y:S01]  /*b710*/  STL [R1+0x190], R4 ;  /* 0x0001900401007387 */ /* 0x0041e20000100800 */
[----:B------:R-:W-:-:S03]  /*b720*/  PRMT R23, RZ, 0x7610, R23 ;  /* 0x00007610ff177816 */ /* 0x000fc60000000017 */
[----:B------:R-:W2:Y:S04]  /*b730*/  LDL R20, [R1+0x498] ;  /* 0x0004980001147983 */ /* 0x000ea80000100800 */
[----:B---3--:R1:W3:Y:S04]  /*b740*/  @!P2 LDG.E.U16 R11, [R2.64] ;  /* 0x00000008020ba981 */ /* 0x0082e8000c1e1500 */
[----:B-1----:R-:W2:Y:S04]  /*b750*/  LDL R2, [R1+0x4ac] ;  /* 0x0004ac0001027983 */ /* 0x002ea80000100800 */
[----:B------:R-:W2:Y:S04]  /*b760*/  LDL R3, [R1+0x4b0] ;  /* 0x0004b00001037983 */ /* 0x000ea80000100800 */
[----:B0-----:R-:W0:Y:S01]  /*b770*/  S2R R4, SR_TID.X ;  /* 0x0000000000047919 */ /* 0x001e220000002100 */
[----:B--2---:R-:W-:-:S04]  /*b780*/  @!P5 LOP3.LUT R3, R3, R2, RZ, 0x3c, !PT ;  /* 0x000000020303d212 */ /* 0x004fc800078e3cff */
[----:B------:R-:W-:-:S04]  /*b790*/  @!P5 LOP3.LUT R2, R3, R2, RZ, 0x3c, !PT ;  /* 0x000000020302d212 */ /* 0x000fc800078e3cff */
[----:B------:R-:W-:-:S05]  /*b7a0*/  @!P5 LOP3.LUT R3, R3, R2, RZ, 0x3c, !PT ;  /* 0x000000020303d212 */ /* 0x000fca00078e3cff */
[----:B------:R-:W2:Y:S01]  /*b7b0*/  @!P5 LDG.E.U16 R23, [R2.64] ;  /* 0x000000080217d981 */ /* 0x000ea2000c1e1500 */
[----:B0-----:R-:W-:-:S04]  /*b7c0*/  SHF.R.U32.HI R4, RZ, 0x6, R4 ;  /* 0x00000006ff047819 */ /* 0x001fc80000011604 */
[----:B------:R-:W-:Y:S01]  /*b7d0*/  SGXT.U32 R4, R4, 0x1 ;  /* 0x000000010404781a */ /* 0x000fe20000000000 */
[----:B---3--:R0:W-:Y:S03]  /*b7e0*/  STL [R1+0x1c4], R11 ;  /* 0x0001c40b01007387 */ /* 0x0081e60000100800 */
[C---:B0-----:R-:W-:Y:S02]  /*b7f0*/  LOP3.LUT R11, R4.reuse, 0x84, RZ, 0xfc, !PT ;  /* 0x00000084040b7812 */ /* 0x041fe400078efcff */
        /* <DEDUP_REMOVED lines=9> */
[----:B------:R-:W-:Y:S01]  /*b890*/  @!P4 IMAD.MOV.U32 R2, RZ, RZ, R22 ;  /* 0x000000ffff02c224 */ /* 0x000fe200078e0016 */
[----:B------:R-:W-:-:S04]  /*b8a0*/  PRMT R12, RZ, 0x7610, R12 ;  /* 0x00007610ff0c7816 */ /* 0x000fc8000000000c */
[----:B--2---:R0:W2:Y:S04]  /*b8b0*/  @!P4 LDG.E.U16 R24, [R2.64] ;  /* 0x000000080218c981 */ /* 0x0040a8000c1e1500 */
[----:B0-----:R-:W2:Y:S01]  /*b8c0*/  LDL R3, [R1+0x49c] ;  /* 0x00049c0001037983 */ /* 0x001ea20000100800 */
[----:B----4-:R-:W-:-:S03]  /*b8d0*/  @!P3 IMAD.MOV.U32 R2, RZ, RZ, R21 ;  /* 0x000000ffff02b224 */ /* 0x010fc600078e0015 */
[----:B------:R-:W0:Y:S01]  /*b8e0*/  S2R R22, SR_TID.X ;  /* 0x0000000000167919 */ /* 0x000e220000002100 */
[----:B------:R-:W-:-:S03]  /*b8f0*/  PRMT R23, RZ, 0x7610, R23 ;  /* 0x00007610ff177816 */ /* 0x000fc60000000017 */
[----:B--2---:R1:W2:Y:S04]  /*b900*/  @!P3 LDG.E.U16 R12, [R2.64] ;  /* 0x00000008020cb981 */ /* 0x0042a8000c1e1500 */
[----:B-1----:R-:W4:Y:S01]  /*b910*/  LDL R3, [R1+0x494] ;  /* 0x0004940001037983 */ /* 0x002f220000100800 */
[----:B0-----:R-:W-:-:S04]  /*b920*/  SHF.R.U32.HI R2, RZ, 0x6, R22 ;  /* 0x00000006ff027819 */ /* 0x001fc80000011616 */
[----:B------:R-:W-:-:S04]  /*b930*/  SGXT.U32 R2, R2, 0x1 ;  /* 0x000000010202781a */ /* 0x000fc80000000000 */
[C---:B------:R-:W-:Y:S02]  /*b940*/  LOP3.LUT R21, R2.reuse, 0x88, RZ, 0xfc, !PT ;  /* 0x0000008802157812 */ /* 0x040fe400078efcff */
[C---:B------:R-:W-:Y:S02]  /*b950*/  LOP3.LUT R22, R2.reuse, 0x8a, RZ, 0xfc, !PT ;  /* 0x0000008a02167812 */ /* 0x040fe400078efcff */
[----:B------:R-:W-:-:S04]  /*b960*/  LOP3.LUT R2, R2, 0x8c, RZ, 0xfc, !PT ;  /* 0x0000008c02027812 */ /* 0x000fc800078efcff */
[----:B------:R-:W-:Y:S01]  /*b970*/  ISETP.GE.AND P3, PT, R2, UR5, PT ;  /* 0x0000000502007c0c */ /* 0x000fe2000bf66270 */
[----:B------:R-:W-:-:S05]  /*b980*/  @!P1 IMAD.MOV.U32 R2, RZ, RZ, R20 ;  /* 0x000000ffff029224 */ /* 0x000fca00078e0014 */
[----:B----4-:R-:W4:Y:S01]  /*b990*/  @!P1 LDG.E.U16 R23, [R2.64] ;  /* 0x0000000802179981 */ /* 0x010f22000c1e1500 */
[----:B------:R-:W-:-:S03]  /*b9a0*/  ISETP.GE.AND P5, PT, R21, UR5, PT ;  /* 0x0000000515007c0c */ /* 0x000fc6000bfa6270 */
[----:B--2---:R0:W-:Y:S01]  /*b9b0*/  STL [R1+0x18c], R12 ;  /* 0x00018c0c01007387 */ /* 0x0041e20000100800 */
[----:B------:R-:W-:-:S03]  /*b9c0*/  ISETP.GE.AND P4, PT, R22, UR5, PT ;  /* 0x0000000516007c0c */ /* 0x000fc6000bf86270 */
[----:B0-----:R-:W2:Y:S04]  /*b9d0*/  LDL R12, [R1+0x488] ;  /* 0x00048800010c7983 */ /* 0x001ea80000100800 */
[----:B------:R-:W2:Y:S04]  /*b9e0*/  LDL.LU R21, [R1+0x1068] ;  /* 0x0010680001157983 */ /* 0x000ea80000300800 */
[----:B------:R-:W2:Y:S04]  /*b9f0*/  LDL.LU R22, [R1+0x1064] ;  /* 0x0010640001167983 */ /* 0x000ea80000300800 */
[----:B----4-:R0:W-:Y:S04]  /*ba00*/  STL [R1+0x1b4], R23 ;  /* 0x0001b41701007387 */ /* 0x0101e80000100800 */
[----:B0-----:R-:W4:Y:S04]  /*ba10*/  LDL.LU R23, [R1+0x1060] ;  /* 0x0010600001177983 */ /* 0x001f280000300800 */
[----:B------:R-:W2:Y:S01]  /*ba20*/  LDL R3, [R1+0x48c] ;  /* 0x00048c0001037983 */ /* 0x000ea20000100800 */
[----:B------:R-:W-:Y:S01]  /*ba30*/  PRMT R10, RZ, 0x7610, R10 ;  /* 0x00007610ff0a7816 */ /* 0x000fe2000000000a */
[----:B---3--:R-:W-:-:S02]  /*ba40*/  @!P2 IMAD.MOV.U32 R2, RZ, RZ, R11 ;  /* 0x000000ffff02a224 */ /* 0x008fc400078e000b */
[----:B------:R-:W0:Y:S04]  /*ba50*/  S2R R20, SR_TID.X ;  /* 0x0000000000147919 */ /* 0x000e280000002100 */
[----:B--2---:R1:W2:Y:S04]  /*ba60*/  @!P2 LDG.E.U16 R10, [R2.64] ;  /* 0x00000008020aa981 */ /* 0x0042a8000c1e1500 */
[----:B-1----:R-:W3:Y:S01]  /*ba70*/  LDL R3, [R1+0x484] ;  /* 0x0004840001037983 */ /* 0x002ee20000100800 */
[----:B0-----:R-:W-:Y:S02]  /*ba80*/  SHF.R.U32.HI R11, RZ, 0x6, R20 ;  /* 0x00000006ff0b7819 */ /* 0x001fe40000011614 */
[----:B----4-:R-:W-:Y:S01]  /*ba90*/  PRMT R23, RZ, 0x7610, R23 ;  /* 0x00007610ff177816 */ /* 0x010fe20000000017 */
[----:B------:R-:W4:Y:S01]  /*baa0*/  LDL R20, [R1+0x470] ;  /* 0x0004700001147983 */ /* 0x000f220000100800 */
[----:B------:R-:W-:-:S04]  /*bab0*/  SGXT.U32 R11, R11, 0x1 ;  /* 0x000000010b0b781a */ /* 0x000fc80000000000 */
[----:B------:R-:W-:-:S04]  /*bac0*/  LOP3.LUT R2, R11, 0x90, RZ, 0xfc, !PT ;  /* 0x000000900b027812 */ /* 0x000fc800078efcff */
[----:B------:R-:W-:Y:S01]  /*bad0*/  ISETP.GE.AND P2, PT, R2, UR5, PT ;  /* 0x0000000502007c0c */ /* 0x000fe2000bf46270 */
[----:B------:R-:W-:Y:S01]  /*bae0*/  @!P5 IMAD.MOV.U32 R2, RZ, RZ, R12 ;  /* 0x000000ffff02d224 */ /* 0x000fe200078e000c */
[----:B--2---:R0:W-:Y:S04]  /*baf0*/  STL [R1+0x1b0], R10 ;  /* 0x0001b00a01007387 */ /* 0x0041e80000100800 */
[----:B---3--:R1:W2:Y:S04]  /*bb00*/  @!P5 LDG.E.U16 R23, [R2.64] ;  /* 0x000000080217d981 */ /* 0x0082a8000c1e1500 */
[----:B-1----:R-:W3:Y:S04]  /*bb10*/  LDL R2, [R1+0x47c] ;  /* 0x00047c0001027983 */ /* 0x002ee80000100800 */
[----:B------:R-:W3:Y:S01]  /*bb20*/  LDL R3, [R1+0x480] ;  /* 0x0004800001037983 */ /* 0x000ee20000100800 */
[----:B------:R-:W-:-:S02]  /*bb30*/  PRMT R21, RZ, 0x7610, R21 ;  /* 0x00007610ff157816 */ /* 0x000fc40000000015 */
[----:B---3--:R-:W-:-:S04]  /*bb40*/  @!P4 LOP3.LUT R3, R3, R2, RZ, 0x3c, !PT ;  /* 0x000000020303c212 */ /* 0x008fc800078e3cff */
[----:B------:R-:W-:-:S04]  /*bb50*/  @!P4 LOP3.LUT R2, R3, R2, RZ, 0x3c, !PT ;  /* 0x000000020302c212 */ /* 0x000fc800078e3cff */
[----:B------:R-:W-:-:S05]  /*bb60*/  @!P4 LOP3.LUT R3, R3, R2, RZ, 0x3c, !PT ;  /* 0x000000020303c212 */ /* 0x000fca00078e3cff */
[----:B------:R1:W3:Y:S04]  /*bb70*/  @!P4 LDG.E.U16 R21, [R2.64] ;  /* 0x000000080215c981 */ /* 0x0002e8000c1e1500 */
[----:B-1----:R-:W2:Y:S04]  /*bb80*/  LDL R2, [R1+0x474] ;  /* 0x0004740001027983 */ /* 0x002ea80000100800 */
[----:B------:R-:W2:Y:S01]  /*bb90*/  LDL R3, [R1+0x478] ;  /* 0x0004780001037983 */ /* 0x000ea20000100800 */
[----:B------:R-:W-:Y:S02]  /*bba0*/  PRMT R22, RZ, 0x7610, R22 ;  /* 0x00007610ff167816 */ /* 0x000fe40000000016 */
[----:B--2---:R-:W-:-:S04]  /*bbb0*/  @!P3 LOP3.LUT R3, R3, R2, RZ, 0x3c, !PT ;  /* 0x000000020303b212 */ /* 0x004fc800078e3cff */
[----:B------:R-:W-:-:S04]  /*bbc0*/  @!P3 LOP3.LUT R2, R3, R2, RZ, 0x3c, !PT ;  /* 0x000000020302b212 */ /* 0x000fc800078e3cff */
[----:B------:R-:W-:-:S05]  /*bbd0*/  @!P3 LOP3.LUT R3, R3, R2, RZ, 0x3c, !PT ;  /* 0x000000020303b212 */ /* 0x000fca00078e3cff */
[----:B------:R-:W2:Y:S01]  /*bbe0*/  @!P3 LDG.E.U16 R22, [R2.64] ;  /* 0x000000080216b981 */ /* 0x000ea2000c1e1500 */
[----:B0-----:R-:W-:-:S03]  /*bbf0*/  LOP3.LUT R10, R11, 0x8e, RZ, 0xfc, !PT ;  /* 0x0000008e0b0a7812 */ /* 0x001fc600078efcff */
[----:B------:R-:W4:Y:S01]  /*bc00*/  LDL R11, [R1+0x464] ;  /* 0x00046400010b7983 */ /* 0x000f220000100800 */
[----:B------:R-:W-:-:S03]  /*bc10*/  ISETP.GE.AND P1, PT, R10, UR5, PT ;  /* 0x000000050a007c0c */ /* 0x000fc6000bf26270 */
[----:B------:R-:W4:Y:S04]  /*bc20*/  LDL R10, [R1+0x468] ;  /* 0x00046800010a7983 */ /* 0x000f280000100800 */
[----:B---3--:R-:W-:Y:S04]  /*bc30*/  STL [R1+0x180], R21 ;  /* 0x0001801501007387 */ /* 0x008fe80000100800 */
[----:B------:R-:W0:Y:S04]  /*bc40*/  S2R R12, SR_TID.X ;  /* 0x00000000000c7919 */ /* 0x000e280000002100 */
[----:B--2---:R1:W-:Y:S04]  /*bc50*/  STL [R1+0x1a8], R22 ;  /* 0x0001a81601007387 */ /* 0x0043e80000100800 */
[----:B-1----:R-:W2:Y:S04]  /*bc60*/  LDL.LU R22, [R1+0x105c] ;  /* 0x00105c0001167983 */ /* 0x002ea80000300800 */
[----:B------:R-:W3:Y:S01]  /*bc70*/  LDL R3, [R1+0x46c] ;  /* 0x00046c0001037983 */ /* 0x000ee20000100800 */
[----:B0-----:R-:W-:-:S02]  /*bc80*/  SHF.R.U32.HI R21, RZ, 0x6, R12 ;  /* 0x00000006ff157819 */ /* 0x001fc4000001160c */
[----:B------:R-:W-:-:S04]  /*bc90*/  SHF.R.U32.HI R12, RZ, 0x6, R12 ;  /* 0x00000006ff0c7819 */ /* 0x000fc8000001160c */
[----:B------:R-:W-:-:S04]  /*bca0*/  SGXT.U32 R12, R12, 0x1 ;  /* 0x000000010c0c781a */ /* 0x000fc80000000000 */
[----:B------:R-:W-:Y:S02]  /*bcb0*/  LOP3.LUT R2, R12, 0x96, RZ, 0xfc, !PT ;  /* 0x000000960c027812 */ /* 0x000fe400078efcff */
[----:B------:R-:W-:Y:S02]  /*bcc0*/  PRMT R13, RZ, 0x7610, R13 ;  /* 0x00007610ff0d7816 */ /* 0x000fe4000000000d */
[----:B------:R-:W-:Y:S01]  /*bcd0*/  ISETP.GE.AND P3, PT, R2, UR5, PT ;  /* 0x0000000502007c0c */ /* 0x000fe2000bf66270 */
[----:B----4-:R-:W-:Y:S01]  /*bce0*/  @!P1 IMAD.MOV.U32 R2, RZ, RZ, R20 ;  /* 0x000000ffff029224 */ /* 0x010fe200078e0014 */
[----:B------:R-:W-:-:S04]  /*bcf0*/  SGXT.U32 R21, R21, 0x1 ;  /* 0x000000011515781a */ /* 0x000fc80000000000 */
[----:B---3--:R0:W3:Y:S01]  /*bd00*/  @!P1 LDG.E.U16 R13, [R2.64] ;  /* 0x00000008020d9981 */ /* 0x0080e2000c1e1500 */
[----:B------:R-:W-:Y:S02]  /*bd10*/  LOP3.LUT R21, R21, 0x92, RZ, 0xfc, !PT ;  /* 0x0000009215157812 */ /* 0x000fe400078efcff */
[----:B--2---:R-:W-:Y:S02]  /*bd20*/  PRMT R22, RZ, 0x7610, R22 ;  /* 0x00007610ff167816 */ /* 0x004fe40000000016 */
[----:B------:R-:W-:Y:S02]  /*bd30*/  ISETP.GE.AND P5, PT, R21, UR5, PT ;  /* 0x0000000515007c0c */ /* 0x000fe4000bfa6270 */
[----:B------:R-:W-:Y:S02]  /*bd40*/  LOP3.LUT R21, R12, 0x94, RZ, 0xfc, !PT ;  /* 0x000000940c157812 */ /* 0x000fe400078efcff */
[----:B------:R-:W2:Y:S01]  /*bd50*/  LDL R12, [R1+0x458] ;  /* 0x00045800010c7983 */ /* 0x000ea20000100800 */
[----:B0-----:R-:W-:-:S02]  /*bd60*/  @!P2 IMAD.MOV.U32 R2, RZ, RZ, R10 ;  /* 0x000000ffff02a224 */ /* 0x001fc400078e000a */
[----:B------:R-:W-:Y:S01]  /*bd70*/  @!P2 IMAD.MOV.U32 R3, RZ, RZ, R11 ;  /* 0x000000ffff03a224 */ /* 0x000fe200078e000b */
[----:B------:R-:W-:Y:S02]  /*bd80*/  ISETP.GE.AND P4, PT, R21, UR5, PT ;  /* 0x0000000515007c0c */ /* 0x000fe4000bf86270 */
[----:B------:R-:W4:Y:S04]  /*bd90*/  LDL.LU R21, [R1+0x1058] ;  /* 0x0010580001157983 */ /* 0x000f280000300800 */
[----:B------:R0:W2:Y:S04]  /*bda0*/  @!P2 LDG.E.U16 R22, [R2.64] ;  /* 0x000000080216a981 */ /* 0x0000a8000c1e1500 */
[----:B0-----:R-:W2:Y:S04]  /*bdb0*/  LDL R2, [R1+0x45c] ;  /* 0x00045c0001027983 */ /* 0x001ea80000100800 */
[----:B---3--:R0:W-:Y:S04]  /*bdc0*/  STL [R1+0x1a0], R13 ;  /* 0x0001a00d01007387 */ /* 0x0081e80000100800 */
[----:B------:R-:W2:Y:S04]  /*bdd0*/  LDL R3, [R1+0x460] ;  /* 0x0004600001037983 */ /* 0x000ea80000100800 */
[----:B------:R-:W0:Y:S04]  /*bde0*/  S2R R20, SR_TID.X ;  /* 0x0000000000147919 */ /* 0x000e280000002100 */
[----:B------:R-:W3:Y:S01]  /*bdf0*/  LDL R11, [R1+0x43c] ;  /* 0x00043c00010b7983 */ /* 0x000ee20000100800 */
[----:B----4-:R-:W-:-:S02]  /*be00*/  PRMT R21, RZ, 0x7610, R21 ;  /* 0x00007610ff157816 */ /* 0x010fc40000000015 */
[----:B--2---:R-:W-:-:S04]  /*be10*/  @!P5 LOP3.LUT R3, R3, R2, RZ, 0x3c, !PT ;  /* 0x000000020303d212 */ /* 0x004fc800078e3cff */
[----:B------:R-:W-:-:S04]  /*be20*/  @!P5 LOP3.LUT R2, R3, R2, RZ, 0x3c, !PT ;  /* 0x000000020302d212 */ /* 0x000fc800078e3cff */
[----:B------:R-:W-:-:S05]  /*be30*/  @!P5 LOP3.LUT R3, R3, R2, RZ, 0x3c, !PT ;  /* 0x000000020303d212 */ /* 0x000fca00078e3cff */
[----:B------:R-:W2:Y:S01]  /*be40*/  @!P5 LDG.E.U16 R21, [R2.64] ;  /* 0x000000080215d981 */ /* 0x000ea2000c1e1500 */
[--C-:B0-----:R-:W-:Y:S02]  /*be50*/  SHF.R.U32.HI R13, RZ, 0x6, R20.reuse ;  /* 0x00000006ff0d7819 */ /* 0x101fe40000011614 */
[----:B------:R-:W-:Y:S02]  /*be60*/  SHF.R.U32.HI R20, RZ, 0x6, R20 ;  /* 0x00000006ff147819 */ /* 0x000fe40000011614 */
[----:B------:R-:W-:Y:S02]  /*be70*/  SGXT.U32 R13, R13, 0x1 ;  /* 0x000000010d0d781a */ /* 0x000fe40000000000 */
[----:B------:R-:W-:Y:S02]  /*be80*/  SGXT.U32 R20, R20, 0x1 ;  /* 0x000000011414781a */ /* 0x000fe40000000000 */
[----:B------:R-:W-:Y:S02]  /*be90*/  LOP3.LUT R10, R13, 0x98, RZ, 0xfc, !PT ;  /* 0x000000980d0a7812 */ /* 0x000fe400078efcff */
[----:B------:R-:W-:Y:S01]  /*bea0*/  LOP3.LUT R20, R20, 0x9a, RZ, 0xfc, !PT ;  /* 0x0000009a14147812 */ /* 0x000fe200078efcff */
[----:B------:R-:W4:Y:S01]  /*beb0*/  LDL R13, [R1+0x448] ;  /* 0x00044800010d7983 */ /* 0x000f220000100800 */
[----:B------:R-:W-:-:S02]  /*bec0*/  ISETP.GE.AND P1, PT, R10, UR5, PT ;  /* 0x000000050a007c0c */ /* 0x000fc4000bf26270 */
[----:B------:R-:W-:Y:S01]  /*bed0*/  ISETP.GE.AND P2, PT, R20, UR5, PT ;  /* 0x0000000514007c0c */ /* 0x000fe2000bf46270 */
[----:B------:R-:W3:Y:S04]  /*bee0*/  LDL R10, [R1+0x440] ;  /* 0x00044000010a7983 */ /* 0x000ee80000100800 */
[----:B------:R-:W3:Y:S04]  /*bef0*/  LDL.LU R20, [R1+0x1054] ;  /* 0x0010540001147983 */ /* 0x000ee80000300800 */
[----:B--2---:R0:W-:Y:S04]  /*bf00*/  STL [R1+0x174], R21 ;  /* 0x0001741501007387 */ /* 0x0041e80000100800 */
[----:B0-----:R-:W2:Y:S04]  /*bf10*/  LDL.LU R21, [R1+0x1050] ;  /* 0x0010500001157983 */ /* 0x001ea80000300800 */
        /* <DEDUP_REMOVED lines=17> */
[----:B------:R-:W-:Y:S02]  /*c030*/  LOP3.LUT R2, R12, 0x9c, RZ, 0xfc, !PT ;  /* 0x0000009c0c027812 */ /* 0x000fe400078efcff */
[----:B------:R-:W-:Y:S02]  /*c040*/  PRMT R21, RZ, 0x7610, R21 ;  /* 0x00007610ff157816 */ /* 0x000fe40000000015 */
[----:B------:R-:W-:Y:S01]  /*c050*/  ISETP.GE.AND P5, PT, R2, UR5, PT ;  /* 0x0000000502007c0c */ /* 0x000fe2000bfa6270 */
[----:B----4-:R-:W-:Y:S01]  /*c060*/  @!P1 IMAD.MOV.U32 R2, RZ, RZ, R13 ;  /* 0x000000ffff029224 */ /* 0x010fe200078e000d */
[----:B------:R-:W-:Y:S01]  /*c070*/  PRMT R7, RZ, 0x7610, R7 ;  /* 0x00007610ff077816 */ /* 0x000fe20000000007 */
[----:B--2---:R0:W-:Y:S04]  /*c080*/  STL [R1+0x194], R15 ;  /* 0x0001940f01007387 */ /* 0x0041e80000100800 */
[----:B---3--:R1:W2:Y:S02]  /*c090*/  @!P1 LDG.E.U16 R21, [R2.64] ;  /* 0x0000000802159981 */ /* 0x0082a4000c1e1500 */
[----:B-1----:R-:W-:-:S02]  /*c0a0*/  @!P2 IMAD.MOV.U32 R2, RZ, RZ, R10 ;  /* 0x000000ffff02a224 */ /* 0x002fc400078e000a */
[----:B------:R-:W-:Y:S01]  /*c0b0*/  @!P2 IMAD.MOV.U32 R3, RZ, RZ, R11 ;  /* 0x000000ffff03a224 */ /* 0x000fe200078e000b */
[----:B------:R-:W1:Y:S04]  /*c0c0*/  S2R R13, SR_TID.X ;  /* 0x00000000000d7919 */ /* 0x000e680000002100 */
[----:B------:R3:W4:Y:S01]  /*c0d0*/  @!P2 LDG.E.U16 R7, [R2.64] ;  /* 0x000000080207a981 */ /* 0x000722000c1e1500 */
[----:B0-----:R-:W-:-:S03]  /*c0e0*/  LOP3.LUT R15, R12, 0x9e, RZ, 0xfc, !PT ;  /* 0x0000009e0c0f7812 */ /* 0x001fc600078efcff */
[----:B------:R-:W2:Y:S04]  /*c0f0*/  LDL R10, [R1+0x418] ;  /* 0x00041800010a7983 */ /* 0x000ea80000100800 */
[----:B---3--:R-:W3:Y:S04]  /*c100*/  LDL R2, [R1+0x434] ;  /* 0x0004340001027983 */ /* 0x008ee80000100800 */
[----:B------:R-:W3:Y:S01]  /*c110*/  LDL R3, [R1+0x438] ;  /* 0x0004380001037983 */ /* 0x000ee20000100800 */
[----:B------:R-:W-:Y:S02]  /*c120*/  LOP3.LUT R12, R12, 0xa0, RZ, 0xfc, !PT ;  /* 0x000000a00c0c7812 */ /* 0x000fe400078efcff */
[----:B-1----:R-:W-:-:S02]  /*c130*/  SHF.R.U32.HI R11, RZ, 0x6, R13 ;  /* 0x00000006ff0b7819 */ /* 0x002fc4000001160d */
[----:B------:R-:W-:Y:S01]  /*c140*/  ISETP.GE.AND P4, PT, R15, UR5, PT ;  /* 0x000000050f007c0c */ /* 0x000fe2000bf86270 */
[----:B------:R-:W2:Y:S01]  /*c150*/  LDL R13, [R1+0x414] ;  /* 0x00041400010d7983 */ /* 0x000ea20000100800 */
[----:B------:R-:W-:Y:S02]  /*c160*/  SGXT.U32 R11, R11, 0x1 ;  /* 0x000000010b0b781a */ /* 0x000fe40000000000 */
[----:B------:R-:W-:Y:S01]  /*c170*/  ISETP.GE.AND P3, PT, R12, UR5, PT ;  /* 0x000000050c007c0c */ /* 0x000fe2000bf66270 */
[----:B------:R-:W2:Y:S01]  /*c180*/  LDL R15, [R1+0x424] ;  /* 0x00042400010f7983 */ /* 0x000ea20000100800 */
[----:B------:R-:W-:-:S03]  /*c190*/  PRMT R20, RZ, 0x7610, R20 ;  /* 0x00007610ff147816 */ /* 0x000fc60000000014 */
[----:B------:R-:W2:Y:S04]  /*c1a0*/  LDL R12, [R1+0x428] ;  /* 0x00042800010c7983 */ /* 0x000ea80000100800 */
[----:B----4-:R0:W-:Y:S01]  /*c1b0*/  STL [R1+0x170], R7 ;  /* 0x0001700701007387 */ /* 0x0101e20000100800 */
[-C--:B---3--:R-:W-:Y:S02]  /*c1c0*/  @!P5 LOP3.LUT R3, R3, R2.reuse, RZ, 0x3c, !PT ;  /* 0x000000020303d212 */ /* 0x088fe400078e3cff */
[----:B0-----:R-:W-:Y:S02]  /*c1d0*/  LOP3.LUT R7, R11, 0xa2, RZ, 0xfc, !PT ;  /* 0x000000a20b077812 */ /* 0x001fe400078efcff */
[----:B------:R-:W-:Y:S02]  /*c1e0*/  @!P5 LOP3.LUT R2, R3, R2, RZ, 0x3c, !PT ;  /* 0x000000020302d212 */ /* 0x000fe400078e3cff */
[----:B------:R-:W-:-:S02]  /*c1f0*/  LOP3.LUT R11, R11, 0xa4, RZ, 0xfc, !PT ;  /* 0x000000a40b0b7812 */ /* 0x000fc400078efcff */
[----:B------:R-:W-:Y:S02]  /*c200*/  @!P5 LOP3.LUT R3, R3, R2, RZ, 0x3c, !PT ;  /* 0x000000020303d212 */ /* 0x000fe400078e3cff */
[----:B------:R-:W-:Y:S02]  /*c210*/  ISETP.GE.AND P1, PT, R7, UR5, PT ;  /* 0x0000000507007c0c */ /* 0x000fe4000bf26270 */
[----:B------:R-:W3:Y:S01]  /*c220*/  LDL.LU R7, [R1+0x1048] ;  /* 0x0010480001077983 */ /* 0x000ee20000300800 */
        /* <DEDUP_REMOVED lines=9> */
[----:B------:R0:W2:Y:S01]  /*c2c0*/  @!P4 LDG.E.U16 R14, [R2.64] ;  /* 0x00000008020ec981 */ /* 0x0000a2000c1e1500 */
[----:B------:R-:W-:-:S03]  /*c2d0*/  PRMT R4, RZ, 0x7610, R4 ;  /* 0x00007610ff047816 */ /* 0x000fc60000000004 */
[----:B------:R-:W-:Y:S01]  /*c2e0*/  STL [R1+0x188], R20 ;  /* 0x0001881401007387 */ /* 0x000fe20000100800 */
[----:B0-----:R-:W-:Y:S02]  /*c2f0*/  @!P3 IMAD.MOV.U32 R2, RZ, RZ, R12 ;  /* 0x000000ffff02b224 */ /* 0x001fe400078e000c */
[----:B------:R-:W-:-:S05]  /*c300*/  @!P3 IMAD.MOV.U32 R3, RZ, RZ, R15 ;  /* 0x000000ffff03b224 */ /* 0x000fca00078e000f */
[----:B------:R0:W3:Y:S04]  /*c310*/  @!P3 LDG.E.U16 R4, [R2.64] ;  /* 0x000000080204b981 */ /* 0x0000e8000c1e1500 */
[----:B--2---:R1:W-:Y:S04]  /*c320*/  STL [R1+0x184], R14 ;  /* 0x0001840e01007387 */ /* 0x0043e80000100800 */
[----:B-1----:R-:W2:Y:S04]  /*c330*/  LDL.LU R14, [R1+0x1040] ;  /* 0x00104000010e7983 */ /* 0x002ea80000300800 */
[----:B0-----:R-:W3:Y:S04]  /*c340*/  LDL R2, [R1+0x41c] ;  /* 0x00041c0001027983 */ /* 0x001ee80000100800 */
[----:B------:R-:W3:Y:S04]  /*c350*/  LDL R3, [R1+0x420] ;  /* 0x0004200001037983 */ /* 0x000ee80000100800 */
[----:B------:R-:W0:Y:S01]  /*c360*/  S2R R20, SR_TID.X ;  /* 0x0000000000147919 */ /* 0x000e220000002100 */
[----:B--2---:R-:W-:-:S02]  /*c370*/  PRMT R14, RZ, 0x7610, R14 ;  /* 0x00007610ff0e7816 */ /* 0x004fc4000000000e */
[----:B---3--:R-:W-:-:S04]  /*c380*/  @!P1 LOP3.LUT R3, R3, R2, RZ, 0x3c, !PT ;  /* 0x0000000203039212 */ /* 0x008fc800078e3cff */
[----:B------:R-:W-:-:S04]  /*c390*/  @!P1 LOP3.LUT R2, R3, R2, RZ, 0x3c, !PT ;  /* 0x0000000203029212 */ /* 0x000fc800078e3cff */
[----:B------:R-:W-:-:S05]  /*c3a0*/  @!P1 LOP3.LUT R3, R3, R2, RZ, 0x3c, !PT ;  /* 0x0000000203039212 */ /* 0x000fca00078e3cff */
[----:B------:R1:W2:Y:S01]  /*c3b0*/  @!P1 LDG.E.U16 R14, [R2.64] ;  /* 0x00000008020e9981 */ /* 0x0002a2000c1e1500 */
[----:B0-----:R-:W-:-:S04]  /*c3c0*/  SHF.R.U32.HI R12, RZ, 0x6, R20 ;  /* 0x00000006ff0c7819 */ /* 0x001fc80000011614 */
[----:B------:R-:W-:-:S04]  /*c3d0*/  SGXT.U32 R12, R12, 0x1 ;  /* 0x000000010c0c781a */ /* 0x000fc80000000000 */
[C---:B------:R-:W-:Y:S02]  /*c3e0*/  LOP3.LUT R15, R12.reuse, 0xa6, RZ, 0xfc, !PT ;  /* 0x000000a60c0f7812 */ /* 0x040fe400078efcff */
[C---:B------:R-:W-:Y:S02]  /*c3f0*/  LOP3.LUT R20, R12.reuse, 0xa8, RZ, 0xfc, !PT ;  /* 0x000000a80c147812 */ /* 0x040fe400078efcff */
[----:B------:R-:W-:Y:S01]  /*c400*/  LOP3.LUT R12, R12, 0xaa, RZ, 0xfc, !PT ;  /* 0x000000aa0c0c7812 */ /* 0x000fe200078efcff */
[----:B-1----:R-:W-:Y:S01]  /*c410*/  @!P2 IMAD.MOV.U32 R2, RZ, RZ, R10 ;  /* 0x000000ffff02a224 */ /* 0x002fe200078e000a */
[----:B------:R-:W-:Y:S01]  /*c420*/  PRMT R8, RZ, 0x7610, R8 ;  /* 0x00007610ff087816 */ /* 0x000fe20000000008 */
[----:B------:R-:W-:Y:S01]  /*c430*/  @!P2 IMAD.MOV.U32 R3, RZ, RZ, R13 ;  /* 0x000000ffff03a224 */ /* 0x000fe200078e000d */
[----:B------:R-:W-:Y:S02]  /*c440*/  ISETP.GE.AND P5, PT, R15, UR5, PT ;  /* 0x000000050f007c0c */ /* 0x000fe4000bfa6270 */
[----:B------:R-:W3:Y:S01]  /*c450*/  LDL.LU R15, [R1+0x103c] ;  /* 0x00103c00010f7983 */ /* 0x000ee20000300800 */
[----:B------:R-:W-:-:S02]  /*c460*/  ISETP.GE.AND P4, PT, R20, UR5, PT ;  /* 0x0000000514007c0c */ /* 0x000fc4000bf86270 */
[----:B------:R-:W-:Y:S01]  /*c470*/  ISETP.GE.AND P3, PT, R12, UR5, PT ;  /* 0x000000050c007c0c */ /* 0x000fe2000bf66270 */
[----:B------:R-:W4:Y:S04]  /*c480*/  LDL.LU R20, [R1+0x1038] ;  /* 0x0010380001147983 */ /* 0x000f280000300800 */
[----:B------:R-:W4:Y:S04]  /*c490*/  LDL R12, [R1+0x400] ;  /* 0x00040000010c7983 */ /* 0x000f280000100800 */
[----:B------:R0:W4:Y:S04]  /*c4a0*/  @!P2 LDG.E.U16 R8, [R2.64] ;  /* 0x000000080208a981 */ /* 0x000128000c1e1500 */
[----:B--2---:R1:W-:Y:S04]  /*c4b0*/  STL [R1+0x160], R14 ;  /* 0x0001600e01007387 */ /* 0x0043e80000100800 */
[----:B0-----:R-:W2:Y:S04]  /*c4c0*/  LDL R2, [R1+0x40c] ;  /* 0x00040c0001027983 */ /* 0x001ea80000100800 */
[----:B------:R-:W2:Y:S04]  /*c4d0*/  LDL R3, [R1+0x410] ;  /* 0x0004100001037983 */ /* 0x000ea80000100800 */
[----:B-1----:R-:W0:Y:S04]  /*c4e0*/  S2R R14, SR_TID.X ;  /* 0x00000000000e7919 */ /* 0x002e280000002100 */
[----:B------:R-:W2:Y:S01]  /*c4f0*/  LDL R13, [R1+0x3ec] ;  /* 0x0003ec00010d7983 */ /* 0x000ea20000100800 */
[----:B---3--:R-:W-:-:S02]  /*c500*/  PRMT R15, RZ, 0x7610, R15 ;  /* 0x00007610ff0f7816 */ /* 0x008fc4000000000f */
[----:B0-----:R-:W-:-:S04]  /*c510*/  SHF.R.U32.HI R14, RZ, 0x6, R14 ;  /* 0x00000006ff0e7819 */ /* 0x001fc8000001160e */
[----:B------:R-:W-:-:S04]  /*c520*/  SGXT.U32 R14, R14, 0x1 ;  /* 0x000000010e0e781a */ /* 0x000fc80000000000 */
[C---:B------:R-:W-:Y:S02]  /*c530*/  LOP3.LUT R10, R14.reuse, 0xac, RZ, 0xfc, !PT ;  /* 0x000000ac0e0a7812 */ /* 0x040fe400078efcff */
[----:B------:R-:W-:Y:S01]  /*c540*/  LOP3.LUT R14, R14, 0xae, RZ, 0xfc, !PT ;  /* 0x000000ae0e0e7812 */ /* 0x000fe200078efcff */
[----:B----4-:R0:W-:Y:S01]  /*c550*/  STL [R1+0x17c], R8 ;  /* 0x00017c0801007387 */ /* 0x0101e20000100800 */
[----:B------:R-:W-:Y:S02]  /*c560*/  ISETP.GE.AND P1, PT, R10, UR5, PT ;  /* 0x000000050a007c0c */ /* 0x000fe4000bf26270 */
[----:B------:R-:W-:Y:S01]  /*c570*/  ISETP.GE.AND P2, PT, R14, UR5, PT ;  /* 0x000000050e007c0c */ /* 0x000fe2000bf46270 */
[----:B0-----:R-:W3:Y:S04]  /*c580*/  LDL R8, [R1+0x3f0] ;  /* 0x0003f00001087983 */ /* 0x001ee80000100800 */
[----:B------:R-:W4:Y:S04]  /*c590*/  LDL.LU R10, [R1+0x1034] ;  /* 0x00103400010a7983 */ /* 0x000f280000300800 */
[----:B------:R-:W3:Y:S01]  /*c5a0*/  LDL.LU R14, [R1+0x1030] ;  /* 0x00103000010e7983 */ /* 0x000ee20000300800 */
[----:B--2---:R-:W-:-:S04]  /*c5b0*/  @!P5 LOP3.LUT R3, R3, R2, RZ, 0x3c, !PT ;  /* 0x000000020303d212 */ /* 0x004fc800078e3cff */
[----:B------:R-:W-:-:S04]  /*c5c0*/  @!P5 LOP3.LUT R2, R3, R2, RZ, 0x3c, !PT ;  /* 0x000000020302d212 */ /* 0x000fc800078e3cff */
[----:B------:R-:W-:-:S05]  /*c5d0*/  @!P5 LOP3.LUT R3, R3, R2, RZ, 0x3c, !PT ;  /* 0x000000020303d212 */ /* 0x000fca00078e3cff */
[----:B------:R0:W2:Y:S04]  /*c5e0*/  @!P5 LDG.E.U16 R15, [R2.64] ;  /* 0x00000008020fd981 */ /* 0x0000a8000c1e1500 */
[----:B0-----:R-:W3:Y:S04]  /*c5f0*/  LDL R2, [R1+0x404] ;  /* 0x0004040001027983 */ /* 0x001ee80000100800 */
[----:B------:R-:W3:Y:S01]  /*c600*/  LDL R3, [R1+0x408] ;  /* 0x0004080001037983 */ /* 0x000ee20000100800 */
[----:B------:R-:W-:-:S03]  /*c610*/  PRMT R20, RZ, 0x7610, R20 ;  /* 0x00007610ff147816 */ /* 0x000fc60000000014 */
[----:B--2---:R0:W-:Y:S01]  /*c620*/  STL [R1+0x178], R15 ;  /* 0x0001780f01007387 */ /* 0x0041e20000100800 */
[----:B---3--:R-:W-:-:S04]  /*c630*/  @!P4 LOP3.LUT R3, R3, R2, RZ, 0x3c, !PT ;  /* 0x000000020303c212 */ /* 0x008fc800078e3cff */
[----:B------:R-:W-:-:S04]  /*c640*/  @!P4 LOP3.LUT R2, R3, R2, RZ, 0x3c, !PT ;  /* 0x000000020302c212 */ /* 0x000fc800078e3cff */
[----:B------:R-:W-:-:S05]  /*c650*/  @!P4 LOP3.LUT R3, R3, R2, RZ, 0x3c, !PT ;  /* 0x000000020303c212 */ /* 0x000fca00078e3cff */
[----:B------:R1:W2:Y:S04]  /*c660*/  @!P4 LDG.E.U16 R20, [R2.64] ;  /* 0x000000080214c981 */ /* 0x0002a8000c1e1500 */
[----:B-1----:R-:W3:Y:S01]  /*c670*/  LDL R3, [R1+0x3fc] ;  /* 0x0003fc0001037983 */ /* 0x002ee20000100800 */
[----:B------:R-:W-:Y:S01]  /*c680*/  PRMT R11, RZ, 0x7610, R11 ;  /* 0x00007610ff0b7816 */ /* 0x000fe2000000000b */
[----:B------:R-:W-:-:S05]  /*c690*/  @!P3 IMAD.MOV.U32 R2, RZ, RZ, R12 ;  /* 0x000000ffff02b224 */ /* 0x000fca00078e000c */
[----:B---3--:R1:W3:Y:S04]  /*c6a0*/  @!P3 LDG.E.U16 R11, [R2.64] ;  /* 0x00000008020bb981 */ /* 0x0082e8000c1e1500 */
[----:B-1----:R-:W2:Y:S04]  /*c6b0*/  LDL R2, [R1+0x3f4] ;  /* 0x0003f40001027983 */ /* 0x002ea80000100800 */
[----:B------:R-:W2:Y:S01]  /*c6c0*/  LDL R3, [R1+0x3f8] ;  /* 0x0003f80001037983 */ /* 0x000ea20000100800 */
[----:B------:R-:W-:-:S03]  /*c6d0*/  PRMT R14, RZ, 0x7610, R14 ;  /* 0x00007610ff0e7816 */ /* 0x000fc6000000000e */
[----:B0-----:R-:W0:Y:S01]  /*c6e0*/  S2R R15, SR_TID.X ;  /* 0x00000000000f7919 */ /* 0x001e220000002100 */
[----:B--2---:R-:W-:-:S04]  /*c6f0*/  @!P1 LOP3.LUT R3, R3, R2, RZ, 0x3c, !PT ;  /* 0x0000000203039212 */ /* 0x004fc800078e3cff */
[----:B------:R-:W-:-:S04]  /*c700*/  @!P1 LOP3.LUT R2, R3, R2, RZ, 0x3c, !PT ;  /* 0x0000000203029212 */ /* 0x000fc800078e3cff */
[----:B------:R-:W-:-:S05]  /*c710*/  @!P1 LOP3.LUT R3, R3, R2, RZ, 0x3c, !PT ;  /* 0x0000000203039212 */ /* 0x000fca00078e3cff */
[----:B------:R1:W2:Y:S01]  /*c720*/  @!P1 LDG.E.U16 R14, [R2.64] ;  /* 0x00000008020e9981 */ /* 0x0002a2000c1e1500 */
[----:B0-----:R-:W-:-:S04]  /*c730*/  SHF.R.U32.HI R15, RZ, 0x6, R15 ;  /* 0x00000006ff0f7819 */ /* 0x001fc8000001160f */
[----:B------:R-:W-:Y:S01]  /*c740*/  SGXT.U32 R15, R15, 0x1 ;  /* 0x000000010f0f781a */ /* 0x000fe20000000000 */
[----:B---3--:R0:W-:Y:S01]  /*c750*/  STL [R1+0x15c], R11 ;  /* 0x00015c0b01007387 */ /* 0x0081e20000100800 */
[----:B------:R-:W-:Y:S02]  /*c760*/  PRMT R7, RZ, 0x7610, R7 ;  /* 0x00007610ff077816 */ /* 0x000fe40000000007 */
[C---:B------:R-:W-:Y:S01]  /*c770*/  LOP3.LUT R12, R15.reuse, 0xb2, RZ, 0xfc, !PT ;  /* 0x000000b20f0c7812 */ /* 0x040fe200078efcff */
[----:B-1----:R-:W-:Y:S02]  /*c780*/  @!P2 IMAD.MOV.U32 R2, RZ, RZ, R8 ;  /* 0x000000ffff02a224 */ /* 0x002fe400078e0008 */
[----:B------:R-:W-:Y:S01]  /*c790*/  @!P2 IMAD.MOV.U32 R3, RZ, RZ, R13 ;  /* 0x000000ffff03a224 */ /* 0x000fe200078e000d */
[----:B0-----:R-:W-:-:S04]  /*c7a0*/  LOP3.LUT R11, R15, 0xb0, RZ, 0xfc, !PT ;  /* 0x000000b00f0b7812 */ /* 0x001fc800078efcff */
[----:B------:R0:W3:Y:S01]  /*c7b0*/  @!P2 LDG.E.U16 R7, [R2.64] ;  /* 0x000000080207a981 */ /* 0x0000e2000c1e1500 */
[----:B------:R-:W-:Y:S02]  /*c7c0*/  LOP3.LUT R15, R15, 0xb4, RZ, 0xfc, !PT ;  /* 0x000000b40f0f7812 */ /* 0x000fe400078efcff */
[----:B------:R-:W-:Y:S02]  /*c7d0*/  ISETP.GE.AND P5, PT, R11, UR5, PT ;  /* 0x000000050b007c0c */ /* 0x000fe4000bfa6270 */
[----:B------:R-:W4:Y:S01]  /*c7e0*/  LDL.LU R11, [R1+0x102c] ;  /* 0x00102c00010b7983 */ /* 0x000f220000300800 */
[----:B------:R-:W-:Y:S02]  /*c7f0*/  ISETP.GE.AND P4, PT, R12, UR5, PT ;  /* 0x000000050c007c0c */ /* 0x000fe4000bf86270 */
[----:B------:R-:W-:Y:S01]  /*c800*/  ISETP.GE.AND P3, PT, R15, UR5, PT ;  /* 0x000000050f007c0c */ /* 0x000fe2000bf66270 */
[----:B------:R-:W4:Y:S04]  /*c810*/  LDL.LU R12, [R1+0x1028] ;  /* 0x00102800010c7983 */ /* 0x000f280000300800 */
[----:B------:R-:W4:Y:S04]  /*c820*/  LDL.LU R15, [R1+0x1024] ;  /* 0x00102400010f7983 */ /* 0x000f280000300800 */
[----:B--2---:R1:W-:Y:S04]  /*c830*/  STL [R1+0x16c], R14 ;  /* 0x00016c0e01007387 */ /* 0x0043e80000100800 */
[----:B0-----:R-:W2:Y:S04]  /*c840*/  LDL R2, [R1+0x3e4] ;  /* 0x0003e40001027983 */ /* 0x001ea80000100800 */
[----:B------:R-:W2:Y:S04]  /*c850*/  LDL R3, [R1+0x3e8] ;  /* 0x0003e80001037983 */ /* 0x000ea80000100800 */
[----:B-1----:R-:W0:Y:S04]  /*c860*/  S2R R14, SR_TID.X ;  /* 0x00000000000e7919 */ /* 0x002e280000002100 */
[----:B------:R-:W2:Y:S04]  /*c870*/  LDL R8, [R1+0x3c4] ;  /* 0x0003c40001087983 */ /* 0x000ea80000100800 */
[----:B---3--:R1:W-:Y:S01]  /*c880*/  STL [R1+0x168], R7 ;  /* 0x0001680701007387 */ /* 0x0083e20000100800 */
[----:B----4-:R-:W-:-:S03]  /*c890*/  PRMT R15, RZ, 0x7610, R15 ;  /* 0x00007610ff0f7816 */ /* 0x010fc6000000000f */
[----:B-1----:R-:W3:Y:S01]  /*c8a0*/  LDL R7, [R1+0x3c8] ;  /* 0x0003c80001077983 */ /* 0x002ee20000100800 */
[----:B0-----:R-:W-:-:S04]  /*c8b0*/  SHF.R.U32.HI R13, RZ, 0x6, R14 ;  /* 0x00000006ff0d7819 */ /* 0x001fc8000001160e */
[----:B------:R-:W-:-:S04]  /*c8c0*/  SGXT.U32 R13, R13, 0x1 ;  /* 0x000000010d0d781a */ /* 0x000fc80000000000 */
[----:B------:R-:W-:-:S04]  /*c8d0*/  LOP3.LUT R14, R13, 0xb6, RZ, 0xfc, !PT ;  /* 0x000000b60d0e7812 */ /* 0x000fc800078efcff */
[----:B------:R-:W-:Y:S02]  /*c8e0*/  ISETP.GE.AND P1, PT, R14, UR5, PT ;  /* 0x000000050e007c0c */ /* 0x000fe4000bf26270 */
[----:B------:R-:W4:Y:S01]  /*c8f0*/  LDL.LU R14, [R1+0x1020] ;  /* 0x00102000010e7983 */ /* 0x000f220000300800 */
[----:B--2---:R-:W-:-:S04]  /*c900*/  @!P5 LOP3.LUT R3, R3, R2, RZ, 0x3c, !PT ;  /* 0x000000020303d212 */ /* 0x004fc800078e3cff */
[----:B------:R-:W-:-:S04]  /*c910*/  @!P5 LOP3.LUT R2, R3, R2, RZ, 0x3c, !PT ;  /* 0x000000020302d212 */ /* 0x000fc800078e3cff */
[----:B------:R-:W-:-:S05]  /*c920*/  @!P5 LOP3.LUT R3, R3, R2, RZ, 0x3c, !PT ;  /* 0x000000020303d212 */ /* 0x000fca00078e3cff */
[----:B------:R0:W2:Y:S04]  /*c930*/  @!P5 LDG.E.U16 R15, [R2.64] ;  /* 0x00000008020fd981 */ /* 0x0000a8000c1e1500 */
[----:B0-----:R-:W2:Y:S04]  /*c940*/  LDL R2, [R1+0x3dc] ;  /* 0x0003dc0001027983 */ /* 0x001ea80000100800 */
[----:B------:R-:W2:Y:S01]  /*c950*/  LDL R3, [R1+0x3e0] ;  /* 0x0003e00001037983 */ /* 0x000ea20000100800 */
[----:B------:R-:W-:Y:S02]  /*c960*/  PRMT R12, RZ, 0x7610, R12 ;  /* 0x00007610ff0c7816 */ /* 0x000fe4000000000c */
[----:B--2---:R-:W-:-:S04]  /*c970*/  @!P4 LOP3.LUT R3, R3, R2, RZ, 0x3c, !PT ;  /* 0x000000020303c212 */ /* 0x004fc800078e3cff */
[----:B------:R-:W-:-:S04]  /*c980*/  @!P4 LOP3.LUT R2, R3, R2, RZ, 0x3c, !PT ;  /* 0x000000020302c212 */ /* 0x000fc800078e3cff */
[----:B------:R-:W-:-:S05]  /*c990*/  @!P4 LOP3.LUT R3, R3, R2, RZ, 0x3c, !PT ;  /* 0x000000020303c212 */ /* 0x000fca00078e3cff */
[----:B------:R-:W2:Y:S04]  /*c9a0*/  @!P4 LDG.E.U16 R12, [R2.64] ;  /* 0x00000008020cc981 */ /* 0x000ea8000c1e1500 */
[----:B--2---:R0:W-:Y:S04]  /*c9b0*/  STL [R1+0x154], R12 ;  /* 0x0001540c01007387 */ /* 0x0041e80000100800 */
[----:B0-----:R-:W2:Y:S04]  /*c9c0*/  LDL.LU R12, [R1+0x101c] ;  /* 0x00101c00010c7983 */ /* 0x001ea80000300800 */
[----:B------:R-:W2:Y:S04]  /*c9d0*/  LDL R2, [R1+0x3d4] ;  /* 0x0003d40001027983 */ /* 0x000ea80000100800 */
[----:B------:R-:W2:Y:S01]  /*c9e0*/  LDL R3, [R1+0x3d8] ;  /* 0x0003d80001037983 */ /* 0x000ea20000100800 */
[----:B----4-:R-:W-:-:S02]  /*c9f0*/  PRMT R14, RZ, 0x7610, R14 ;  /* 0x00007610ff0e7816 */ /* 0x010fc4000000000e */
[----:B--2---:R-:W-:-:S04]  /*ca00*/  @!P3 LOP3.LUT R3, R3, R2, RZ, 0x3c, !PT ;  /* 0x000000020303b212 */ /* 0x004fc800078e3cff */
[----:B------:R-:W-:-:S04]  /*ca10*/  @!P3 LOP3.LUT R2, R3, R2, RZ, 0x3c, !PT ;  /* 0x000000020302b212 */ /* 0x000fc800078e3cff */
[----:B------:R-:W-:-:S05]  /*ca20*/  @!P3 LOP3.LUT R3, R3, R2, RZ, 0x3c, !PT ;  /* 0x000000020303b212 */ /* 0x000fca00078e3cff */
[----:B------:R-:W2:Y:S04]  /*ca30*/  @!P3 LDG.E.U16 R14, [R2.64] ;  /* 0x00000008020eb981 */ /* 0x000ea8000c1e1500 */
[----:B--2---:R0:W-:Y:S04]  /*ca40*/  STL [R1+0x164], R14 ;  /* 0x0001640e01007387 */ /* 0x0041e80000100800 */
[----:B0-----:R-:W2:Y:S04]  /*ca50*/  LDL.LU R14, [R1+0x1018] ;  /* 0x00101800010e7983 */ /* 0x001ea80000300800 */
[----:B------:R-:W4:Y:S04]  /*ca60*/  LDL R2, [R1+0x3cc] ;  /* 0x0003cc0001027983 */ /* 0x000f280000100800 */
[----:B------:R-:W4:Y:S01]  /*ca70*/  LDL R3, [R1+0x3d0] ;  /* 0x0003d00001037983 */ /* 0x000f220000100800 */
[----:B------:R-:W-:-:S02]  /*ca80*/  PRMT R12, RZ, 0x7610, R12 ;  /* 0x00007610ff0c7816 */ /* 0x000fc4000000000c */
[----:B------:R-:W-:Y:S02]  /*ca90*/  LOP3.LUT R13, R13, 0xb8, RZ, 0xfc, !PT ;  /* 0x000000b80d0d7812 */ /* 0x000fe400078efcff */
[----:B----4-:R-:W-:-:S04]  /*caa0*/  @!P1 LOP3.LUT R3, R3, R2, RZ, 0x3c, !PT ;  /* 0x0000000203039212 */ /* 0x010fc800078e3cff */
[----:B------:R-:W-:-:S04]  /*cab0*/  @!P1 LOP3.LUT R2, R3, R2, RZ, 0x3c, !PT ;  /* 0x0000000203029212 */ /* 0x000fc800078e3cff */
[----:B------:R-:W-:-:S05]  /*cac0*/  @!P1 LOP3.LUT R3, R3, R2, RZ, 0x3c, !PT ;  /* 0x0000000203039212 */ /* 0x000fca00078e3cff */
[----:B------:R3:W4:Y:S01]  /*cad0*/  @!P1 LDG.E.U16 R12, [R2.64] ;  /* 0x00000008020c9981 */ /* 0x000722000c1e1500 */
[----:B------:R-:W-:Y:S02]  /*cae0*/  ISETP.GE.AND P2, PT, R13, UR5, PT ;  /* 0x000000050d007c0c */ /* 0x000fe4000bf46270 */
[----:B--2---:R-:W-:-:S11]  /*caf0*/  PRMT R14, RZ, 0x7610, R14 ;  /* 0x00007610ff0e7816 */ /* 0x004fd6000000000e */
[----:B---3--:R-:W-:Y:S02]  /*cb00*/  @!P2 IMAD.MOV.U32 R2, RZ, RZ, R7 ;  /* 0x000000ffff02a224 */ /* 0x008fe400078e0007 */
[----:B------:R-:W-:Y:S01]  /*cb10*/  @!P2 IMAD.MOV.U32 R3, RZ, RZ, R8 ;  /* 0x000000ffff03a224 */ /* 0x000fe200078e0008 */
[----:B------:R-:W2:Y:S04]  /*cb20*/  LDL R7, [R1+0x3a8] ;  /* 0x0003a80001077983 */ /* 0x000ea80000100800 */
[----:B------:R-:W3:Y:S04]  /*cb30*/  LDL R8, [R1+0x3a4] ;  /* 0x0003a40001087983 */ /* 0x000ee80000100800 */
[----:B------:R0:W2:Y:S04]  /*cb40*/  @!P2 LDG.E.U16 R14, [R2.64] ;  /* 0x00000008020ea981 */ /* 0x0000a8000c1e1500 */
[----:B------:R-:W1:Y:S04]  /*cb50*/  S2R R13, SR_TID.X ;  /* 0x00000000000d7919 */ /* 0x000e680000002100 */
[----:B----4-:R4:W-:Y:S04]  /*cb60*/  STL [R1+0x158], R12 ;  /* 0x0001580c01007387 */ /* 0x0109e80000100800 */
[----:B0-----:R-:W2:Y:S04]  /*cb70*/  LDL R2, [R1+0x3bc] ;  /* 0x0003bc0001027983 */ /* 0x001ea80000100800 */
[----:B------:R-:W2:Y:S01]  /*cb80*/  LDL R3, [R1+0x3c0] ;  /* 0x0003c00001037983 */ /* 0x000ea20000100800 */
[----:B-1----:R-:W-:-:S04]  /*cb90*/  SHF.R.U32.HI R13, RZ, 0x6, R13 ;  /* 0x00000006ff0d7819 */ /* 0x002fc8000001160d */
[----:B------:R-:W-:-:S04]  /*cba0*/  SGXT.U32 R13, R13, 0x1 ;  /* 0x000000010d0d781a */ /* 0x000fc80000000000 */
[----:B------:R-:W-:-:S04]  /*cbb0*/  LOP3.LUT R13, R13, 0xba, RZ, 0xfc, !PT ;  /* 0x000000ba0d0d7812 */ /* 0x000fc800078efcff */
[----:B------:R-:W-:Y:S02]  /*cbc0*/  ISETP.GE.AND P3, PT, R13, UR5, PT ;  /* 0x000000050d007c0c */ /* 0x000fe4000bf66270 */
[----:B------:R-:W0:Y:S01]  /*cbd0*/  S2R R13, SR_TID.X ;  /* 0x00000000000d7919 */ /* 0x000e220000002100 */
[----:B------:R-:W-:Y:S02]  /*cbe0*/  PRMT R10, RZ, 0x7610, R10 ;  /* 0x00007610ff0a7816 */ /* 0x000fe4000000000a */
[----:B0-----:R-:W-:-:S04]  /*cbf0*/  SHF.R.U32.HI R13, RZ, 0x6, R13 ;  /* 0x00000006ff0d7819 */ /* 0x001fc8000001160d */
[----:B------:R-:W-:-:S04]  /*cc00*/  SGXT.U32 R13, R13, 0x1 ;  /* 0x000000010d0d781a */ /* 0x000fc80000000000 */
[----:B----4-:R-:W-:-:S04]  /*cc10*/  LOP3.LUT R12, R13, 0xbc, RZ, 0xfc, !PT ;  /* 0x000000bc0d0c7812 */ /* 0x010fc800078efcff */
        /* <DEDUP_REMOVED lines=16> */
[----:B------:R-:W-:Y:S01]  /*cd20*/  LOP3.LUT R13, R13, 0xbe, RZ, 0xfc, !PT ;  /* 0x000000be0d0d7812 */ /* 0x000fe200078efcff */
[----:B------:R0:W-:Y:S03]  /*cd30*/  STL [R1+0x144], R10 ;  /* 0x0001440a01007387 */ /* 0x0001e60000100800 */
[----:B------:R-:W-:Y:S02]  /*cd40*/  ISETP.GE.AND P2, PT, R13, UR5, PT ;  /* 0x000000050d007c0c */ /* 0x000fe4000bf46270 */
[----:B------:R-:W3:Y:S04]  /*cd50*/  LDL.LU R13, [R1+0x1010] ;  /* 0x00101000010d7983 */ /* 0x000ee80000300800 */
[----:B--2---:R1:W-:Y:S04]  /*cd60*/  STL [R1+0x150], R11 ;  /* 0x0001500b01007387 */ /* 0x0043e80000100800 */
[----:B------:R-:W2:Y:S04]  /*cd70*/  LDL R2, [R1+0x3ac] ;  /* 0x0003ac0001027983 */ /* 0x000ea80000100800 */
[----:B------:R-:W2:Y:S01]  /*cd80*/  LDL R3, [R1+0x3b0] ;  /* 0x0003b00001037983 */ /* 0x000ea20000100800 */
[----:B----4-:R-:W-:-:S03]  /*cd90*/  PRMT R12, RZ, 0x7610, R12 ;  /* 0x00007610ff0c7816 */ /* 0x010fc6000000000c */
[----:B0-----:R-:W0:Y:S01]  /*cda0*/  S2R R10, SR_TID.X ;  /* 0x00000000000a7919 */ /* 0x001e220000002100 */
[----:B--2---:R-:W-:-:S04]  /*cdb0*/  @!P2 LOP3.LUT R3, R3, R2, RZ, 0x3c, !PT ;  /* 0x000000020303a212 */ /* 0x004fc800078e3cff */
[----:B------:R-:W-:-:S04]  /*cdc0*/  @!P2 LOP3.LUT R2, R3, R2, RZ, 0x3c, !PT ;  /* 0x000000020302a212 */ /* 0x000fc800078e3cff */
[----:B------:R-:W-:-:S05]  /*cdd0*/  @!P2 LOP3.LUT R3, R3, R2, RZ, 0x3c, !PT ;  /* 0x000000020303a212 */ /* 0x000fca00078e3cff */
[----:B------:R2:W4:Y:S01]  /*cde0*/  @!P2 LDG.E.U16 R12, [R2.64] ;  /* 0x00000008020ca981 */ /* 0x000522000c1e1500 */
[----:B0-----:R-:W-:-:S04]  /*cdf0*/  SHF.R.U32.HI R10, RZ, 0x6, R10 ;  /* 0x00000006ff0a7819 */ /* 0x001fc8000001160a */
[----:B------:R-:W-:Y:S01]  /*ce00*/  SGXT.U32 R10, R10, 0x1 ;  /* 0x000000010a0a781a */ /* 0x000fe20000000000 */
[----:B-1----:R-:W0:Y:S03]  /*ce10*/  S2R R11, SR_TID.X ;  /* 0x00000000000b7919 */ /* 0x002e260000002100 */
[----:B------:R-:W-:-:S04]  /*ce20*/  LOP3.LUT R10, R10, 0xc0, RZ, 0xfc, !PT ;  /* 0x000000c00a0a7812 */ /* 0x000fc800078efcff */
[----:B------:R-:W-:Y:S02]  /*ce30*/  ISETP.GE.AND P1, PT, R10, UR5, PT ;  /* 0x000000050a007c0c */ /* 0x000fe4000bf26270 */
[----:B------:R-:W4:Y:S01]  /*ce40*/  LDL R10, [R1+0x398] ;  /* 0x00039800010a7983 */ /* 0x000f220000100800 */
[----:B---3--:R-:W-:Y:S02]  /*ce50*/  PRMT R13, RZ, 0x7610, R13 ;  /* 0x00007610ff0d7816 */ /* 0x008fe4000000000d */
[----:B0-----:R-:W-:-:S08]  /*ce60*/  SHF.R.U32.HI R11, RZ, 0x6, R11 ;  /* 0x00000006ff0b7819 */ /* 0x001fd0000001160b */
[----:B--2---:R-:W-:Y:S01]  /*ce70*/  @!P1 IMAD.MOV.U32 R2, RZ, RZ, R7 ;  /* 0x000000ffff029224 */ /* 0x004fe200078e0007 */
[----:B------:R-:W-:Y:S01]  /*ce80*/  SGXT.U32 R11, R11, 0x1 ;  /* 0x000000010b0b781a */ /* 0x000fe20000000000 */
[----:B------:R-:W-:-:S03]  /*ce90*/  @!P1 IMAD.MOV.U32 R3, RZ, RZ, R8 ;  /* 0x000000ffff039224 */ /* 0x000fc600078e0008 */
[----:B------:R-:W-:Y:S02]  /*cea0*/  LOP3.LUT R11, R11, 0xc2, RZ, 0xfc, !PT ;  /* 0x000000c20b0b7812 */ /* 0x000fe400078efcff */
[----:B------:R0:W2:Y:S02]  /*ceb0*/  @!P1 LDG.E.U16 R13, [R2.64] ;  /* 0x00000008020d9981 */ /* 0x0000a4000c1e1500 */
[----:B------:R-:W-:Y:S02]  /*cec0*/  ISETP.GE.AND P2, PT, R11, UR5, PT ;  /* 0x000000050b007c0c */ /* 0x000fe4000bf46270 */
[----:B----4-:R1:W-:Y:S04]  /*ced0*/  STL [R1+0x148], R12 ;  /* 0x0001480c01007387 */ /* 0x0103e80000100800 */
[----:B0-----:R-:W3:Y:S04]  /*cee0*/  LDL R2, [R1+0x39c] ;  /* 0x00039c0001027983 */ /* 0x001ee80000100800 */
[----:B------:R-:W3:Y:S04]  /*cef0*/  LDL R3, [R1+0x3a0] ;  /* 0x0003a00001037983 */ /* 0x000ee80000100800 */
[----:B-1----:R-:W0:Y:S04]  /*cf00*/  S2R R12, SR_TID.X ;  /* 0x00000000000c7919 */ /* 0x002e280000002100 */
[----:B------:R-:W4:Y:S04]  /*cf10*/  LDL R8, [R1+0x384] ;  /* 0x0003840001087983 */ /* 0x000f280000100800 */
[----:B------:R-:W2:Y:S01]  /*cf20*/  LDL R7, [R1+0x388] ;  /* 0x0003880001077983 */ /* 0x000ea20000100800 */
[----:B0-----:R-:W-:-:S04]  /*cf30*/  SHF.R.U32.HI R12, RZ, 0x6, R12 ;  /* 0x00000006ff0c7819 */ /* 0x001fc8000001160c */
[----:B------:R-:W-:-:S04]  /*cf40*/  SGXT.U32 R12, R12, 0x1 ;  /* 0x000000010c0c781a */ /* 0x000fc80000000000 */
[----:B------:R-:W-:-:S04]  /*cf50*/  LOP3.LUT R11, R12, 0xc4, RZ, 0xfc, !PT ;  /* 0x000000c40c0b7812 */ /* 0x000fc800078efcff */
[----:B------:R-:W-:Y:S02]  /*cf60*/  ISETP.GE.AND P1, PT, R11, UR5, PT ;  /* 0x000000050b007c0c */ /* 0x000fe4000bf26270 */
[----:B------:R-:W2:Y:S01]  /*cf70*/  LDL.LU R11, [R1+0x100c] ;  /* 0x00100c00010b7983 */ /* 0x000ea20000300800 */
[----:B---3--:R-:W-:-:S04]  /*cf80*/  @!P2 LOP3.LUT R3, R3, R2, RZ, 0x3c, !PT ;  /* 0x000000020303a212 */ /* 0x008fc800078e3cff */
[----:B------:R-:W-:-:S04]  /*cf90*/  @!P2 LOP3.LUT R2, R3, R2, RZ, 0x3c, !PT ;  /* 0x000000020302a212 */ /* 0x000fc800078e3cff */
[----:B------:R-:W-:Y:S02]  /*cfa0*/  @!P2 LOP3.LUT R3, R3, R2, RZ, 0x3c, !PT ;  /* 0x000000020303a212 */ /* 0x000fe400078e3cff */
[----:B--2---:R-:W-:-:S06]  /*cfb0*/  PRMT R11, RZ, 0x7610, R11 ;  /* 0x00007610ff0b7816 */ /* 0x004fcc000000000b */
[----:B------:R-:W2:Y:S04]  /*cfc0*/  @!P2 LDG.E.U16 R11, [R2.64] ;  /* 0x00000008020ba981 */ /* 0x000ea8000c1e1500 */
[----:B------:R-:W0:Y:S04]  /*cfd0*/  S2R R12, SR_TID.X ;  /* 0x00000000000c7919 */ /* 0x000e280000002100 */
[----:B--2---:R1:W-:Y:S04]  /*cfe0*/  STL [R1+0x13c], R11 ;  /* 0x00013c0b01007387 */ /* 0x0043e80000100800 */
[----:B-1----:R-:W2:Y:S04]  /*cff0*/  LDL.LU R11, [R1+0x1008] ;  /* 0x00100800010b7983 */ /* 0x002ea80000300800 */
[----:B------:R-:W3:Y:S01]  /*d000*/  LDL R3, [R1+0x394] ;  /* 0x0003940001037983 */ /* 0x000ee20000100800 */
[----:B0-----:R-:W-:-:S04]  /*d010*/  SHF.R.U32.HI R12, RZ, 0x6, R12 ;  /* 0x00000006ff0c7819 */ /* 0x001fc8000001160c */
[----:B------:R-:W-:-:S04]  /*d020*/  SGXT.U32 R12, R12, 0x1 ;  /* 0x000000010c0c781a */ /* 0x000fc80000000000 */
[----:B------:R-:W-:-:S04]  /*d030*/  LOP3.LUT R2, R12, 0xc6, RZ, 0xfc, !PT ;  /* 0x000000c60c027812 */ /* 0x000fc800078efcff */
[----:B------:R-:W-:Y:S01]  /*d040*/  ISETP.GE.AND P2, PT, R2, UR5, PT ;  /* 0x0000000502007c0c */ /* 0x000fe2000bf46270 */
[----:B------:R-:W-:Y:S01]  /*d050*/  @!P1 IMAD.MOV.U32 R2, RZ, RZ, R10 ;  /* 0x000000ffff029224 */ /* 0x000fe200078e000a */
[----:B--2---:R-:W-:-:S06]  /*d060*/  PRMT R11, RZ, 0x7610, R11 ;  /* 0x00007610ff0b7816 */ /* 0x004fcc000000000b */
[----:B---3--:R-:W2:Y:S04]  /*d070*/  @!P1 LDG.E.U16 R11, [R2.64] ;  /* 0x00000008020b9981 */ /* 0x008ea8000c1e1500 */
[----:B------:R-:W0:Y:S04]  /*d080*/  S2R R12, SR_TID.X ;  /* 0x00000000000c7919 */ /* 0x000e280000002100 */
[----:B--2---:R1:W-:Y:S04]  /*d090*/  STL [R1+0x140], R11 ;  /* 0x0001400b01007387 */ /* 0x0043e80000100800 */
[----:B-1----:R-:W2:Y:S04]  /*d0a0*/  LDL.LU R11, [R1+0x1004] ;  /* 0x00100400010b7983 */ /* 0x002ea80000300800 */
[----:B------:R-:W3:Y:S04]  /*d0b0*/  LDL R2, [R1+0x38c] ;  /* 0x00038c0001027983 */ /* 0x000ee80000100800 */
[----:B------:R-:W3:Y:S01]  /*d0c0*/  LDL R3, [R1+0x390] ;  /* 0x0003900001037983 */ /* 0x000ee20000100800 */
[----:B0-----:R-:W-:-:S04]  /*d0d0*/  SHF.R.U32.HI R12, RZ, 0x6, R12 ;  /* 0x00000006ff0c7819 */ /* 0x001fc8000001160c */
[----:B------:R-:W-:-:S04]  /*d0e0*/  SGXT.U32 R12, R12, 0x1 ;  /* 0x000000010c0c781a */ /* 0x000fc80000000000 */
[----:B------:R-:W-:-:S04]  /*d0f0*/  LOP3.LUT R12, R12, 0xc8, RZ, 0xfc, !PT ;  /* 0x000000c80c0c7812 */ /* 0x000fc800078efcff */
[----:B------:R-:W-:Y:S02]  /*d100*/  ISETP.GE.AND P1, PT, R12, UR5, PT ;  /* 0x000000050c007c0c */ /* 0x000fe4000bf26270 */
[----:B------:R-:W4:Y:S01]  /*d110*/  LDL.LU R12, [R1+0x1000] ;  /* 0x00100000010c7983 */ /* 0x000f220000300800 */
[----:B--2---:R-:W-:Y:S02]  /*d120*/  PRMT R11, RZ, 0x7610, R11 ;  /* 0x00007610ff0b7816 */ /* 0x004fe4000000000b */
[----:B---3--:R-:W-:-:S04]  /*d130*/  @!P2 LOP3.LUT R3, R3, R2, RZ, 0x3c, !PT ;  /* 0x000000020303a212 */ /* 0x008fc800078e3cff */
[----:B------:R-:W-:-:S04]  /*d140*/  @!P2 LOP3.LUT R2, R3, R2, RZ, 0x3c, !PT ;  /* 0x000000020302a212 */ /* 0x000fc800078e3cff */
[----:B------:R-:W-:-:S05]  /*d150*/  @!P2 LOP3.LUT R3, R3, R2, RZ, 0x3c, !PT ;  /* 0x000000020303a212 */ /* 0x000fca00078e3cff */
[----:B------:R0:W2:Y:S01]  /*d160*/  @!P2 LDG.E.U16 R11, [R2.64] ;  /* 0x00000008020ba981 */ /* 0x0000a2000c1e1500 */
[----:B----4-:R-:W-:Y:S01]  /*d170*/  PRMT R12, RZ, 0x7610, R12 ;  /* 0x00007610ff0c7816 */ /* 0x010fe2000000000c */
[----:B0-----:R-:W-:Y:S02]  /*d180*/  @!P1 IMAD.MOV.U32 R2, RZ, RZ, R7 ;  /* 0x000000ffff029224 */ /* 0x001fe400078e0007 */
[----:B------:R-:W-:-:S05]  /*d190*/  @!P1 IMAD.MOV.U32 R3, RZ, RZ, R8 ;  /* 0x000000ffff039224 */ /* 0x000fca00078e0008 */
[----:B------:R0:W3:Y:S04]  /*d1a0*/  @!P1 LDG.E.U16 R12, [R2.64] ;  /* 0x00000008020c9981 */ /* 0x0000e8000c1e1500 */
[----:B------:R-:W1:Y:S04]  /*d1b0*/  S2R R10, SR_TID.X ;  /* 0x00000000000a7919 */ /* 0x000e680000002100 */
[----:B--2---:R2:W-:Y:S04]  /*d1c0*/  STL [R1+0x138], R11 ;  /* 0x0001380b01007387 */ /* 0x0045e80000100800 */
[----:B0-----:R-:W4:Y:S04]  /*d1d0*/  LDL R2, [R1+0x37c] ;  /* 0x00037c0001027983 */ /* 0x001f280000100800 */
[----:B------:R-:W4:Y:S01]  /*d1e0*/  LDL R3, [R1+0x380] ;  /* 0x0003800001037983 */ /* 0x000f220000100800 */
[----:B-1----:R-:W-:-:S03]  /*d1f0*/  SHF.R.U32.HI R10, RZ, 0x6, R10 ;  /* 0x00000006ff0a7819 */ /* 0x002fc6000001160a */
[----:B--2---:R-:W0:Y:S01]  /*d200*/  S2R R11, SR_TID.X ;  /* 0x00000000000b7919 */ /* 0x004e220000002100 */
[----:B------:R-:W-:Y:S02]  /*d210*/  SGXT.U32 R10, R10, 0x1 ;  /* 0x000000010a0a781a */ /* 0x000fe40000000000 */
[----:B------:R-:W-:Y:S01]  /*d220*/  PRMT R28, RZ, 0x7610, R28 ;  /* 0x00007610ff1c7816 */ /* 0x000fe2000000001c */
[----:B------:R-:W2:Y:S01]  /*d230*/  LDL R8, [R1+0x364] ;  /* 0x0003640001087983 */ /* 0x000ea20000100800 */
[----:B------:R-:W-:-:S03]  /*d240*/  LOP3.LUT R10, R10, 0xca, RZ, 0xfc, !PT ;  /* 0x000000ca0a0a7812 */ /* 0x000fc600078efcff */
[----:B------:R-:W2:Y:S01]  /*d250*/  LDL R7, [R1+0x368] ;  /* 0x0003680001077983 */ /* 0x000ea20000100800 */
[----:B------:R-:W-:Y:S02]  /*d260*/  ISETP.GE.AND P2, PT, R10, UR5, PT ;  /* 0x000000050a007c0c */ /* 0x000fe4000bf46270 */
[----:B0-----:R-:W-:-:S04]  /*d270*/  SHF.R.U32.HI R11, RZ, 0x6, R11 ;  /* 0x00000006ff0b7819 */ /* 0x001fc8000001160b */
[----:B------:R-:W-:-:S04]  /*d280*/  SGXT.U32 R11, R11, 0x1 ;  /* 0x000000010b0b781a */ /* 0x000fc80000000000 */
[----:B------:R-:W-:-:S04]  /*d290*/  LOP3.LUT R10, R11, 0xcc, RZ, 0xfc, !PT ;  /* 0x000000cc0b0a7812 */ /* 0x000fc800078efcff */
[----:B------:R-:W-:Y:S02]  /*d2a0*/  ISETP.GE.AND P1, PT, R10, UR5, PT ;  /* 0x000000050a007c0c */ /* 0x000fe4000bf26270 */
[----:B------:R-:W2:Y:S01]  /*d2b0*/  LDL.LU R10, [R1+0xffc] ;  /* 0x000ffc00010a7983 */ /* 0x000ea20000300800 */
[----:B----4-:R-:W-:-:S04]  /*d2c0*/  @!P2 LOP3.LUT R3, R3, R2, RZ, 0x3c, !PT ;  /* 0x000000020303a212 */ /* 0x010fc800078e3cff */
[----:B------:R-:W-:-:S04]  /*d2d0*/  @!P2 LOP3.LUT R2, R3, R2, RZ, 0x3c, !PT ;  /* 0x000000020302a212 */ /* 0x000fc800078e3cff */
[----:B------:R-:W-:-:S05]  /*d2e0*/  @!P2 LOP3.LUT R3, R3, R2, RZ, 0x3c, !PT ;  /* 0x000000020303a212 */ /* 0x000fca00078e3cff */
[----:B------:R0:W4:Y:S04]  /*d2f0*/  @!P2 LDG.E.U16 R28, [R2.64] ;  /* 0x00000008021ca981 */ /* 0x000128000c1e1500 */
        /* <DEDUP_REMOVED lines=11> */
[----:B----4-:R0:W-:Y:S03]  /*d3b0*/  STL [R1+0x134], R28 ;  /* 0x0001341c01007387 */ /* 0x0101e60000100800 */
[----:B------:R-:W-:Y:S02]  /*d3c0*/  ISETP.GE.AND P2, PT, R11, UR5, PT ;  /* 0x000000050b007c0c */ /* 0x000fe4000bf46270 */
[----:B------:R-:W4:Y:S04]  /*d3d0*/  LDL.LU R11, [R1+0xff8] ;  /* 0x000ff800010b7983 */ /* 0x000f280000300800 */
[----:B--2---:R1:W-:Y:S04]  /*d3e0*/  STL [R1+0x130], R9 ;  /* 0x0001300901007387 */ /* 0x0043e80000100800 */
[----:B------:R-:W2:Y:S04]  /*d3f0*/  LDL R2, [R1+0x36c] ;  /* 0x00036c0001027983 */ /* 0x000ea80000100800 */
[----:B------:R-:W2:Y:S01]  /*d400*/  LDL R3, [R1+0x370] ;  /* 0x0003700001037983 */ /* 0x000ea20000100800 */
[----:B------:R-:W-:-:S03]  /*d410*/  PRMT R10, RZ, 0x7610, R10 ;  /* 0x00007610ff0a7816 */ /* 0x000fc6000000000a */
[----:B0-----:R-:W0:Y:S01]  /*d420*/  S2R R28, SR_TID.X ;  /* 0x00000000001c7919 */ /* 0x001e220000002100 */
[----:B--2---:R-:W-:-:S04]  /*d430*/  @!P2 LOP3.LUT R3, R3, R2, RZ, 0x3c, !PT ;  /* 0x000000020303a212 */ /* 0x004fc800078e3cff */
[----:B------:R-:W-:-:S04]  /*d440*/  @!P2 LOP3.LUT R2, R3, R2, RZ, 0x3c, !PT ;  /* 0x000000020302a212 */ /* 0x000fc800078e3cff */
[----:B------:R-:W-:-:S05]  /*d450*/  @!P2 LOP3.LUT R3, R3, R2, RZ, 0x3c, !PT ;  /* 0x000000020303a212 */ /* 0x000fca00078e3cff */
[----:B------:R2:W3:Y:S01]  /*d460*/  @!P2 LDG.E.U16 R10, [R2.64] ;  /* 0x00000008020aa981 */ /* 0x0004e2000c1e1500 */
[----:B0-----:R-:W-:-:S04]  /*d470*/  SHF.R.U32.HI R28, RZ, 0x6, R28 ;  /* 0x00000006ff1c7819 */ /* 0x001fc8000001161c */
[----:B------:R-:W-:-:S04]  /*d480*/  SGXT.U32 R28, R28, 0x1 ;  /* 0x000000011c1c781a */ /* 0x000fc80000000000 */
[----:B------:R-:W-:Y:S01]  /*d490*/  LOP3.LUT R28, R28, 0xd0, RZ, 0xfc, !PT ;  /* 0x000000d01c1c7812 */ /* 0x000fe200078efcff */
[----:B-1----:R-:W0:Y:S03]  /*d4a0*/  S2R R9, SR_TID.X ;  /* 0x0000000000097919 */ /* 0x002e260000002100 */
[----:B------:R-:W-:Y:S02]  /*d4b0*/  ISETP.GE.AND P1, PT, R28, UR5, PT ;  /* 0x000000051c007c0c */ /* 0x000fe4000bf26270 */
[----:B------:R-:W3:Y:S01]  /*d4c0*/  LDL R28, [R1+0x358] ;  /* 0x00035800011c7983 */ /* 0x000ee20000100800 */
[----:B----4-:R-:W-:-:S10]  /*d4d0*/  PRMT R11, RZ, 0x7610, R11 ;  /* 0x00007610ff0b7816 */ /* 0x010fd4000000000b */
[----:B--2---:R-:W-:Y:S02]  /*d4e0*/  @!P1 IMAD.MOV.U32 R2, RZ, RZ, R7 ;  /* 0x000000ffff029224 */ /* 0x004fe400078e0007 */
[----:B------:R-:W-:-:S05]  /*d4f0*/  @!P1 IMAD.MOV.U32 R3, RZ, RZ, R8 ;  /* 0x000000ffff039224 */ /* 0x000fca00078e0008 */
[----:B------:R1:W2:Y:S01]  /*d500*/  @!P1 LDG.E.U16 R11, [R2.64] ;  /* 0x00000008020b9981 */ /* 0x0002a2000c1e1500 */
[----:B0-----:R-:W-:-:S04]  /*d510*/  SHF.R.U32.HI R9, RZ, 0x6, R9 ;  /* 0x00000006ff097819 */ /* 0x001fc80000011609 */
[----:B------:R-:W-:-:S04]  /*d520*/  SGXT.U32 R9, R9, 0x1 ;  /* 0x000000010909781a */ /* 0x000fc80000000000 */
[----:B------:R-:W-:-:S04]  /*d530*/  LOP3.LUT R9, R9, 0xd2, RZ, 0xfc, !PT ;  /* 0x000000d209097812 */ /* 0x000fc800078efcff */
[----:B------:R-:W-:Y:S01]  /*d540*/  ISETP.GE.AND P2, PT, R9, UR5, PT ;  /* 0x0000000509007c0c */ /* 0x000fe2000bf46270 */
[----:B---3--:R0:W-:Y:S04]  /*d550*/  STL [R1+0x12c], R10 ;  /* 0x00012c0a01007387 */ /* 0x0081e80000100800 */
[----:B-1----:R-:W3:Y:S04]  /*d560*/  LDL R2, [R1+0x35c] ;  /* 0x00035c0001027983 */ /* 0x002ee80000100800 */
[----:B------:R-:W3:Y:S04]  /*d570*/  LDL R3, [R1+0x360] ;  /* 0x0003600001037983 */ /* 0x000ee80000100800 */
[----:B0-----:R-:W0:Y:S04]  /*d580*/  S2R R10, SR_TID.X ;  /* 0x00000000000a7919 */ /* 0x001e280000002100 */
        /* <DEDUP_REMOVED lines=23> */
[----:B--2---:R0:W-:Y:S04]  /*d700*/  STL [R1+0x124], R7 ;  /* 0x0001240701007387 */ /* 0x0041e80000100800 */
[----:B0-----:R-:W2:Y:S04]  /*d710*/  LDL.LU R7, [R1+0xfec] ;  /* 0x000fec0001077983 */ /* 0x001ea80000300800 */
[----:B------:R-:W3:Y:S04]  /*d720*/  LDL R2, [R1+0x34c] ;  /* 0x00034c0001027983 */ /* 0x000ee80000100800 */
[----:B------:R-:W3:Y:S04]  /*d730*/  LDL R3, [R1+0x350] ;  /* 0x0003500001037983 */ /* 0x000ee80000100800 */
[----:B------:R-:W0:Y:S02]  /*d740*/  S2R R10, SR_TID.X ;  /* 0x00000000000a7919 */ /* 0x000e240000002100 */
        /* <DEDUP_REMOVED lines=9> */
[----:B------:R0:W2:Y:S04]  /*d7e0*/  @!P2 LDG.E.U16 R7, [R2.64] ;  /* 0x000000080207a981 */ /* 0x0000a8000c1e1500 */
[----:B------:R-:W1:Y:S01]  /*d7f0*/  S2R R28, SR_TID.X ;  /* 0x00000000001c7919 */ /* 0x000e620000002100 */
[----:B0-----:R-:W-:Y:S02]  /*d800*/  @!P1 IMAD.MOV.U32 R2, RZ, RZ, R8 ;  /* 0x000000ffff029224 */ /* 0x001fe400078e0008 */
[----:B----4-:R-:W-:Y:S01]  /*d810*/  @!P1 IMAD.MOV.U32 R3, RZ, RZ, R9 ;  /* 0x000000ffff039224 */ /* 0x010fe200078e0009 */
[----:B-1----:R-:W-:Y:S02]  /*d820*/  SHF.R.U32.HI R28, RZ, 0x6, R28 ;  /* 0x00000006ff1c7819 */ /* 0x002fe4000001161c */
[----:B------:R-:W-:-:S02]  /*d830*/  PRMT R10, RZ, 0x7610, R10 ;  /* 0x00007610ff0a7816 */ /* 0x000fc4000000000a */
[----:B------:R-:W-:-:S04]  /*d840*/  SGXT.U32 R28, R28, 0x1 ;  /* 0x000000011c1c781a */ /* 0x000fc80000000000 */
[----:B------:R0:W3:Y:S01]  /*d850*/  @!P1 LDG.E.U16 R10, [R2.64] ;  /* 0x00000008020a9981 */ /* 0x0000e2000c1e1500 */
[----:B------:R-:W-:-:S04]  /*d860*/  LOP3.LUT R28, R28, 0xda, RZ, 0xfc, !PT ;  /* 0x000000da1c1c7812 */ /* 0x000fc800078efcff */
[----:B------:R-:W-:Y:S01]  /*d870*/  ISETP.GE.AND P2, PT, R28, UR5, PT ;  /* 0x000000051c007c0c */ /* 0x000fe2000bf46270 */
[----:B--2---:R1:W-:Y:S04]  /*d880*/  STL [R1+0x120], R7 ;  /* 0x0001200701007387 */ /* 0x0043e80000100800 */
[----:B0-----:R-:W2:Y:S04]  /*d890*/  LDL R2, [R1+0x33c] ;  /* 0x00033c0001027983 */ /* 0x001ea80000100800 */
[----:B------:R-:W2:Y:S04]  /*d8a0*/  LDL R3, [R1+0x340] ;  /* 0x0003400001037983 */ /* 0x000ea80000100800 */
[----:B-1----:R-:W0:Y:S04]  /*d8b0*/  S2R R7, SR_TID.X ;  /* 0x0000000000077919 */ /* 0x002e280000002100 */
[----:B------:R-:W4:Y:S04]  /*d8c0*/  LDL R28, [R1+0x324] ;  /* 0x00032400011c7983 */ /* 0x000f280000100800 */
[----:B------:R-:W3:Y:S01]  /*d8d0*/  LDL R8, [R1+0x328] ;  /* 0x0003280001087983 */ /* 0x000ee20000100800 */
[----:B0-----:R-:W-:-:S04]  /*d8e0*/  SHF.R.U32.HI R7, RZ, 0x6, R7 ;  /* 0x00000006ff077819 */ /* 0x001fc80000011607 */
[----:B------:R-:W-:-:S04]  /*d8f0*/  SGXT.U32 R7, R7, 0x1 ;  /* 0x000000010707781a */ /* 0x000fc80000000000 */
[----:B------:R-:W-:-:S04]  /*d900*/  LOP3.LUT R7, R7, 0xdc, RZ, 0xfc, !PT ;  /* 0x000000dc07077812 */ /* 0x000fc800078efcff */
[----:B------:R-:W-:Y:S02]  /*d910*/  ISETP.GE.AND P1, PT, R7, UR5, PT ;  /* 0x0000000507007c0c */ /* 0x000fe4000bf26270 */
[----:B------:R-:W3:Y:S01]  /*d920*/  LDL.LU R7, [R1+0xfe4] ;  /* 0x000fe40001077983 */ /* 0x000ee20000300800 */
[----:B--2---:R-:W-:-:S04]  /*d930*/  @!P2 LOP3.LUT R3, R3, R2, RZ, 0x3c, !PT ;  /* 0x000000020303a212 */ /* 0x004fc800078e3cff */
[----:B------:R-:W-:-:S04]  /*d940*/  @!P2 LOP3.LUT R2, R3, R2, RZ, 0x3c, !PT ;  /* 0x000000020302a212 */ /* 0x000fc800078e3cff */
[----:B------:R-:W-:Y:S02]  /*d950*/  @!P2 LOP3.LUT R3, R3, R2, RZ, 0x3c, !PT ;  /* 0x000000020303a212 */ /* 0x000fe400078e3cff */
[----:B---3--:R-:W-:-:S06]  /*d960*/  PRMT R7, RZ, 0x7610, R7 ;  /* 0x00007610ff077816 */ /* 0x008fcc0000000007 */
[----:B------:R-:W2:Y:S04]  /*d970*/  @!P2 LDG.E.U16 R7, [R2.64] ;  /* 0x000000080207a981 */ /* 0x000ea8000c1e1500 */
[----:B------:R-:W0:Y:S02]  /*d980*/  S2R R9, SR_TID.X ;  /* 0x0000000000097919 */ /* 0x000e240000002100 */
[----:B0-----:R-:W-:-:S04]  /*d990*/  SHF.R.U32.HI R9, RZ, 0x6, R9 ;  /* 0x00000006ff097819 */ /* 0x001fc80000011609 */
[----:B------:R-:W-:-:S04]  /*d9a0*/  SGXT.U32 R9, R9, 0x1 ;  /* 0x000000010909781a */ /* 0x000fc80000000000 */
[----:B------:R-:W-:-:S04]  /*d9b0*/  LOP3.LUT R9, R9, 0xde, RZ, 0xfc, !PT ;  /* 0x000000de09097812 */ /* 0x000fc800078efcff */
[----:B------:R-:W-:Y:S01]  /*d9c0*/  ISETP.GE.AND P2, PT, R9, UR5, PT ;  /* 0x0000000509007c0c */ /* 0x000fe2000bf46270 */
[----:B--2---:R-:W-:Y:S04]  /*d9d0*/  STL [R1+0x11c], R7 ;  /* 0x00011c0701007387 */ /* 0x004fe80000100800 */
[----:B------:R-:W2:Y:S04]  /*d9e0*/  LDL R2, [R1+0x334] ;  /* 0x0003340001027983 */ /* 0x000ea80000100800 */
[----:B------:R-:W2:Y:S04]  /*d9f0*/  LDL R3, [R1+0x338] ;  /* 0x0003380001037983 */ /* 0x000ea80000100800 */
[----:B------:R-:W3:Y:S01]  /*da00*/  LDL.LU R9, [R1+0xfe0] ;  /* 0x000fe00001097983 */ /* 0x000ee20000300800 */
[----:B--2---:R-:W-:-:S04]  /*da10*/  @!P1 LOP3.LUT R3, R3, R2, RZ, 0x3c, !PT ;  /* 0x0000000203039212 */ /* 0x004fc800078e3cff */
[C---:B------:R-:W-:Y:S02]  /*da20*/  @!P1 LOP3.LUT R2, R3.reuse, R2, RZ, 0x3c, !PT ;  /* 0x0000000203029212 */ /* 0x040fe400078e3cff */
[----:B---3--:R-:W-:Y:S02]  /*da30*/  PRMT R9, RZ, 0x7610, R9 ;  /* 0x00007610ff097816 */ /* 0x008fe40000000009 */
[----:B------:R-:W-:-:S05]  /*da40*/  @!P1 LOP3.LUT R3, R3, R2, RZ, 0x3c, !PT ;  /* 0x0000000203039212 */ /* 0x000fca00078e3cff */
[----:B------:R-:W2:Y:S04]  /*da50*/  @!P1 LDG.E.U16 R9, [R2.64] ;  /* 0x0000000802099981 */ /* 0x000ea8000c1e1500 */
        /* <DEDUP_REMOVED lines=9> */
[----:B------:R1:W3:Y:S04]  /*daf0*/  @!P2 LDG.E.U16 R6, [R2.64] ;  /* 0x000000080206a981 */ /* 0x0002e8000c1e1500 */
[----:B-1----:R-:W1:Y:S01]  /*db00*/  S2R R3, SR_TID.X ;  /* 0x0000000000037919 */ /* 0x002e620000002100 */
[----:B0-----:R-:W-:-:S04]  /*db10*/  SHF.R.U32.HI R7, RZ, 0x6, R7 ;  /* 0x00000006ff077819 */ /* 0x001fc80000011607 */
[----:B------:R-:W-:-:S04]  /*db20*/  SGXT.U32 R7, R7, 0x1 ;  /* 0x000000010707781a */ /* 0x000fc80000000000 */
[----:B------:R-:W-:-:S04]  /*db30*/  LOP3.LUT R7, R7, 0xe0, RZ, 0xfc, !PT ;  /* 0x000000e007077812 */ /* 0x000fc800078efcff */
[----:B------:R-:W-:Y:S02]  /*db40*/  ISETP.GE.AND P1, PT, R7, UR5, PT ;  /* 0x0000000507007c0c */ /* 0x000fe4000bf26270 */
[----:B-1----:R-:W-:-:S04]  /*db50*/  SHF.R.U32.HI R3, RZ, 0x6, R3 ;  /* 0x00000006ff037819 */ /* 0x002fc80000011603 */
[----:B------:R-:W-:-:S04]  /*db60*/  SGXT.U32 R3, R3, 0x1 ;  /* 0x000000010303781a */ /* 0x000fc80000000000 */
[----:B------:R-:W-:-:S03]  /*db70*/  LOP3.LUT R3, R3, 0xe2, RZ, 0xfc, !PT ;  /* 0x000000e203037812 */ /* 0x000fc600078efcff */
[----:B------:R-:W-:Y:S01]  /*db80*/  @!P1 IMAD.MOV.U32 R2, RZ, RZ, R8 ;  /* 0x000000ffff029224 */ /* 0x000fe200078e0008 */
[----:B--2---:R-:W-:Y:S02]  /*db90*/  PRMT R9, RZ, 0x7610, R9 ;  /* 0x00007610ff097816 */ /* 0x004fe40000000009 */
[----:B------:R-:W-:Y:S01]  /*dba0*/  ISETP.GE.AND P2, PT, R3, UR5, PT ;  /* 0x0000000503007c0c */ /* 0x000fe2000bf46270 */
[----:B----4-:R-:W-:-:S05]  /*dbb0*/  @!P1 IMAD.MOV.U32 R3, RZ, RZ, R28 ;  /* 0x000000ffff039224 */ /* 0x010fca00078e001c */
[----:B------:R0:W2:Y:S04]  /*dbc0*/  @!P1 LDG.E.U16 R9, [R2.64] ;  /* 0x0000000802099981 */ /* 0x0000a8000c1e1500 */
[----:B---3--:R1:W-:Y:S04]  /*dbd0*/  STL [R1+0x114], R6 ;  /* 0x0001140601007387 */ /* 0x0083e80000100800 */
[----:B-1----:R-:W3:Y:S04]  /*dbe0*/  LDL.LU R6, [R1+0xfd8] ;  /* 0x000fd80001067983 */ /* 0x002ee80000300800 */
[----:B0-----:R-:W4:Y:S04]  /*dbf0*/  LDL R2, [R1+0x31c] ;  /* 0x00031c0001027983 */ /* 0x001f280000100800 */
[----:B------:R-:W4:Y:S04]  /*dc00*/  LDL R3, [R1+0x320] ;  /* 0x0003200001037983 */ /* 0x000f280000100800 */
[----:B------:R-:W0:Y:S04]  /*dc10*/  S2R R7, SR_TID.X ;  /* 0x0000000000077919 */ /* 0x000e280000002100 */
[----:B------:R-:W2:Y:S01]  /*dc20*/  LDL R28, [R1+0x304] ;  /* 0x00030400011c7983 */ /* 0x000ea20000100800 */
[----:B---3--:R-:W-:-:S02]  /*dc30*/  PRMT R6, RZ, 0x7610, R6 ;  /* 0x00007610ff067816 */ /* 0x008fc40000000006 */
[----:B----4-:R-:W-:-:S04]  /*dc40*/  @!P2 LOP3.LUT R3, R3, R2, RZ, 0x3c, !PT ;  /* 0x000000020303a212 */ /* 0x010fc800078e3cff */
[----:B------:R-:W-:-:S04]  /*dc50*/  @!P2 LOP3.LUT R2, R3, R2, RZ, 0x3c, !PT ;  /* 0x000000020302a212 */ /* 0x000fc800078e3cff */
[----:B------:R-:W-:-:S05]  /*dc60*/  @!P2 LOP3.LUT R3, R3, R2, RZ, 0x3c, !PT ;  /* 0x000000020303a212 */ /* 0x000fca00078e3cff */
[----:B------:R-:W3:Y:S01]  /*dc70*/  @!P2 LDG.E.U16 R6, [R2.64] ;  /* 0x000000080206a981 */ /* 0x000ee2000c1e1500 */
[----:B0-----:R-:W-:-:S04]  /*dc80*/  SHF.R.U32.HI R7, RZ, 0x6, R7 ;  /* 0x00000006ff077819 */ /* 0x001fc80000011607 */
[----:B------:R-:W-:-:S04]  /*dc90*/  SGXT.U32 R7, R7, 0x1 ;  /* 0x000000010707781a */ /* 0x000fc80000000000 */
[----:B------:R-:W-:-:S04]  /*dca0*/  LOP3.LUT R7, R7, 0xe4, RZ, 0xfc, !PT ;  /* 0x000000e407077812 */ /* 0x000fc800078efcff */
[----:B------:R-:W-:Y:S02]  /*dcb0*/  ISETP.GE.AND P1, PT, R7, UR5, PT ;  /* 0x0000000507007c0c */ /* 0x000fe4000bf26270 */
[----:B------:R-:W4:Y:S04]  /*dcc0*/  LDL R7, [R1+0x308] ;  /* 0x0003080001077983 */ /* 0x000f280000100800 */
[----:B------:R-:W0:Y:S04]  /*dcd0*/  S2R R8, SR_TID.X ;  /* 0x0000000000087919 */ /* 0x000e280000002100 */
[----:B---3--:R-:W-:Y:S04]  /*dce0*/  STL [R1+0x110], R6 ;  /* 0x0001100601007387 */ /* 0x008fe80000100800 */
        /* <DEDUP_REMOVED lines=12> */
[----:B0-----:R-:W3:Y:S04]  /*ddb0*/  LDL R2, [R1+0x30c] ;  /* 0x00030c0001027983 */ /* 0x001ee80000100800 */
[----:B------:R-:W3:Y:S01]  /*ddc0*/  LDL R3, [R1+0x310] ;  /* 0x0003100001037983 */ /* 0x000ee20000100800 */
[----:B--2---:R-:W-:Y:S02]  /*ddd0*/  PRMT R8, RZ, 0x7610, R8 ;  /* 0x00007610ff087816 */ /* 0x004fe40000000008 */
[----:B---3--:R-:W-:-:S04]  /*dde0*/  @!P2 LOP3.LUT R3, R3, R2, RZ, 0x3c, !PT ;  /* 0x000000020303a212 */ /* 0x008fc800078e3cff */
[----:B------:R-:W-:-:S04]  /*ddf0*/  @!P2 LOP3.LUT R2, R3, R2, RZ, 0x3c, !PT ;  /* 0x000000020302a212 */ /* 0x000fc800078e3cff */
[----:B------:R-:W-:-:S05]  /*de00*/  @!P2 LOP3.LUT R3, R3, R2, RZ, 0x3c, !PT ;  /* 0x000000020303a212 */ /* 0x000fca00078e3cff */
[----:B------:R0:W2:Y:S04]  /*de10*/  @!P2 LDG.E.U16 R8, [R2.64] ;  /* 0x000000080208a981 */ /* 0x0000a8000c1e1500 */
[----:B------:R1:W-:Y:S04]  /*de20*/  STL [R1+0x10c], R18 ;  /* 0x00010c1201007387 */ /* 0x0003e80000100800 */
[----:B-1----:R-:W3:Y:S04]  /*de30*/  LDL R18, [R1+0x2f8] ;  /* 0x0002f80001127983 */ /* 0x002ee80000100800 */
[----:B------:R-:W1:Y:S04]  /*de40*/  S2R R6, SR_TID.X ;  /* 0x0000000000067919 */ /* 0x000e680000002100 */
[----:B0-----:R-:W0:Y:S04]  /*de50*/  S2R R3, SR_TID.X ;  /* 0x0000000000037919 */ /* 0x001e280000002100 */
[----:B--2---:R2:W-:Y:S04]  /*de60*/  STL [R1+0x108], R8 ;  /* 0x0001080801007387 */ /* 0x0045e80000100800 */
[----:B--2---:R-:W2:Y:S01]  /*de70*/  LDL.LU R8, [R1+0xfd0] ;  /* 0x000fd00001087983 */ /* 0x004ea20000300800 */
[----:B-1----:R-:W-:-:S04]  /*de80*/  SHF.R.U32.HI R6, RZ, 0x6, R6 ;  /* 0x00000006ff067819 */ /* 0x002fc80000011606 */
[----:B------:R-:W-:-:S04]  /*de90*/  SGXT.U32 R6, R6, 0x1 ;  /* 0x000000010606781a */ /* 0x000fc80000000000 */
[----:B------:R-:W-:Y:S02]  /*dea0*/  LOP3.LUT R6, R6, 0xe8, RZ, 0xfc, !PT ;  /* 0x000000e806067812 */ /* 0x000fe400078efcff */
[----:B0-----:R-:W-:Y:S02]  /*deb0*/  SHF.R.U32.HI R3, RZ, 0x6, R3 ;  /* 0x00000006ff037819 */ /* 0x001fe40000011603 */
[----:B------:R-:W-:Y:S02]  /*dec0*/  ISETP.GE.AND P1, PT, R6, UR5, PT ;  /* 0x0000000506007c0c */ /* 0x000fe4000bf26270 */
[----:B------:R-:W-:-:S04]  /*ded0*/  SGXT.U32 R3, R3, 0x1 ;  /* 0x000000010303781a */ /* 0x000fc80000000000 */
[----:B------:R-:W-:-:S04]  /*dee0*/  LOP3.LUT R3, R3, 0xea, RZ, 0xfc, !PT ;  /* 0x000000ea03037812 */ /* 0x000fc800078efcff */
[----:B------:R-:W-:-:S03]  /*def0*/  ISETP.GE.AND P2, PT, R3, UR5, PT ;  /* 0x0000000503007c0c */ /* 0x000fc6000bf46270 */
[----:B----4-:R-:W-:Y:S02]  /*df00*/  @!P1 IMAD.MOV.U32 R2, RZ, RZ, R7 ;  /* 0x000000ffff029224 */ /* 0x010fe400078e0007 */
[----:B------:R-:W-:Y:S01]  /*df10*/  @!P1 IMAD.MOV.U32 R3, RZ, RZ, R28 ;  /* 0x000000ffff039224 */ /* 0x000fe200078e001c */
[----:B--2---:R-:W-:Y:S02]  /*df20*/  PRMT R8, RZ, 0x7610, R8 ;  /* 0x00007610ff087816 */ /* 0x004fe40000000008 */
[----:B------:R-:W-:Y:S01]  /*df30*/  PRMT R0, RZ, 0x7610, R0 ;  /* 0x00007610ff007816 */ /* 0x000fe20000000000 */
[----:B------:R-:W0:Y:S04]  /*df40*/  S2R R6, SR_TID.X ;  /* 0x0000000000067919 */ /* 0x000e280000002100 */
[----:B------:R1:W2:Y:S04]  /*df50*/  @!P1 LDG.E.U16 R8, [R2.64] ;  /* 0x0000000802089981 */ /* 0x0002a8000c1e1500 */
[----:B------:R-:W4:Y:S04]  /*df60*/  LDL R7, [R1+0x2e4] ;  /* 0x0002e40001077983 */ /* 0x000f280000100800 */
[----:B-1----:R-:W2:Y:S04]  /*df70*/  LDL R2, [R1+0x2fc] ;  /* 0x0002fc0001027983 */ /* 0x002ea80000100800 */
[----:B------:R-:W2:Y:S02]  /*df80*/  LDL R3, [R1+0x300] ;  /* 0x0003000001037983 */ /* 0x000ea40000100800 */
[----:B--2---:R-:W-:-:S04]  /*df90*/  @!P2 LOP3.LUT R3, R3, R2, RZ, 0x3c, !PT ;  /* 0x000000020303a212 */ /* 0x004fc800078e3cff */
[----:B------:R-:W-:-:S04]  /*dfa0*/  @!P2 LOP3.LUT R2, R3, R2, RZ, 0x3c, !PT ;  /* 0x000000020302a212 */ /* 0x000fc800078e3cff */
[----:B------:R-:W-:-:S05]  /*dfb0*/  @!P2 LOP3.LUT R3, R3, R2, RZ, 0x3c, !PT ;  /* 0x000000020303a212 */ /* 0x000fca00078e3cff */
[----:B------:R-:W2:Y:S01]  /*dfc0*/  @!P2 LDG.E.U16 R0, [R2.64] ;  /* 0x000000080200a981 */ /* 0x000ea2000c1e1500 */
[----:B0-----:R-:W-:-:S04]  /*dfd0*/  SHF.R.U32.HI R6, RZ, 0x6, R6 ;  /* 0x00000006ff067819 */ /* 0x001fc80000011606 */
[----:B------:R-:W-:-:S04]  /*dfe0*/  SGXT.U32 R6, R6, 0x1 ;  /* 0x000000010606781a */ /* 0x000fc80000000000 */
[----:B------:R-:W-:-:S04]  /*dff0*/  LOP3.LUT R6, R6, 0xec, RZ, 0xfc, !PT ;  /* 0x000000ec06067812 */ /* 0x000fc800078efcff */
[----:B------:R-:W-:Y:S02]  /*e000*/  ISETP.GE.AND P1, PT, R6, UR5, PT ;  /* 0x0000000506007c0c */ /* 0x000fe4000bf26270 */
[----:B------:R-:W4:Y:S04]  /*e010*/  LDL R6, [R1+0x2e8] ;  /* 0x0002e80001067983 */ /* 0x000f280000100800 */
[----:B------:R-:W0:Y:S04]  /*e020*/  S2R R28, SR_TID.X ;  /* 0x00000000001c7919 */ /* 0x000e280000002100 */
[----:B--2---:R1:W-:Y:S04]  /*e030*/  STL [R1+0x104], R0 ;  /* 0x0001040001007387 */ /* 0x0043e80000100800 */
[----:B-1----:R-:W2:Y:S04]  /*e040*/  LDL.LU R0, [R1+0xfcc] ;  /* 0x000fcc0001007983 */ /* 0x002ea80000300800 */
[----:B------:R-:W4:Y:S01]  /*e050*/  LDL R3, [R1+0x2f4] ;  /* 0x0002f40001037983 */ /* 0x000f220000100800 */
[----:B0-----:R-:W-:-:S04]  /*e060*/  SHF.R.U32.HI R28, RZ, 0x6, R28 ;  /* 0x00000006ff1c7819 */ /* 0x001fc8000001161c */
[----:B------:R-:W-:-:S04]  /*e070*/  SGXT.U32 R28, R28, 0x1 ;  /* 0x000000011c1c781a */ /* 0x000fc80000000000 */
[----:B------:R-:W-:-:S04]  /*e080*/  LOP3.LUT R2, R28, 0xee, RZ, 0xfc, !PT ;  /* 0x000000ee1c027812 */ /* 0x000fc800078efcff */
[----:B------:R-:W-:Y:S01]  /*e090*/  ISETP.GE.AND P2, PT, R2, UR5, PT ;  /* 0x0000000502007c0c */ /* 0x000fe2000bf46270 */
[----:B---3--:R-:W-:Y:S01]  /*e0a0*/  @!P1 IMAD.MOV.U32 R2, RZ, RZ, R18 ;  /* 0x000000ffff029224 */ /* 0x008fe200078e0012 */
[----:B--2---:R-:W-:-:S06]  /*e0b0*/  PRMT R0, RZ, 0x7610, R0 ;  /* 0x00007610ff007816 */ /* 0x004fcc0000000000 */
[----:B----4-:R0:W2:Y:S04]  /*e0c0*/  @!P1 LDG.E.U16 R0, [R2.64] ;  /* 0x0000000802009981 */ /* 0x0100a8000c1e1500 */
[----:B0-----:R-:W3:Y:S04]  /*e0d0*/  LDL R2, [R1+0x2ec] ;  /* 0x0002ec0001027983 */ /* 0x001ee80000100800 */
[----:B--2---:R0:W-:Y:S04]  /*e0e0*/  STL [R1+0x100], R0 ;  /* 0x0001000001007387 */ /* 0x0041e80000100800 */
[----:B------:R-:W3:Y:S01]  /*e0f0*/  LDL R3, [R1+0x2f0] ;  /* 0x0002f00001037983 */ /* 0x000ee20000100800 */
[----:B------:R-:W-:-:S03]  /*e100*/  PRMT R19, RZ, 0x7610, R19 ;  /* 0x00007610ff137816 */ /* 0x000fc60000000013 */
[----:B------:R-:W1:Y:S04]  /*e110*/  S2R R28, SR_TID.X ;  /* 0x00000000001c7919 */ /* 0x000e680000002100 */
[----:B------:R-:W2:Y:S01]  /*e120*/  LDL R18, [R1+0x2b4] ;  /* 0x0002b40001127983 */ /* 0x000ea20000100800 */
[----:B-1----:R-:W-:Y:S02]  /*e130*/  SHF.R.U32.HI R28, RZ, 0x6, R28 ;  /* 0x00000006ff1c7819 */ /* 0x002fe4000001161c */
[----:B---3--:R-:W-:-:S04]  /*e140*/  @!P2 LOP3.LUT R3, R3, R2, RZ, 0x3c, !PT ;  /* 0x000000020303a212 */ /* 0x008fc800078e3cff */
[----:B------:R-:W-:-:S04]  /*e150*/  @!P2 LOP3.LUT R2, R3, R2, RZ, 0x3c, !PT ;  /* 0x000000020302a212 */ /* 0x000fc800078e3cff */
[----:B------:R-:W-:-:S05]  /*e160*/  @!P2 LOP3.LUT R3, R3, R2, RZ, 0x3c, !PT ;  /* 0x000000020303a212 */ /* 0x000fca00078e3cff */
[----:B------:R1:W3:Y:S01]  /*e170*/  @!P2 LDG.E.U16 R19, [R2.64] ;  /* 0x000000080213a981 */ /* 0x0002e2000c1e1500 */
[----:B------:R-:W-:-:S04]  /*e180*/  SGXT.U32 R28, R28, 0x1 ;  /* 0x000000011c1c781a */ /* 0x000fc80000000000 */
[----:B0-----:R-:W-:Y:S02]  /*e190*/  LOP3.LUT R0, R28, 0xf0, RZ, 0xfc, !PT ;  /* 0x000000f01c007812 */ /* 0x001fe400078efcff */
[----:B------:R-:W0:Y:S02]  /*e1a0*/  S2R R28, SR_TID.X ;  /* 0x00000000001c7919 */ /* 0x000e240000002100 */
[----:B------:R-:W-:Y:S02]  /*e1b0*/  ISETP.GE.AND P1, PT, R0, UR5, PT ;  /* 0x0000000500007c0c */ /* 0x000fe4000bf26270 */
[----:B-1----:R-:W-:-:S11]  /*e1c0*/  PRMT R3, RZ, 0x7610, R3 ;  /* 0x00007610ff037816 */ /* 0x002fd60000000003 */
[----:B------:R1:W4:Y:S01]  /*e1d0*/  @!P1 LDG.E.U16 R3, [R6.64] ;  /* 0x0000000806039981 */ /* 0x000322000c1e1500 */
[----:B0-----:R-:W-:-:S04]  /*e1e0*/  SHF.R.U32.HI R0, RZ, 0x6, R28 ;  /* 0x00000006ff007819 */ /* 0x001fc8000001161c */
[----:B------:R-:W-:Y:S02]  /*e1f0*/  SGXT.U32 R0, R0, 0x1 ;  /* 0x000000010000781a */ /* 0x000fe40000000000 */
[----:B------:R-:W-:Y:S02]  /*e200*/  SHF.R.U32.HI R28, RZ, 0x6, R28 ;  /* 0x00000006ff1c7819 */ /* 0x000fe4000001161c */
[----:B------:R-:W-:Y:S02]  /*e210*/  LOP3.LUT R0, R0, 0xf2, RZ, 0xfc, !PT ;  /* 0x000000f200007812 */ /* 0x000fe400078efcff */
[----:B------:R-:W-:Y:S02]  /*e220*/  SGXT.U32 R28, R28, 0x1 ;  /* 0x000000011c1c781a */ /* 0x000fe40000000000 */
[----:B------:R-:W-:Y:S02]  /*e230*/  ISETP.GE.AND P2, PT, R0, UR5, PT ;  /* 0x0000000500007c0c */ /* 0x000fe4000bf46270 */
[----:B------:R-:W-:-:S04]  /*e240*/  LOP3.LUT R28, R28, 0xf8, RZ, 0xfc, !PT ;  /* 0x000000f81c1c7812 */ /* 0x000fc800078efcff */
[----:B------:R-:W-:Y:S01]  /*e250*/  ISETP.GE.AND P3, PT, R28, UR5, PT ;  /* 0x000000051c007c0c */ /* 0x000fe2000bf66270 */
[----:B---3--:R0:W-:Y:S04]  /*e260*/  STL [R1+0xfc], R19 ;  /* 0x0000fc1301007387 */ /* 0x0081e80000100800 */
[----:B0-----:R-:W3:Y:S04]  /*e270*/  LDL.LU R19, [R1+0xfc8] ;  /* 0x000fc80001137983 */ /* 0x001ee80000300800 */
[----:B------:R-:W2:Y:S04]  /*e280*/  LDL.LU R0, [R1+0xfc4] ;  /* 0x000fc40001007983 */ /* 0x000ea80000300800 */
[----:B-1----:R-:W2:Y:S04]  /*e290*/  LDL R6, [R1+0x2dc] ;  /* 0x0002dc0001067983 */ /* 0x002ea80000100800 */
[----:B------:R-:W2:Y:S04]  /*e2a0*/  LDL R7, [R1+0x2e0] ;  /* 0x0002e00001077983 */ /* 0x000ea80000100800 */
[----:B------:R-:W3:Y:S01]  /*e2b0*/  LDL.LU R28, [R1+0xfc0] ;  /* 0x000fc000011c7983 */ /* 0x000ee20000300800 */
[----:B--2---:R-:W-:-:S04]  /*e2c0*/  @!P2 LOP3.LUT R7, R7, R6, RZ, 0x3c, !PT ;  /* 0x000000060707a212 */ /* 0x004fc800078e3cff */
[C---:B------:R-:W-:Y:S02]  /*e2d0*/  @!P2 LOP3.LUT R6, R7.reuse, R6, RZ, 0x3c, !PT ;  /* 0x000000060706a212 */ /* 0x040fe400078e3cff */
[----:B---3--:R-:W-:Y:S02]  /*e2e0*/  PRMT R28, RZ, 0x7610, R28 ;  /* 0x00007610ff1c7816 */ /* 0x008fe4000000001c */
[----:B------:R-:W-:-:S05]  /*e2f0*/  @!P2 LOP3.LUT R7, R7, R6, RZ, 0x3c, !PT ;  /* 0x000000060707a212 */ /* 0x000fca00078e3cff */
[----:B------:R0:W2:Y:S04]  /*e300*/  @!P2 LDG.E.U16 R28, [R6.64] ;  /* 0x00000008061ca981 */ /* 0x0000a8000c1e1500 */
[----:B0-----:R-:W0:Y:S02]  /*e310*/  S2R R7, SR_TID.X ;  /* 0x0000000000077919 */ /* 0x001e240000002100 */
[----:B0-----:R-:W-:-:S04]  /*e320*/  SHF.R.U32.HI R7, RZ, 0x6, R7 ;  /* 0x00000006ff077819 */ /* 0x001fc80000011607 */
[----:B------:R-:W-:-:S04]  /*e330*/  SGXT.U32 R7, R7, 0x1 ;  /* 0x000000010707781a */ /* 0x000fc80000000000 */
[----:B------:R-:W-:Y:S01]  /*e340*/  LOP3.LUT R6, R7, 0xf4, RZ, 0xfc, !PT ;  /* 0x000000f407067812 */ /* 0x000fe200078efcff */
[----:B--2---:R0:W-:Y:S04]  /*e350*/  STL [R1+0xf8], R28 ;  /* 0x0000f81c01007387 */ /* 0x0041e80000100800 */
[----:B0-----:R-:W2:Y:S04]  /*e360*/  LDL.LU R28, [R1+0xfbc] ;  /* 0x000fbc00011c7983 */ /* 0x001ea80000300800 */
[----:B------:R-:W3:Y:S01]  /*e370*/  LDL R7, [R1+0x2b0] ;  /* 0x0002b00001077983 */ /* 0x000ee20000100800 */
[----:B------:R-:W-:Y:S01]  /*e380*/  ISETP.GE.AND P1, PT, R6, UR5, PT ;  /* 0x0000000506007c0c */ /* 0x000fe2000bf26270 */
[----:B------:R-:W-:Y:S01]  /*e390*/  @!P3 IMAD.MOV.U32 R6, RZ, RZ, R18 ;  /* 0x000000ffff06b224 */ /* 0x000fe200078e0012 */
[----:B------:R-:W-:-:S06]  /*e3a0*/  PRMT R2, RZ, 0x7610, R2 ;  /* 0x00007610ff027816 */ /* 0x000fcc0000000002 */
[----:B---3--:R0:W3:Y:S04]  /*e3b0*/  @!P3 LDG.E.U16 R2, [R6.64] ;  /* 0x000000080602b981 */ /* 0x0080e8000c1e1500 */
[----:B0-----:R-:W2:Y:S04]  /*e3c0*/  LDL R6, [R1+0x2c0] ;  /* 0x0002c00001067983 */ /* 0x001ea80000100800 */
[----:B------:R-:W2:Y:S01]  /*e3d0*/  LDL R7, [R1+0x2d8] ;  /* 0x0002d80001077983 */ /* 0x000ea20000100800 */
[----:B------:R-:W-:Y:S02]  /*e3e0*/  PRMT R29, RZ, 0x7610, R29 ;  /* 0x00007610ff1d7816 */ /* 0x000fe4000000001d */
[----:B--2---:R-:W-:-:S04]  /*e3f0*/  @!P1 LOP3.LUT R7, R7, R6, RZ, 0x3c, !PT ;  /* 0x0000000607079212 */ /* 0x004fc800078e3cff */
[----:B------:R-:W-:-:S04]  /*e400*/  @!P1 LOP3.LUT R6, R7, R6, RZ, 0x3c, !PT ;  /* 0x0000000607069212 */ /* 0x000fc800078e3cff */
[----:B------:R-:W-:-:S05]  /*e410*/  @!P1 LOP3.LUT R7, R7, R6, RZ, 0x3c, !PT ;  /* 0x0000000607079212 */ /* 0x000fca00078e3cff */
[----:B------:R-:W2:Y:S01]  /*e420*/  @!P1 LDG.E.U16 R29, [R6.64] ;  /* 0x00000008061d9981 */ /* 0x000ea2000c1e1500 */
[----:B------:R-:W-:-:S04]  /*e430*/  SHF.R.U32.HI R0, RZ, 0x6, R0 ;  /* 0x00000006ff007819 */ /* 0x000fc80000011600 */
[----:B------:R-:W-:-:S04]  /*e440*/  SGXT.U32 R0, R0, 0x1 ;  /* 0x000000010000781a */ /* 0x000fc80000000000 */
[----:B------:R-:W-:-:S04]  /*e450*/  LOP3.LUT R0, R0, 0xf6, RZ, 0xfc, !PT ;  /* 0x000000f600007812 */ /* 0x000fc800078efcff */
[----:B------:R-:W-:Y:S02]  /*e460*/  ISETP.GE.AND P2, PT, R0, UR5, PT ;  /* 0x0000000500007c0c */ /* 0x000fe4000bf46270 */
[----:B------:R-:W3:Y:S04]  /*e470*/  LDL.LU R0, [R1+0xfb8] ;  /* 0x000fb80001007983 */ /* 0x000ee80000300800 */
[----:B--2---:R0:W-:Y:S04]  /*e480*/  STL [R1+0xf4], R29 ;  /* 0x0000f41d01007387 */ /* 0x0041e80000100800 */
[----:B------:R-:W2:Y:S04]  /*e490*/  LDL R6, [R1+0x2b8] ;  /* 0x0002b80001067983 */ /* 0x000ea80000100800 */
[----:B------:R-:W2:Y:S01]  /*e4a0*/  LDL R7, [R1+0x2bc] ;  /* 0x0002bc0001077983 */ /* 0x000ea20000100800 */
[----:B---3--:R-:W-:-:S03]  /*e4b0*/  PRMT R0, RZ, 0x7610, R0 ;  /* 0x00007610ff007816 */ /* 0x008fc60000000000 */
[----:B------:R-:W1:Y:S01]  /*e4c0*/  S2R R18, SR_TID.X ;  /* 0x0000000000127919 */ /* 0x000e620000002100 */
[----:B--2---:R-:W-:-:S04]  /*e4d0*/  @!P2 LOP3.LUT R7, R7, R6, RZ, 0x3c, !PT ;  /* 0x000000060707a212 */ /* 0x004fc800078e3cff */
[----:B------:R-:W-:-:S04]  /*e4e0*/  @!P2 LOP3.LUT R6, R7, R6, RZ, 0x3c, !PT ;  /* 0x000000060706a212 */ /* 0x000fc800078e3cff */
[----:B------:R-:W-:-:S05]  /*e4f0*/  @!P2 LOP3.LUT R7, R7, R6, RZ, 0x3c, !PT ;  /* 0x000000060707a212 */ /* 0x000fca00078e3cff */
[----:B------:R-:W2:Y:S01]  /*e500*/  @!P2 LDG.E.U16 R0, [R6.64] ;  /* 0x000000080600a981 */ /* 0x000ea2000c1e1500 */
[----:B-1----:R-:W-:-:S04]  /*e510*/  SHF.R.U32.HI R18, RZ, 0x6, R18 ;  /* 0x00000006ff127819 */ /* 0x002fc80000011612 */
[----:B------:R-:W-:-:S04]  /*e520*/  SGXT.U32 R18, R18, 0x1 ;  /* 0x000000011212781a */ /* 0x000fc80000000000 */
[----:B0-----:R-:W-:Y:S02]  /*e530*/  LOP3.LUT R29, R18, 0xfa, RZ, 0xfc, !PT ;  /* 0x000000fa121d7812 */ /* 0x001fe400078efcff */
[----:B------:R-:W0:Y:S02]  /*e540*/  S2R R18, SR_TID.X ;  /* 0x0000000000127919 */ /* 0x000e240000002100 */
[----:B------:R-:W-:Y:S02]  /*e550*/  ISETP.GE.AND P1, PT, R29, UR5, PT ;  /* 0x000000051d007c0c */ /* 0x000fe4000bf26270 */
[----:B0-----:R-:W-:Y:S02]  /*e560*/  SHF.R.U32.HI R29, RZ, 0x6, R18 ;  /* 0x00000006ff1d7819 */ /* 0x001fe40000011612 */
[----:B------:R-:W3:Y:S04]  /*e570*/  LDL R18, [R1+0x29c] ;  /* 0x00029c0001127983 */ /* 0x000ee80000100800 */
        /* <DEDUP_REMOVED lines=8> */
[----:B------:R-:W2:Y:S01]  /*e600*/  @!P1 LDG.E.U16 R17, [R6.64] ;  /* 0x0000000806119981 */ /* 0x000ea2000c1e1500 */
[----:B------:R-:W-:-:S04]  /*e610*/  SGXT.U32 R29, R29, 0x1 ;  /* 0x000000011d1d781a */ /* 0x000fc80000000000 */
[----:B------:R-:W-:-:S04]  /*e620*/  LOP3.LUT R29, R29, 0xfc, RZ, 0xfc, !PT ;  /* 0x000000fc1d1d7812 */ /* 0x000fc800078efcff */
[----:B------:R-:W-:Y:S02]  /*e630*/  ISETP.GE.AND P2, PT, R29, UR5, PT ;  /* 0x000000051d007c0c */ /* 0x000fe4000bf46270 */
[----:B------:R-:W3:Y:S04]  /*e640*/  LDL R29, [R1+0x294] ;  /* 0x00029400011d7983 */ /* 0x000ee80000100800 */
[----:B--2---:R0:W-:Y:S04]  /*e650*/  STL [R1+0xec], R17 ;  /* 0x0000ec1101007387 */ /* 0x0041e80000100800 */
[----:B------:R-:W2:Y:S04]  /*e660*/  LDL R6, [R1+0x2a0] ;  /* 0x0002a00001067983 */ /* 0x000ea80000100800 */
[----:B------:R-:W2:Y:S01]  /*e670*/  LDL R7, [R1+0x2a4] ;  /* 0x0002a40001077983 */ /* 0x000ea20000100800 */
[----:B------:R-:W-:-:S02]  /*e680*/  PRMT R0, RZ, 0x7610, R0 ;  /* 0x00007610ff007816 */ /* 0x000fc40000000000 */
[----:B--2---:R-:W-:-:S04]  /*e690*/  @!P2 LOP3.LUT R7, R7, R6, RZ, 0x3c, !PT ;  /* 0x000000060707a212 */ /* 0x004fc800078e3cff */
[----:B------:R-:W-:-:S04]  /*e6a0*/  @!P2 LOP3.LUT R6, R7, R6, RZ, 0x3c, !PT ;  /* 0x000000060706a212 */ /* 0x000fc800078e3cff */
[----:B------:R-:W-:-:S05]  /*e6b0*/  @!P2 LOP3.LUT R7, R7, R6, RZ, 0x3c, !PT ;  /* 0x000000060707a212 */ /* 0x000fca00078e3cff */
[----:B------:R-:W2:Y:S01]  /*e6c0*/  @!P2 LDG.E.U16 R0, [R6.64] ;  /* 0x000000080600a981 */ /* 0x000ea2000c1e1500 */
[----:B0-----:R-:W-:-:S04]  /*e6d0*/  LOP3.LUT R17, R19, 0xfe, RZ, 0xfc, !PT ;  /* 0x000000fe13117812 */ /* 0x001fc800078efcff */
[----:B------:R-:W-:Y:S02]  /*e6e0*/  ISETP.GE.AND P1, PT, R17, UR5, PT ;  /* 0x0000000511007c0c */ /* 0x000fe4000bf26270 */
[----:B------:R-:W3:Y:S04]  /*e6f0*/  LDL R17, [R1+0x284] ;  /* 0x0002840001117983 */ /* 0x000ee80000100800 */
[----:B--2---:R0:W-:Y:S04]  /*e700*/  STL [R1+0xe8], R0 ;  /* 0x0000e80001007387 */ /* 0x0041e80000100800 */
[----:B0-----:R-:W2:Y:S04]  /*e710*/  LDL.LU R0, [R1+0xfb0] ;  /* 0x000fb00001007983 */ /* 0x001ea80000300800 */
[----:B------:R-:W4:Y:S01]  /*e720*/  LDL R7, [R1+0x298] ;  /* 0x0002980001077983 */ /* 0x000f220000100800 */
[----:B---3--:R-:W-:-:S03]  /*e730*/  @!P1 IMAD.MOV.U32 R6, RZ, RZ, R18 ;  /* 0x000000ffff069224 */ /* 0x008fc600078e0012 */
[----:B------:R-:W3:Y:S01]  /*e740*/  LDL.LU R18, [R1+0x58] ;  /* 0x0000580001127983 */ /* 0x000ee20000300800 */
[----:B--2---:R-:W-:-:S06]  /*e750*/  PRMT R0, RZ, 0x7610, R0 ;  /* 0x00007610ff007816 */ /* 0x004fcc0000000000 */
[----:B----4-:R-:W2:Y:S04]  /*e760*/  @!P1 LDG.E.U16 R0, [R6.64] ;  /* 0x0000000806009981 */ /* 0x010ea8000c1e1500 */
[----:B------:R-:W0:Y:S01]  /*e770*/  S2R R19, SR_TID.X ;  /* 0x0000000000137919 */ /* 0x000e220000002100 */
[----:B------:R-:W-:-:S03]  /*e780*/  PRMT R27, RZ, 0x7610, R27 ;  /* 0x00007610ff1b7816 */ /* 0x000fc6000000001b */
[----:B------:R-:W-:Y:S06]  /*e790*/  BAR.SYNC.DEFER_BLOCKING 0x0 ;  /* 0x0000000000007b1d */ /* 0x000fec0000010000 */
[----:B--2---:R1:W-:Y:S04]  /*e7a0*/  STL [R1+0xe4], R0 ;  /* 0x0000e40001007387 */ /* 0x0043e80000100800 */
[----:B-1----:R-:W2:Y:S04]  /*e7b0*/  LDL.LU R0, [R1+0xfac] ;  /* 0x000fac0001007983 */ /* 0x002ea80000300800 */
[----:B------:R-:W4:Y:S01]  /*e7c0*/  LDL R7, [R1+0x290] ;  /* 0x0002900001077983 */ /* 0x000f220000100800 */
[----:B0-----:R-:W-:-:S04]  /*e7d0*/  LOP3.LUT R19, R19, 0x7f, RZ, 0xc0, !PT ;  /* 0x0000007f13137812 */ /* 0x001fc800078ec0ff */
[----:B------:R-:W-:-:S13]  /*e7e0*/  ISETP.GE.AND P2, PT, R19, UR5, PT ;  /* 0x0000000513007c0c */ /* 0x000fda000bf46270 */
[----:B------:R-:W-:Y:S01]  /*e7f0*/  @!P2 IMAD.MOV.U32 R6, RZ, RZ, R29 ;  /* 0x000000ffff06a224 */ /* 0x000fe200078e001d */
[----:B------:R-:W-:Y:S01]  /*e800*/  PRMT R16, RZ, 0x7610, R16 ;  /* 0x00007610ff107816 */ /* 0x000fe20000000010 */
[----:B------:R-:W2:Y:S04]  /*e810*/  LDL R29, [R1+0x7d8] ;  /* 0x0007d800011d7983 */ /* 0x000ea80000100800 */
[----:B----4-:R0:W4:Y:S04]  /*e820*/  @!P2 LDG.E.U16 R27, [R6.64] ;  /* 0x00000008061ba981 */ /* 0x010128000c1e1500 */
[----:B0-----:R-:W2:Y:S01]  /*e830*/  LDL R7, [R1+0x280] ;  /* 0x0002800001077983 */ /* 0x001ea20000100800 */
[----:B------:R-:W-:-:S03]  /*e840*/  @!P2 IMAD.MOV.U32 R6, RZ, RZ, R17 ;  /* 0x000000ffff06a224 */ /* 0x000fc600078e0011 */
[----:B----4-:R0:W-:Y:S04]  /*e850*/  STL [R1+0xe0], R27 ;  /* 0x0000e01b01007387 */ /* 0x0101e80000100800 */
[----:B0-----:R-:W4:Y:S04]  /*e860*/  LDL.LU R27, [R1+0x54] ;  /* 0x00005400011b7983 */ /* 0x001f280000300800 */
[----:B--2---:R0:W2:Y:S01]  /*e870*/  @!P2 LDG.E.U16 R16, [R6.64] ;  /* 0x000000080610a981 */ /* 0x0040a2000c1e1500 */
[----:B------:R-:W-:-:S03]  /*e880*/  PRMT R5, RZ, 0x7610, R5 ;  /* 0x00007610ff057816 */ /* 0x000fc60000000005 */
[----:B------:R-:W3:Y:S04]  /*e890*/  LDL R17, [R1+0x7c8] ;  /* 0x0007c80001117983 */ /* 0x000ee80000100800 */
[----:B0-----:R-:W3:Y:S04]  /*e8a0*/  LDL R6, [R1+0x270] ;  /* 0x0002700001067983 */ /* 0x001ee80000100800 */
[----:B------:R-:W3:Y:S04]  /*e8b0*/  LDL R7, [R1+0x274] ;  /* 0x0002740001077983 */ /* 0x000ee80000100800 */
[----:B--2---:R0:W-:Y:S04]  /*e8c0*/  STL [R1+0xdc], R16 ;  /* 0x0000dc1001007387 */ /* 0x0041e80000100800 */
[----:B0-----:R-:W2:Y:S01]  /*e8d0*/  LDL.LU R16, [R1+0x50] ;  /* 0x0000500001107983 */ /* 0x001ea20000300800 */
        /* <DEDUP_REMOVED lines=10> */
[----:B------:R-:W2:Y:S04]  /*e980*/  @!P2 LDG.E.U16 R0, [R6.64] ;  /* 0x000000080600a981 */ /* 0x000ea8000c1e1500 */
[----:B---3--:R0:W-:Y:S04]  /*e990*/  STL [R1+0xd8], R5 ;  /* 0x0000d80501007387 */ /* 0x0081e80000100800 */
[----:B0-----:R-:W3:Y:S04]  /*e9a0*/  LDL.LU R5, [R1+0x3c] ;  /* 0x00003c0001057983 */ /* 0x001ee80000300800 */
[----:B--2---:R0:W-:Y:S04]  /*e9b0*/  STL [R1+0xd4], R0 ;  /* 0x0000d40001007387 */ /* 0x0041e80000100800 */
[----:B0-----:R-:W2:Y:S04]  /*e9c0*/  LDL.LU R0, [R1+0xfa8] ;  /* 0x000fa80001007983 */ /* 0x001ea80000300800 */
[----:B------:R-:W3:Y:S04]  /*e9d0*/  LDL R6, [R1+0x7e4] ;  /* 0x0007e40001067983 */ /* 0x000ee80000100800 */
[----:B------:R-:W3:Y:S01]  /*e9e0*/  LDL R7, [R1+0x7e8] ;  /* 0x0007e80001077983 */ /* 0x000ee20000100800 */
[----:B--2---:R-:W-:-:S02]  /*e9f0*/  PRMT R0, RZ, 0x7610, R0 ;  /* 0x00007610ff007816 */ /* 0x004fc40000000000 */
[----:B---3--:R-:W-:-:S04]  /*ea00*/  @!P2 LOP3.LUT R7, R7, R6, RZ, 0x3c, !PT ;  /* 0x000000060707a212 */ /* 0x008fc800078e3cff */
[----:B------:R-:W-:-:S04]  /*ea10*/  @!P2 LOP3.LUT R6, R7, R6, RZ, 0x3c, !PT ;  /* 0x000000060706a212 */ /* 0x000fc800078e3cff */
[----:B------:R-:W-:-:S05]  /*ea20*/  @!P2 LOP3.LUT R7, R7, R6, RZ, 0x3c, !PT ;  /* 0x000000060707a212 */ /* 0x000fca00078e3cff */
[----:B------:R-:W2:Y:S04]  /*ea30*/  @!P2 LDG.E.U16 R0, [R6.64] ;  /* 0x000000080600a981 */ /* 0x000ea8000c1e1500 */
[----:B--2---:R0:W-:Y:S04]  /*ea40*/  STL [R1+0xd0], R0 ;  /* 0x0000d00001007387 */ /* 0x0041e80000100800 */
[----:B0-----:R-:W2:Y:S04]  /*ea50*/  LDL.LU R0, [R1+0xfa4] ;  /* 0x000fa40001007983 */ /* 0x001ea80000300800 */
[----:B------:R-:W3:Y:S01]  /*ea60*/  LDL R7, [R1+0x7d4] ;  /* 0x0007d40001077983 */ /* 0x000ee20000100800 */
[----:B------:R-:W-:-:S03]  /*ea70*/  @!P2 IMAD.MOV.U32 R6, RZ, RZ, R29 ;  /* 0x000000ffff06a224 */ /* 0x000fc600078e001d */
[----:B------:R-:W4:Y:S01]  /*ea80*/  LDL.LU R29, [R1+0x38] ;  /* 0x00003800011d7983 */ /* 0x000f220000300800 */
[----:B--2---:R-:W-:-:S06]  /*ea90*/  PRMT R0, RZ, 0x7610, R0 ;  /* 0x00007610ff007816 */ /* 0x004fcc0000000000 */
[----:B---3--:R-:W2:Y:S04]  /*eaa0*/  @!P2 LDG.E.U16 R0, [R6.64] ;  /* 0x000000080600a981 */ /* 0x008ea8000c1e1500 */
        /* <DEDUP_REMOVED lines=9> */
[----:B------:R-:W3:Y:S04]  /*eb40*/  LDL R6, [R1+0x7b4] ;  /* 0x0007b40001067983 */ /* 0x000ee80000100800 */
[----:B------:R-:W3:Y:S01]  /*eb50*/  LDL R7, [R1+0x7b8] ;  /* 0x0007b80001077983 */ /* 0x000ee20000100800 */
[----:B------:R-:W-:-:S02]  /*eb60*/  PRMT R28, RZ, 0x7610, R28 ;  /* 0x00007610ff1c7816 */ /* 0x000fc4000000001c */
[----:B---3--:R-:W-:-:S04]  /*eb70*/  @!P2 LOP3.LUT R7, R7, R6, RZ, 0x3c, !PT ;  /* 0x000000060707a212 */ /* 0x008fc800078e3cff */
[----:B------:R-:W-:-:S04]  /*eb80*/  @!P2 LOP3.LUT R6, R7, R6, RZ, 0x3c, !PT ;  /* 0x000000060706a212 */ /* 0x000fc800078e3cff */
[----:B------:R-:W-:-:S05]  /*eb90*/  @!P2 LOP3.LUT R7, R7, R6, RZ, 0x3c, !PT ;  /* 0x000000060707a212 */ /* 0x000fca00078e3cff */
[----:B------:R0:W3:Y:S04]  /*eba0*/  @!P2 LDG.E.U16 R28, [R6.64] ;  /* 0x00000008061ca981 */ /* 0x0000e8000c1e1500 */
[----:B--2---:R1:W-:Y:S04]  /*ebb0*/  STS.U16 [R0], R18 ;  /* 0x0000001200007388 */ /* 0x0043e80000000400 */
[----:B-1----:R-:W2:Y:S04]  /*ebc0*/  LDL.LU R18, [R1+0x30] ;  /* 0x0000300001127983 */ /* 0x002ea80000300800 */
[----:B0-----:R-:W2:Y:S04]  /*ebd0*/  LDL R6, [R1+0x7a4] ;  /* 0x0007a40001067983 */ /* 0x001ea80000100800 */
[----:B------:R-:W2:Y:S04]  /*ebe0*/  LDL R7, [R1+0x7a8] ;  /* 0x0007a80001077983 */ /* 0x000ea80000100800 */
[----:B----4-:R0:W-:Y:S04]  /*ebf0*/  STS.U16 [R0+0x400], R27 ;  /* 0x0004001b00007388 */ /* 0x0101e80000000400 */
[----:B---3--:R-:W-:Y:S04]  /*ec00*/  STL [R1+0xec0], R28 ;  /* 0x000ec01c01007387 */ /* 0x008fe80000100800 */
[----:B0-----:R-:W3:Y:S01]  /*ec10*/  LDL.LU R27, [R1+0xf98] ;  /* 0x000f9800011b7983 */ /* 0x001ee20000300800 */
[----:B--2---:R-:W-:-:S04]  /*ec20*/  @!P2 LOP3.LUT R7, R7, R6, RZ, 0x3c, !PT ;  /* 0x000000060707a212 */ /* 0x004fc800078e3cff */
[----:B------:R-:W-:-:S04]  /*ec30*/  @!P2 LOP3.LUT R6, R7, R6, RZ, 0x3c, !PT ;  /* 0x000000060706a212 */ /* 0x000fc800078e3cff */
[----:B------:R-:W-:Y:S02]  /*ec40*/  @!P2 LOP3.LUT R7, R7, R6, RZ, 0x3c, !PT ;  /* 0x000000060707a212 */ /* 0x000fe400078e3cff */
[----:B---3--:R-:W-:-:S06]  /*ec50*/  PRMT R27, RZ, 0x7610, R27 ;  /* 0x00007610ff1b7816 */ /* 0x008fcc000000001b */
[----:B------:R-:W2:Y:S04]  /*ec60*/  @!P2 LDG.E.U16 R27, [R6.64] ;  /* 0x00000008061ba981 */ /* 0x000ea8000c1e1500 */
        /* <DEDUP_REMOVED lines=9> */
[----:B------:R0:W-:Y:S04]  /*ed00*/  STS.U16 [R0+0x800], R16 ;  /* 0x0008001000007388 */ /* 0x0001e80000000400 */
[----:B0-----:R-:W3:Y:S04]  /*ed10*/  LDL.LU R16, [R1+0x8] ;  /* 0x0000080001107983 */ /* 0x001ee80000300800 */
[----:B------:R-:W-:Y:S04]  /*ed20*/  STS.U16 [R0+0xc00], R5 ;  /* 0x000c000500007388 */ /* 0x000fe80000000400 */
[----:B--2---:R0:W-:Y:S04]  /*ed30*/  STL [R1+0xb8], R27 ;  /* 0x0000b81b01007387 */ /* 0x0041e80000100800 */
[----:B0-----:R-:W2:Y:S04]  /*ed40*/  LDL.LU R27, [R1+0xf90] ;  /* 0x000f9000011b7983 */ /* 0x001ea80000300800 */
[----:B------:R-:W4:Y:S04]  /*ed50*/  LDL R6, [R1+0x784] ;  /* 0x0007840001067983 */ /* 0x000f280000100800 */
[----:B------:R-:W4:Y:S04]  /*ed60*/  LDL R7, [R1+0x788] ;  /* 0x0007880001077983 */ /* 0x000f280000100800 */
[----:B------:R-:W2:Y:S01]  /*ed70*/  LDL.LU R5, [R1+0xf8c] ;  /* 0x000f8c0001057983 */ /* 0x000ea20000300800 */
[----:B----4-:R-:W-:-:S04]  /*ed80*/  @!P2 LOP3.LUT R7, R7, R6, RZ, 0x3c, !PT ;  /* 0x000000060707a212 */ /* 0x010fc800078e3cff */
[C---:B------:R-:W-:Y:S02]  /*ed90*/  @!P2 LOP3.LUT R6, R7.reuse, R6, RZ, 0x3c, !PT ;  /* 0x000000060706a212 */ /* 0x040fe400078e3cff */
[----:B--2---:R-:W-:Y:S02]  /*eda0*/  PRMT R5, RZ, 0x7610, R5 ;  /* 0x00007610ff057816 */ /* 0x004fe40000000005 */
[----:B------:R-:W-:-:S05]  /*edb0*/  @!P2 LOP3.LUT R7, R7, R6, RZ, 0x3c, !PT ;  /* 0x000000060707a212 */ /* 0x000fca00078e3cff */
[----:B------:R-:W2:Y:S04]  /*edc0*/  @!P2 LDG.E.U16 R5, [R6.64] ;  /* 0x000000080605a981 */ /* 0x000ea8000c1e1500 */
[----:B--2---:R0:W-:Y:S04]  /*edd0*/  STL [R1+0xb4], R5 ;  /* 0x0000b40501007387 */ /* 0x0041e80000100800 */
[----:B0-----:R-:W2:Y:S04]  /*ede0*/  LDL.LU R5, [R1+0xf88] ;  /* 0x000f880001057983 */ /* 0x001ea80000300800 */
[----:B------:R-:W4:Y:S04]  /*edf0*/  LDL R6, [R1+0x774] ;  /* 0x0007740001067983 */ /* 0x000f280000100800 */
[----:B------:R-:W4:Y:S01]  /*ee00*/  LDL R7, [R1+0x778] ;  /* 0x0007780001077983 */ /* 0x000f220000100800 */
[----:B------:R-:W-:-:S02]  /*ee10*/  PRMT R27, RZ, 0x7610, R27 ;  /* 0x00007610ff1b7816 */ /* 0x000fc4000000001b */
[----:B----4-:R-:W-:-:S04]  /*ee20*/  @!P2 LOP3.LUT R7, R7, R6, RZ, 0x3c, !PT ;  /* 0x000000060707a212 */ /* 0x010fc800078e3cff */
[----:B------:R-:W-:-:S04]  /*ee30*/  @!P2 LOP3.LUT R6, R7, R6, RZ, 0x3c, !PT ;  /* 0x000000060706a212 */ /* 0x000fc800078e3cff */
[----:B------:R-:W-:-:S05]  /*ee40*/  @!P2 LOP3.LUT R7, R7, R6, RZ, 0x3c, !PT ;  /* 0x000000060707a212 */ /* 0x000fca00078e3cff */
[----:B------:R-:W4:Y:S04]  /*ee50*/  @!P2 LDG.E.U16 R27, [R6.64] ;  /* 0x00000008061ba981 */ /* 0x000f28000c1e1500 */
[----:B------:R-:W-:Y:S04]  /*ee60*/  STS.U16 [R0+0x1400], R29 ;  /* 0x0014001d00007388 */ /* 0x000fe80000000400 */
[----:B----4-:R0:W-:Y:S04]  /*ee70*/  STL [R1+0xb0], R27 ;  /* 0x0000b01b01007387 */ /* 0x0101e80000100800 */
[----:B0-----:R-:W4:Y:S04]  /*ee80*/  LDL.LU R27, [R1+0xf84] ;  /* 0x000f8400011b7983 */ /* 0x001f280000300800 */
        /* <DEDUP_REMOVED lines=8> */
[----:B------:R-:W-:Y:S04]  /*ef10*/  STS.U16 [R0+0x1800], R17 ;  /* 0x0018001100007388 */ /* 0x000fe80000000400 */
[----:B--2---:R0:W-:Y:S04]  /*ef20*/  STL [R1+0xac], R29 ;  /* 0x0000ac1d01007387 */ /* 0x0041e80000100800 */
[----:B0-----:R-:W2:Y:S04]  /*ef30*/  LDL.LU R29, [R1+0xf7c] ;  /* 0x000f7c00011d7983 */ /* 0x001ea80000300800 */
[----:B------:R-:W3:Y:S04]  /*ef40*/  LDL R6, [R1+0x754] ;  /* 0x0007540001067983 */ /* 0x000ee80000100800 */
[----:B------:R-:W3:Y:S04]  /*ef50*/  LDL R7, [R1+0x758] ;  /* 0x0007580001077983 */ /* 0x000ee80000100800 */
[----:B------:R-:W2:Y:S01]  /*ef60*/  LDL.LU R17, [R1+0xf78] ;  /* 0x000f780001117983 */ /* 0x000ea20000300800 */
[----:B---3--:R-:W-:-:S04]  /*ef70*/  @!P2 LOP3.LUT R7, R7, R6, RZ, 0x3c, !PT ;  /* 0x000000060707a212 */ /* 0x008fc800078e3cff */
[C---:B------:R-:W-:Y:S02]  /*ef80*/  @!P2 LOP3.LUT R6, R7.reuse, R6, RZ, 0x3c, !PT ;  /* 0x000000060706a212 */ /* 0x040fe400078e3cff */
[----:B--2---:R-:W-:Y:S02]  /*ef90*/  PRMT R17, RZ, 0x7610, R17 ;  /* 0x00007610ff117816 */ /* 0x004fe40000000011 */
        /* <DEDUP_REMOVED lines=13> */
[----:B--2---:R0:W-:Y:S04]  /*f070*/  STL [R1+0xa4], R18 ;  /* 0x0000a41201007387 */ /* 0x0041e80000100800 */
[----:B0-----:R-:W2:Y:S04]  /*f080*/  LDL.LU R18, [R1+0xf6c] ;  /* 0x000f6c0001127983 */ /* 0x001ea80000300800 */
[----:B------:R-:W3:Y:S04]  /*f090*/  LDL R6, [R1+0x734] ;  /* 0x0007340001067983 */ /* 0x000ee80000100800 */
[----:B------:R-:W3:Y:S04]  /*f0a0*/  LDL R7, [R1+0x738] ;  /* 0x0007380001077983 */ /* 0x000ee80000100800 */
[----:B--2---:R0:W-:Y:S04]  /*f0b0*/  STS.U16 [R0+0x2000], R18 ;  /* 0x0020001200007388 */ /* 0x0041e80000000400 */
[----:B0-----:R-:W2:Y:S01]  /*f0c0*/  LDL.LU R18, [R1+0xf68] ;  /* 0x000f680001127983 */ /* 0x001ea20000300800 */
[----:B---3--:R-:W-:-:S04]  /*f0d0*/  @!P2 LOP3.LUT R7, R7, R6, RZ, 0x3c, !PT ;  /* 0x000000060707a212 */ /* 0x008fc800078e3cff */
[----:B------:R-:W-:-:S04]  /*f0e0*/  @!P2 LOP3.LUT R6, R7, R6, RZ, 0x3c, !PT ;  /* 0x000000060706a212 */ /* 0x000fc800078e3cff */
[----:B------:R-:W-:Y:S02]  /*f0f0*/  @!P2 LOP3.LUT R7, R7, R6, RZ, 0x3c, !PT ;  /* 0x000000060707a212 */ /* 0x000fe400078e3cff */
[----:B--2---:R-:W-:-:S06]  /*f100*/  PRMT R18, RZ, 0x7610, R18 ;  /* 0x00007610ff127816 */ /* 0x004fcc0000000012 */
[----:B------:R0:W2:Y:S04]  /*f110*/  @!P2 LDG.E.U16 R18, [R6.64] ;  /* 0x000000080612a981 */ /* 0x0000a8000c1e1500 */
[----:B------:R1:W-:Y:S04]  /*f120*/  STS.U16 [R0+0x2400], R16 ;  /* 0x0024001000007388 */ /* 0x0003e80000000400 */
[----:B0-----:R-:W3:Y:S04]  /*f130*/  LDL R6, [R1+0x724] ;  /* 0x0007240001067983 */ /* 0x001ee80000100800 */
[----:B------:R-:W3:Y:S04]  /*f140*/  LDL R7, [R1+0x728] ;  /* 0x0007280001077983 */ /* 0x000ee80000100800 */
[----:B--2---:R-:W-:Y:S04]  /*f150*/  STL [R1+0xebc], R18 ;  /* 0x000ebc1201007387 */ /* 0x004fe80000100800 */
[----:B-1----:R-:W2:Y:S01]  /*f160*/  LDL.LU R16, [R1+0xf64] ;  /* 0x000f640001107983 */ /* 0x002ea20000300800 */
[----:B---3--:R-:W-:-:S04]  /*f170*/  @!P2 LOP3.LUT R7, R7, R6, RZ, 0x3c, !PT ;  /* 0x000000060707a212 */ /* 0x008fc800078e3cff */
[----:B------:R-:W-:-:S04]  /*f180*/  @!P2 LOP3.LUT R6, R7, R6, RZ, 0x3c, !PT ;  /* 0x000000060706a212 */ /* 0x000fc800078e3cff */
[----:B------:R-:W-:Y:S02]  /*f190*/  @!P2 LOP3.LUT R7, R7, R6, RZ, 0x3c, !PT ;  /* 0x000000060707a212 */ /* 0x000fe400078e3cff */
[----:B--2---:R-:W-:-:S06]  /*f1a0*/  PRMT R16, RZ, 0x7610, R16 ;  /* 0x00007610ff107816 */ /* 0x004fcc0000000010 */
        /* <DEDUP_REMOVED lines=16> */
[----:B------:R0:W-:Y:S04]  /*f2b0*/  STS.U16 [R0+0x1000], R5 ;  /* 0x0010000500007388 */ /* 0x0001e80000000400 */
[----:B------:R1:W-:Y:S01]  /*f2c0*/  STS.U16 [R0+0x2c00], R17 ;  /* 0x002c001100007388 */ /* 0x0003e20000000400 */
[----:B0-----:R-:W-:-:S03]  /*f2d0*/  PRMT R5, RZ, 0x7610, R5 ;  /* 0x00007610ff057816 */ /* 0x001fc60000000005 */
[----:B-1----:R-:W2:Y:S01]  /*f2e0*/  LDL.LU R17, [R1+0xf54] ;  /* 0x000f540001117983 */ /* 0x002ea20000300800 */
        /* <DEDUP_REMOVED lines=10> */
[----:B------:R-:W2:Y:S04]  /*f390*/  @!P2 LDG.E.U16 R17, [R6.64] ;  /* 0x000000080611a981 */ /* 0x000ea8000c1e1500 */
[----:B------:R0:W-:Y:S04]  /*f3a0*/  STL [R1+0x94], R5 ;  /* 0x0000940501007387 */ /* 0x0001e80000100800 */
[----:B0-----:R-:W3:Y:S04]  /*f3b0*/  LDL R5, [R1+0x6b8] ;  /* 0x0006b80001057983 */ /* 0x001ee80000100800 */
[----:B------:R-:W-:Y:S04]  /*f3c0*/  STL [R1+0xf1c], R29 ;  /* 0x000f1c1d01007387 */ /* 0x000fe80000100800 */
        /* <DEDUP_REMOVED lines=30> */
[----:B------:R-:W-:Y:S01]  /*f5b0*/  @!P2 IMAD.MOV.U32 R6, RZ, RZ, R5 ;  /* 0x000000ffff06a224 */ /* 0x000fe200078e0005 */
[----:B------:R-:W-:-:S02]  /*f5c0*/  PRMT R16, RZ, 0x7610, R16 ;  /* 0x00007610ff107816 */ /* 0x000fc40000000010 */
[----:B------:R-:W4:Y:S01]  /*f5d0*/  LDL R5, [R1+0x820] ;  /* 0x0008200001057983 */ /* 0x000f220000100800 */
[----:B--2---:R-:W-:-:S06]  /*f5e0*/  PRMT R17, RZ, 0x7610, R17 ;  /* 0x00007610ff117816 */ /* 0x004fcc0000000011 */
[----:B---3--:R0:W2:Y:S04]  /*f5f0*/  @!P2 LDG.E.U16 R17, [R6.64] ;  /* 0x000000080611a981 */ /* 0x0080a8000c1e1500 */
[----:B0-----:R-:W3:Y:S04]  /*f600*/  LDL R6, [R1+0x6a4] ;  /* 0x0006a40001067983 */ /* 0x001ee80000100800 */
[----:B------:R-:W3:Y:S02]  /*f610*/  LDL R7, [R1+0x6a8] ;  /* 0x0006a80001077983 */ /* 0x000ee40000100800 */
[----:B---3--:R-:W-:-:S04]  /*f620*/  @!P2 LOP3.LUT R7, R7, R6, RZ, 0x3c, !PT ;  /* 0x000000060707a212 */ /* 0x008fc800078e3cff */
[----:B------:R-:W-:-:S04]  /*f630*/  @!P2 LOP3.LUT R6, R7, R6, RZ, 0x3c, !PT ;  /* 0x000000060706a212 */ /* 0x000fc800078e3cff */
[----:B------:R-:W-:-:S05]  /*f640*/  @!P2 LOP3.LUT R7, R7, R6, RZ, 0x3c, !PT ;  /* 0x000000060707a212 */ /* 0x000fca00078e3cff */
[----:B------:R-:W3:Y:S04]  /*f650*/  @!P2 LDG.E.U16 R16, [R6.64] ;  /* 0x000000080610a981 */ /* 0x000ee8000c1e1500 */
[----:B--2---:R-:W-:Y:S04]  /*f660*/  STL [R1+0xec4], R17 ;  /* 0x000ec41101007387 */ /* 0x004fe80000100800 */
[----:B---3--:R0:W-:Y:S04]  /*f670*/  STL [R1+0x78], R16 ;  /* 0x0000781001007387 */ /* 0x0081e80000100800 */
        /* <DEDUP_REMOVED lines=17> */
[----:B------:R-:W-:Y:S04]  /*f790*/  STS.U16 [R0+0x5000], R4 ;  /* 0x0050000400007388 */ /* 0x000fe80000000400 */
[----:B--2---:R0:W-:Y:S04]  /*f7a0*/  STL [R1+0x70], R16 ;  /* 0x0000701001007387 */ /* 0x0041e80000100800 */
[----:B0-----:R-:W2:Y:S04]  /*f7b0*/  LDL.LU R16, [R1+0xf38] ;  /* 0x000f380001107983 */ /* 0x001ea80000300800 */
[----:B------:R-:W4:Y:S02]  /*f7c0*/  LDL R4, [R1+0x814] ;  /* 0x0008140001047983 */ /* 0x000f240000100800 */
[----:B----4-:R-:W-:-:S04]  /*f7d0*/  @!P2 LOP3.LUT R5, R5, R4, RZ, 0x3c, !PT ;  /* 0x000000040505a212 */ /* 0x010fc800078e3cff */
[C---:B------:R-:W-:Y:S02]  /*f7e0*/  @!P2 LOP3.LUT R4, R5.reuse, R4, RZ, 0x3c, !PT ;  /* 0x000000040504a212 */ /* 0x040fe400078e3cff */
[----:B--2---:R-:W-:Y:S02]  /*f7f0*/  PRMT R16, RZ, 0x7610, R16 ;  /* 0x00007610ff107816 */ /* 0x004fe40000000010 */
        /* <DEDUP_REMOVED lines=20> */
[----:B0-----:R-:W4:Y:S04]  /*f940*/  LDL R4, [R1+0x844] ;  /* 0x0008440001047983 */ /* 0x001f280000100800 */
[----:B------:R-:W4:Y:S01]  /*f950*/  LDL R5, [R1+0x850] ;  /* 0x0008500001057983 */ /* 0x000f220000100800 */
[----:B--2---:R-:W-:Y:S02]  /*f960*/  PRMT R16, RZ, 0x7610, R16 ;  /* 0x00007610ff107816 */ /* 0x004fe40000000010 */
[----:B----4-:R-:W-:-:S04]  /*f970*/  @!P2 LOP3.LUT R5, R5, R4, RZ, 0x3c, !PT ;  /* 0x000000040505a212 */ /* 0x010fc800078e3cff */
[----:B------:R-:W-:-:S04]  /*f980*/  @!P2 LOP3.LUT R4, R5, R4, RZ, 0x3c, !PT ;  /* 0x000000040504a212 */ /* 0x000fc800078e3cff */
[----:B------:R-:W-:-:S05]  /*f990*/  @!P2 LOP3.LUT R5, R5, R4, RZ, 0x3c, !PT ;  /* 0x000000040505a212 */ /* 0x000fca00078e3cff */
[----:B------:R-:W2:Y:S04]  /*f9a0*/  @!P2 LDG.E.U16 R16, [R4.64] ;  /* 0x000000080410a981 */ /* 0x000ea8000c1e1500 */
[----:B---3--:R0:W-:Y:S04]  /*f9b0*/  STL [R1+0xec8], R28 ;  /* 0x000ec81c01007387 */ /* 0x0081e80000100800 */
[----:B0-----:R-:W3:Y:S04]  /*f9c0*/  LDL R28, [R1+0x27c] ;  /* 0x00027c00011c7983 */ /* 0x001ee80000100800 */
[----:B--2---:R0:W-:Y:S04]  /*f9d0*/  STL [R1+0x60], R16 ;  /* 0x0000601001007387 */ /* 0x0041e80000100800 */
[----:B0-----:R-:W2:Y:S04]  /*f9e0*/  LDL.LU R16, [R1+0xf2c] ;  /* 0x000f2c0001107983 */ /* 0x001ea80000300800 */
[----:B------:R-:W4:Y:S04]  /*f9f0*/  LDL R4, [R1+0x854] ;  /* 0x0008540001047983 */ /* 0x000f280000100800 */
[----:B------:R-:W4:Y:S01]  /*fa00*/  LDL R5, [R1+0x860] ;  /* 0x0008600001057983 */ /* 0x000f220000100800 */
[----:B------:R-:W-:-:S04]  /*fa10*/  LOP3.LUT R19, R19, 0x80, RZ, 0xfc, !PT ;  /* 0x0000008013137812 */ /* 0x000fc800078efcff */
[----:B------:R-:W-:Y:S02]  /*fa20*/  ISETP.GE.AND P1, PT, R19, UR5, PT ;  /* 0x0000000513007c0c */ /* 0x000fe4000bf26270 */
[----:B------:R-:W3:Y:S01]  /*fa30*/  LDL.LU R19, [R1+0xf28] ;  /* 0x000f280001137983 */ /* 0x000ee20000300800 */
[----:B--2---:R-:W-:Y:S02]  /*fa40*/  PRMT R16, RZ, 0x7610, R16 ;  /* 0x00007610ff107816 */ /* 0x004fe40000000010 */
[----:B----4-:R-:W-:-:S04]  /*fa50*/  @!P2 LOP3.LUT R5, R5, R4, RZ, 0x3c, !PT ;  /* 0x000000040505a212 */ /* 0x010fc800078e3cff */
[----:B------:R-:W-:-:S04]  /*fa60*/  @!P2 LOP3.LUT R4, R5, R4, RZ, 0x3c, !PT ;  /* 0x000000040504a212 */ /* 0x000fc800078e3cff */
[----:B------:R-:W-:-:S05]  /*fa70*/  @!P2 LOP3.LUT R5, R5, R4, RZ, 0x3c, !PT ;  /* 0x000000040505a212 */ /* 0x000fca00078e3cff */
[----:B------:R0:W2:Y:S04]  /*fa80*/  @!P2 LDG.E.U16 R16, [R4.64] ;  /* 0x000000080410a981 */ /* 0x0000a8000c1e1500 */
[----:B0-----:R-:W4:Y:S04]  /*fa90*/  LDL R4, [R1+0x288] ;  /* 0x0002880001047983 */ /* 0x001f280000100800 */
[----:B------:R-:W4:Y:S01]  /*faa0*/  LDL R5, [R1+0x28c] ;  /* 0x00028c0001057983 */ /* 0x000f220000100800 */
[----:B---3--:R-:W-:Y:S02]  /*fab0*/  PRMT R19, RZ, 0x7610, R19 ;  /* 0x00007610ff137816 */ /* 0x008fe40000000013 */
[----:B----4-:R-:W-:-:S04]  /*fac0*/  @!P1 LOP3.LUT R5, R5, R4, RZ, 0x3c, !PT ;  /* 0x0000000405059212 */ /* 0x010fc800078e3cff */
[----:B------:R-:W-:-:S04]  /*fad0*/  @!P1 LOP3.LUT R4, R5, R4, RZ, 0x3c, !PT ;  /* 0x0000000405049212 */ /* 0x000fc800078e3cff */
[----:B------:R-:W-:-:S05]  /*fae0*/  @!P1 LOP3.LUT R5, R5, R4, RZ, 0x3c, !PT ;  /* 0x0000000405059212 */ /* 0x000fca00078e3cff */
[----:B------:R-:W3:Y:S04]  /*faf0*/  @!P1 LDG.E.U16 R19, [R4.64] ;  /* 0x0000000804139981 */ /* 0x000ee8000c1e1500 */
[----:B--2---:R-:W-:Y:S04]  /*fb00*/  STL [R1+0xecc], R16 ;  /* 0x000ecc1001007387 */ /* 0x004fe80000100800 */
[----:B---3--:R0:W-:Y:S04]  /*fb10*/  STL [R1+0x58], R19 ;  /* 0x0000581301007387 */ /* 0x0081e80000100800 */
[----:B0-----:R-:W2:Y:S04]  /*fb20*/  LDL.LU R19, [R1+0xf24] ;  /* 0x000f240001137983 */ /* 0x001ea80000300800 */
[----:B------:R-:W3:Y:S01]  /*fb30*/  LDL R5, [R1+0x278] ;  /* 0x0002780001057983 */ /* 0x000ee20000100800 */
[----:B------:R-:W-:Y:S01]  /*fb40*/  PRMT R7, RZ, 0x7610, R7 ;  /* 0x00007610ff077816 */ /* 0x000fe20000000007 */
[----:B------:R-:W-:Y:S01]  /*fb50*/  @!P1 IMAD.MOV.U32 R4, RZ, RZ, R28 ;  /* 0x000000ffff049224 */ /* 0x000fe200078e001c */
[----:B------:R-:W-:Y:S01]  /*fb60*/  PRMT R6, RZ, 0x7610, R6 ;  /* 0x00007610ff067816 */ /* 0x000fe20000000006 */
[----:B------:R-:W4:Y:S04]  /*fb70*/  LDL R28, [R1+0x7cc] ;  /* 0x0007cc00011c7983 */ /* 0x000f280000100800 */
[----:B---3--:R0:W3:Y:S04]  /*fb80*/  @!P1 LDG.E.U16 R7, [R4.64] ;  /* 0x0000000804079981 */ /* 0x0080e8000c1e1500 */
[----:B0-----:R-:W4:Y:S04]  /*fb90*/  LDL R4, [R1+0x268] ;  /* 0x0002680001047983 */ /* 0x001f280000100800 */
[----:B------:R-:W4:Y:S04]  /*fba0*/  LDL R5, [R1+0x26c] ;  /* 0x00026c0001057983 */ /* 0x000f280000100800 */
[----:B---3--:R0:W-:Y:S01]  /*fbb0*/  STL [R1+0x54], R7 ;  /* 0x0000540701007387 */ /* 0x0081e20000100800 */
[----:B--2---:R-:W-:-:S03]  /*fbc0*/  PRMT R19, RZ, 0x7610, R19 ;  /* 0x00007610ff137816 */ /* 0x004fc60000000013 */
[----:B0-----:R-:W2:Y:S01]  /*fbd0*/  LDL R7, [R1+0x7d0] ;  /* 0x0007d00001077983 */ /* 0x001ea20000100800 */
[----:B----4-:R-:W-:-:S04]  /*fbe0*/  @!P1 LOP3.LUT R5, R5, R4, RZ, 0x3c, !PT ;  /* 0x0000000405059212 */ /* 0x010fc800078e3cff */
[----:B------:R-:W-:-:S04]  /*fbf0*/  @!P1 LOP3.LUT R4, R5, R4, RZ, 0x3c, !PT ;  /* 0x0000000405049212 */ /* 0x000fc800078e3cff */
[----:B------:R-:W-:-:S05]  /*fc00*/  @!P1 LOP3.LUT R5, R5, R4, RZ, 0x3c, !PT ;  /* 0x0000000405059212 */ /* 0x000fca00078e3cff */
[----:B------:R0:W3:Y:S04]  /*fc10*/  @!P1 LDG.E.U16 R6, [R4.64] ;  /* 0x0000000804069981 */ /* 0x0000e8000c1e1500 */
[----:B0-----:R-:W4:Y:S04]  /*fc20*/  LDL R4, [R1+0x7ec] ;  /* 0x0007ec0001047983 */ /* 0x001f280000100800 */
[----:B------:R-:W4:Y:S02]  /*fc30*/  LDL R5, [R1+0x7f0] ;  /* 0x0007f00001057983 */ /* 0x000f240000100800 */
[----:B----4-:R-:W-:-:S04]  /*fc40*/  @!P1 LOP3.LUT R5, R5, R4, RZ, 0x3c, !PT ;  /* 0x0000000405059212 */ /* 0x010fc800078e3cff */
[----:B------:R-:W-:-:S04]  /*fc50*/  @!P1 LOP3.LUT R4, R5, R4, RZ, 0x3c, !PT ;  /* 0x0000000405049212 */ /* 0x000fc800078e3cff */
[----:B------:R-:W-:-:S05]  /*fc60*/  @!P1 LOP3.LUT R5, R5, R4, RZ, 0x3c, !PT ;  /* 0x0000000405059212 */ /* 0x000fca00078e3cff */
[----:B------:R-:W4:Y:S04]  /*fc70*/  @!P1 LDG.E.U16 R19, [R4.64] ;  /* 0x0000000804139981 */ /* 0x000f28000c1e1500 */
[----:B---3--:R0:W-:Y:S04]  /*fc80*/  STL [R1+0x50], R6 ;  /* 0x0000500601007387 */ /* 0x0081e80000100800 */
[----:B0-----:R-:W3:Y:S04]  /*fc90*/  LDL.LU R6, [R1+0x210] ;  /* 0x0002100001067983 */ /* 0x001ee80000300800 */
[----:B----4-:R0:W-:Y:S04]  /*fca0*/  STL [R1+0x3c], R19 ;  /* 0x00003c1301007387 */ /* 0x0101e80000100800 */
[----:B0-----:R-:W4:Y:S04]  /*fcb0*/  LDL.LU R19, [R1+0xf20] ;  /* 0x000f200001137983 */ /* 0x001f280000300800 */
[----:B------:R-:W2:Y:S04]  /*fcc0*/  LDL R4, [R1+0x7dc] ;  /* 0x0007dc0001047983 */ /* 0x000ea80000100800 */
[----:B------:R-:W2:Y:S01]  /*fcd0*/  LDL R5, [R1+0x7e0] ;  /* 0x0007e00001057983 */ /* 0x000ea20000100800 */
[----:B------:R-:W-:-:S02]  /*fce0*/  PRMT R16, RZ, 0x7610, R16 ;  /* 0x00007610ff107816 */ /* 0x000fc40000000010 */
[----:B--2---:R-:W-:-:S04]  /*fcf0*/  @!P1 LOP3.LUT R5, R5, R4, RZ, 0x3c, !PT ;  /* 0x0000000405059212 */ /* 0x004fc800078e3cff */
[----:B------:R-:W-:-:S04]  /*fd00*/  @!P1 LOP3.LUT R4, R5, R4, RZ, 0x3c, !PT ;  /* 0x0000000405049212 */ /* 0x000fc800078e3cff */
[----:B------:R-:W-:-:S05]  /*fd10*/  @!P1 LOP3.LUT R5, R5, R4, RZ, 0x3c, !PT ;  /* 0x0000000405059212 */ /* 0x000fca00078e3cff */
[----:B------:R0:W2:Y:S01]  /*fd20*/  @!P1 LDG.E.U16 R16, [R4.64] ;  /* 0x0000000804109981 */ /* 0x0000a2000c1e1500 */
[----:B------:R-:W-:-:S03]  /*fd30*/  PRMT R17, RZ, 0x7610, R17 ;  /* 0x00007610ff117816 */ /* 0x000fc60000000011 */
[----:B------:R1:W-:Y:S01]  /*fd40*/  STS.U16 [R0+0x7800], R3 ;  /* 0x0078000300007388 */ /* 0x0003e20000000400 */
[----:B0-----:R-:W-:Y:S02]  /*fd50*/  @!P1 IMAD.MOV.U32 R4, RZ, RZ, R7 ;  /* 0x000000ffff049224 */ /* 0x001fe400078e0007 */
[----:B------:R-:W-:-:S05]  /*fd60*/  @!P1 IMAD.MOV.U32 R5, RZ, RZ, R28 ;  /* 0x000000ffff059224 */ /* 0x000fca00078e001c */
[----:B------:R0:W3:Y:S04]  /*fd70*/  @!P1 LDG.E.U16 R17, [R4.64] ;  /* 0x0000000804119981 */ /* 0x0000e8000c1e1500 */
[----:B--2---:R2:W-:Y:S04]  /*fd80*/  STL [R1+0xed0], R16 ;  /* 0x000ed01001007387 */ /* 0x0045e80000100800 */
[----:B-1----:R-:W4:Y:S04]  /*fd90*/  LDL R3, [R1+0x7c0] ;  /* 0x0007c00001037983 */ /* 0x002f280000100800 */
[----:B------:R-:W4:Y:S04]  /*fda0*/  LDL R7, [R1+0x7a0] ;  /* 0x0007a00001077983 */ /* 0x000f280000100800 */
[----:B--2---:R-:W2:Y:S04]  /*fdb0*/  LDL R16, [R1+0x874] ;  /* 0x0008740001107983 */ /* 0x004ea80000100800 */
[----:B------:R-:W2:Y:S04]  /*fdc0*/  LDL.LU R28, [R1+0x200] ;  /* 0x00020000011c7983 */ /* 0x000ea80000300800 */
[----:B0-----:R-:W2:Y:S01]  /*fdd0*/  LDL R4, [R1+0x7bc] ;  /* 0x0007bc0001047983 */ /* 0x001ea20000100800 */
[----:B------:R-:W-:-:S03]  /*fde0*/  PRMT R18, RZ, 0x7610, R18 ;  /* 0x00007610ff127816 */ /* 0x000fc60000000012 */
[----:B------:R-:W-:Y:S04]  /*fdf0*/  STS.U16 [R0+0x7c00], R2 ;  /* 0x007c000200007388 */ /* 0x000fe80000000400 */
[----:B------:R-:W2:Y:S04]  /*fe00*/  LDL.LU R5, [R1+0x214] ;  /* 0x0002140001057983 */ /* 0x000ea80000300800 */
[----:B---3--:R0:W-:Y:S04]  /*fe10*/  STL [R1+0xed4], R17 ;  /* 0x000ed41101007387 */ /* 0x0081e80000100800 */
[----:B0-----:R-:W3:Y:S04]  /*fe20*/  LDL.LU R17, [R1+0x208] ;  /* 0x0002080001117983 */ /* 0x001ee80000300800 */
[----:B------:R-:W-:Y:S01]  /*fe30*/  STL [R1+0xaa4], R0 ;  /* 0x000aa40001007387 */ /* 0x000fe20000100800 */
[----:B----4-:R-:W-:-:S02]  /*fe40*/  @!P1 IMAD.MOV.U32 R2, RZ, RZ, R3 ;  /* 0x000000ffff029224 */ /* 0x010fc400078e0003 */
[----:B--2---:R-:W-:-:S05]  /*fe50*/  @!P1 IMAD.MOV.U32 R3, RZ, RZ, R4 ;  /* 0x000000ffff039224 */ /* 0x004fca00078e0004 */
[----:B------:R0:W2:Y:S04]  /*fe60*/  @!P1 LDG.E.U16 R18, [R2.64] ;  /* 0x0000000802129981 */ /* 0x0000a8000c1e1500 */
[----:B0-----:R-:W4:Y:S04]  /*fe70*/  LDL R2, [R1+0x7ac] ;  /* 0x0007ac0001027983 */ /* 0x001f280000100800 */
[----:B------:R-:W4:Y:S01]  /*fe80*/  LDL R3, [R1+0x7b0] ;  /* 0x0007b00001037983 */ /* 0x000f220000100800 */
[----:B------:R-:W-:-:S03]  /*fe90*/  PRMT R19, RZ, 0x7610, R19 ;  /* 0x00007610ff137816 */ /* 0x000fc60000000013 */
[----:B------:R-:W-:Y:S04]  /*fea0*/  STS.U16 [R0+0x3000], R29 ;  /* 0x0030001d00007388 */ /* 0x000fe80000000400 */
        /* <DEDUP_REMOVED lines=15> */
[----:B------:R0:W-:Y:S04]  /*ffa0*/  STS.U16 [R0+0x7400], R8 ;  /* 0x0074000800007388 */ /* 0x0001e80000000400 */
[----:B0-----:R-:W3:Y:S01]  /*ffb0*/  LDL R0, [R1+0x79c] ;  /* 0x00079c0001007983 */ /* 0x001ee20000100800 */
[----:B----4-:R-:W-:-:S04]  /*ffc0*/  @!P1 LOP3.LUT R3, R3, R2, RZ, 0x3c, !PT ;  /* 0x0000000203039212 */ /* 0x010fc800078e3cff */
[----:B------:R-:W-:-:S04]  /*ffd0*/  @!P1 LOP3.LUT R2, R3, R2, RZ, 0x3c, !PT ;  /* 0x0000000203029212 */ /* 0x000fc800078e3cff */
[----:B------:R-:W-:-:S05]  /*ffe0*/  @!P1 LOP3.LUT R3, R3, R2, RZ, 0x3c, !PT ;  /* 0x0000000203039212 */ /* 0x000fca00078e3cff */
[----:B------:R0:W4:Y:S04]  /*fff0*/  @!P1 LDG.E.U16 R19, [R2.64] ;  /* 0x0000000802139981 */ /* 0x000128000c1e1500 */
[----:B--2---:R-:W-:Y:S04]  /*10000*/  STL [R1+0xed8], R18 ;  /* 0x000ed81201007387 */ /* 0x004fe80000100800 */
[----:B------:R1:W-:Y:S01]  /*10010*/  STS.U16 [R16+0x100], R5 ;  /* 0x0001000510007388 */ /* 0x0003e20000000400 */
[----:B0-----:R-:W-:-:S03]  /*10020*/  @!P1 IMAD.MOV.U32 R2, RZ, RZ, R7 ;  /* 0x000000ffff029224 */ /* 0x001fc600078e0007 */
[----:B-1----:R-:W2:Y:S04]  /*10030*/  LDL R5, [R1+0x790] ;  /* 0x0007900001057983 */ /* 0x002ea80000100800 */
[----:B------:R-:W2:Y:S04]  /*10040*/  LDL.LU R4, [R1+0x1ec] ;  /* 0x0001ec0001047983 */ /* 0x000ea80000300800 */
[----:B------:R0:W-:Y:S01]  /*10050*/  STS.U16 [R16+0x500], R6 ;  /* 0x0005000610007388 */ /* 0x0001e20000000400 */
[----:B---3--:R-:W-:-:S03]  /*10060*/  @!P1 IMAD.MOV.U32 R3, RZ, RZ, R0 ;  /* 0x000000ffff039224 */ /* 0x008fc600078e0000 */
[----:B----4-:R1:W-:Y:S04]  /*10070*/  STL [R1+0xedc], R19 ;  /* 0x000edc1301007387 */ /* 0x0103e80000100800 */
[----:B0-----:R-:W3:Y:S01]  /*10080*/  LDL.LU R6, [R1+0x1e4] ;  /* 0x0001e40001067983 */ /* 0x001ee20000300800 */
[----:B------:R-:W-:-:S03]  /*10090*/  PRMT R18, RZ, 0x7610, R18 ;  /* 0x00007610ff127816 */ /* 0x000fc60000000012 */
[----:B------:R-:W4:Y:S01]  /*100a0*/  LDL R7, [R1+0x76c] ;  /* 0x00076c0001077983 */ /* 0x000f220000100800 */
[----:B-1----:R-:W-:-:S03]  /*100b0*/  PRMT R19, RZ, 0x7610, R19 ;  /* 0x00007610ff137816 */ /* 0x002fc60000000013 */
[----:B------:R-:W3:Y:S04]  /*100c0*/  LDL R0, [R1+0x770] ;  /* 0x0007700001007983 */ /* 0x000ee80000100800 */
[----:B------:R0:W3:Y:S04]  /*100d0*/  @!P1 LDG.E.U16 R19, [R2.64] ;  /* 0x0000000802139981 */ /* 0x0000e8000c1e1500 */
[----:B0-----:R-:W4:Y:S01]  /*100e0*/  LDL R3, [R1+0x78c] ;  /* 0x00078c0001037983 */ /* 0x001f220000100800 */
[----:B--2---:R-:W-:-:S03]  /*100f0*/  @!P1 IMAD.MOV.U32 R2, RZ, RZ, R5 ;  /* 0x000000ffff029224 */ /* 0x004fc600078e0005 */
[----:B------:R0:W-:Y:S04]  /*10100*/  STS.U16 [R16+0x900], R17 ;  /* 0x0009001110007388 */ /* 0x0001e80000000400 */
[----:B---3--:R-:W-:Y:S04]  /*10110*/  STL [R1+0xefc], R19 ;  /* 0x000efc1301007387 */ /* 0x008fe80000100800 */
[----:B0-----:R-:W2:Y:S04]  /*10120*/  LDL.LU R17, [R1+0x1d8] ;  /* 0x0001d80001117983 */ /* 0x001ea80000300800 */
[----:B----4-:R0:W3:Y:S04]  /*10130*/  @!P1 LDG.E.U16 R18, [R2.64] ;  /* 0x0000000802129981 */ /* 0x0100e8000c1e1500 */
[----:B0-----:R-:W4:Y:S04]  /*10140*/  LDL R2, [R1+0x77c] ;  /* 0x00077c0001027983 */ /* 0x001f280000100800 */
[----:B------:R-:W4:Y:S01]  /*10150*/  LDL R3, [R1+0x780] ;  /* 0x0007800001037983 */ /* 0x000f220000100800 */
[----:B------:R-:W-:-:S02]  /*10160*/  PRMT R29, RZ, 0x7610, R29 ;  /* 0x00007610ff1d7816 */ /* 0x000fc4000000001d */
[----:B----4-:R-:W-:-:S04]  /*10170*/  @!P1 LOP3.LUT R3, R3, R2, RZ, 0x3c, !PT ;  /* 0x0000000203039212 */ /* 0x010fc800078e3cff */
[----:B------:R-:W-:-:S04]  /*10180*/  @!P1 LOP3.LUT R2, R3, R2, RZ, 0x3c, !PT ;  /* 0x0000000203029212 */ /* 0x000fc800078e3cff */
[----:B------:R-:W-:-:S05]  /*10190*/  @!P1 LOP3.LUT R3, R3, R2, RZ, 0x3c, !PT ;  /* 0x0000000203039212 */ /* 0x000fca00078e3cff */
[----:B------:R-:W4:Y:S04]  /*101a0*/  @!P1 LDG.E.U16 R29, [R2.64] ;  /* 0x00000008021d9981 */ /* 0x000f28000c1e1500 */
[----:B---3--:R0:W-:Y:S04]  /*101b0*/  STL [R1+0xef4], R18 ;  /* 0x000ef41201007387 */ /* 0x0081e80000100800 */
[----:B------:R1:W-:Y:S04]  /*101c0*/  STS.U16 [R16+0xd00], R28 ;  /* 0x000d001c10007388 */ /* 0x0003e80000000400 */
[----:B0-----:R-:W3:Y:S04]  /*101d0*/  LDL.LU R18, [R1+0x1f4] ;  /* 0x0001f40001127983 */ /* 0x001ee80000300800 */
[----:B------:R-:W2:Y:S04]  /*101e0*/  LDL R19, [R1+0x75c] ;  /* 0x00075c0001137983 */ /* 0x000ea80000100800 */
[----:B------:R-:W2:Y:S04]  /*101f0*/  LDL R5, [R1+0x760] ;  /* 0x0007600001057983 */ /* 0x000ea80000100800 */
[----:B-1----:R-:W2:Y:S04]  /*10200*/  LDL.LU R28, [R1+0x1cc] ;  /* 0x0001cc00011c7983 */ /* 0x002ea80000300800 */
[----:B----4-:R0:W-:Y:S04]  /*10210*/  STL [R1], R29 ;  /* 0x0000001d01007387 */ /* 0x0101e80000100800 */
[----:B0-----:R-:W4:Y:S01]  /*10220*/  LDL.LU R29, [R1+0xf1c] ;  /* 0x000f1c00011d7983 */ /* 0x001f220000300800 */
[----:B------:R-:W-:-:S02]  /*10230*/  @!P1 IMAD.MOV.U32 R2, RZ, RZ, R0 ;  /* 0x000000ffff029224 */ /* 0x000fc400078e0000 */
[----:B------:R-:W-:Y:S01]  /*10240*/  @!P1 IMAD.MOV.U32 R3, RZ, RZ, R7 ;  /* 0x000000ffff039224 */ /* 0x000fe200078e0007 */
[----:B----4-:R-:W-:-:S06]  /*10250*/  PRMT R29, RZ, 0x7610, R29 ;  /* 0x00007610ff1d7816 */ /* 0x010fcc000000001d */
[----:B------:R-:W4:Y:S04]  /*10260*/  @!P1 LDG.E.U16 R29, [R2.64] ;  /* 0x00000008021d9981 */ /* 0x000f28000c1e1500 */
[----:B---3--:R0:W-:Y:S04]  /*10270*/  STS.U16 [R16+0x1100], R18 ;  /* 0x0011001210007388 */ /* 0x0081e80000000400 */
[----:B0-----:R-:W3:Y:S04]  /*10280*/  LDL R18, [R1+0x750] ;  /* 0x0007500001127983 */ /* 0x001ee80000100800 */
[----:B------:R-:W3:Y:S04]  /*10290*/  LDL.LU R7, [R1+0x1c8] ;  /* 0x0001c80001077983 */ /* 0x000ee80000300800 */
[----:B----4-:R0:W-:Y:S01]  /*102a0*/  STL [R1+0xee0], R29 ;  /* 0x000ee01d01007387 */ /* 0x0101e20000100800 */
[----:B------:R-:W-:Y:S01]  /*102b0*/  PRMT R27, RZ, 0x7610, R27 ;  /* 0x00007610ff1b7816 */ /* 0x000fe2000000001b */
[----:B--2---:R-:W-:-:S02]  /*102c0*/  @!P1 IMAD.MOV.U32 R2, RZ, RZ, R5 ;  /* 0x000000ffff029224 */ /* 0x004fc400078e0005 */
[----:B------:R-:W-:Y:S01]  /*102d0*/  @!P1 IMAD.MOV.U32 R3, RZ, RZ, R19 ;  /* 0x000000ffff039224 */ /* 0x000fe200078e0013 */
[----:B------:R-:W-:Y:S01]  /*102e0*/  PRMT R26, RZ, 0x7610, R26 ;  /* 0x00007610ff1a7816 */ /* 0x000fe2000000001a */
[----:B------:R1:W-:Y:S04]  /*102f0*/  STS.U16 [R16+0x1500], R4 ;  /* 0x0015000410007388 */ /* 0x0003e80000000400 */
[----:B0-----:R-:W2:Y:S04]  /*10300*/  LDL R29, [R1+0x74c] ;  /* 0x00074c00011d7983 */ /* 0x001ea80000100800 */
[----:B------:R3:W4:Y:S04]  /*10310*/  @!P1 LDG.E.U16 R27, [R2.64] ;  /* 0x00000008021b9981 */ /* 0x000728000c1e1500 */
[----:B-1----:R-:W4:Y:S04]  /*10320*/  LDL R4, [R1+0x73c] ;  /* 0x00073c0001047983 */ /* 0x002f280000100800 */
[----:B------:R-:W4:Y:S01]  /*10330*/  LDL R0, [R1+0x740] ;  /* 0x0007400001007983 */ /* 0x000f220000100800 */
[----:B---3--:R-:W-:-:S03]  /*10340*/  @!P1 IMAD.MOV.U32 R2, RZ, RZ, R18 ;  /* 0x000000ffff029224 */ /* 0x008fc600078e0012 */
[----:B------:R-:W3:Y:S01]  /*10350*/  LDL.LU R5, [R1+0x1bc] ;  /* 0x0001bc0001057983 */ /* 0x000ee20000300800 */
[----:B--2---:R-:W-:-:S05]  /*10360*/  @!P1 IMAD.MOV.U32 R3, RZ, RZ, R29 ;  /* 0x000000ffff039224 */ /* 0x004fca00078e001d */
[----:B------:R0:W2:Y:S04]  /*10370*/  @!P1 LDG.E.U16 R26, [R2.64] ;  /* 0x00000008021a9981 */ /* 0x0000a8000c1e1500 */
[----:B----4-:R-:W-:Y:S04]  /*10380*/  STL [R1+0xee4], R27 ;  /* 0x000ee41b01007387 */ /* 0x010fe80000100800 */
[----:B------:R1:W-:Y:S04]  /*10390*/  STS.U16 [R16+0x1900], R6 ;  /* 0x0019000610007388 */ /* 0x0003e80000000400 */
[----:B------:R-:W4:Y:S04]  /*103a0*/  LDL R19, [R1+0x72c] ;  /* 0x00072c0001137983 */ /* 0x000f280000100800 */
[----:B-1----:R-:W3:Y:S04]  /*103b0*/  LDL R6, [R1+0x730] ;  /* 0x0007300001067983 */ /* 0x002ee80000100800 */
[----:B------:R-:W3:Y:S04]  /*103c0*/  LDL.LU R29, [R1+0x1b8] ;  /* 0x0001b800011d7983 */ /* 0x000ee80000300800 */
[----:B------:R1:W-:Y:S01]  /*103d0*/  STS.U16 [R16+0x1d00], R17 ;  /* 0x001d001110007388 */ /* 0x0003e20000000400 */
[----:B------:R-:W-:Y:S01]  /*103e0*/  PRMT R25, RZ, 0x7610, R25 ;  /* 0x00007610ff197816 */ /* 0x000fe20000000019 */
[----:B0-----:R-:W-:-:S02]  /*103f0*/  @!P1 IMAD.MOV.U32 R2, RZ, RZ, R0 ;  /* 0x000000ffff029224 */ /* 0x001fc400078e0000 */
[----:B------:R-:W-:-:S05]  /*10400*/  @!P1 IMAD.MOV.U32 R3, RZ, RZ, R4 ;  /* 0x000000ffff039224 */ /* 0x000fca00078e0004 */
[----:B------:R4:W3:Y:S04]  /*10410*/  @!P1 LDG.E.U16 R25, [R2.64] ;  /* 0x0000000802199981 */ /* 0x0008e8000c1e1500 */
[----:B--2---:R-:W-:Y:S04]  /*10420*/  STL [R1+0xee8], R26 ;  /* 0x000ee81a01007387 */ /* 0x004fe80000100800 */
[----:B------:R-:W2:Y:S04]  /*10430*/  LDL R18, [R1+0x71c] ;  /* 0x00071c0001127983 */ /* 0x000ea80000100800 */
[----:B-1----:R-:W2:Y:S01]  /*10440*/  LDL R17, [R1+0x720] ;  /* 0x0007200001117983 */ /* 0x002ea20000100800 */
[----:B------:R-:W-:Y:S01]  /*10450*/  PRMT R24, RZ, 0x7610, R24 ;  /* 0x00007610ff187816 */ /* 0x000fe20000000018 */
[----:B----4-:R-:W-:Y:S01]  /*10460*/  @!P1 IMAD.MOV.U32 R3, RZ, RZ, R19 ;  /* 0x000000ffff039224 */ /* 0x010fe200078e0013 */
[----:B------:R-:W-:Y:S01]  /*10470*/  PRMT R23, RZ, 0x7610, R23 ;  /* 0x00007610ff177816 */ /* 0x000fe20000000017 */
[----:B------:R-:W4:Y:S01]  /*10480*/  LDL.LU R27, [R1+0x1ac] ;  /* 0x0001ac00011b7983 */ /* 0x000f220000300800 */
[----:B---3--:R-:W-:-:S05]  /*10490*/  @!P1 IMAD.MOV.U32 R2, RZ, RZ, R6 ;  /* 0x000000ffff029224 */ /* 0x008fca00078e0006 */
[----:B------:R2:W3:Y:S04]  /*104a0*/  @!P1 LDG.E.U16 R24, [R2.64] ;  /* 0x0000000802189981 */ /* 0x0004e8000c1e1500 */
[----:B------:R-:W-:Y:S04]  /*104b0*/  STL [R1+0xeec], R25 ;  /* 0x000eec1901007387 */ /* 0x000fe80000100800 */
[----:B------:R-:W4:Y:S04]  /*104c0*/  LDL R4, [R1+0x70c] ;  /* 0x00070c0001047983 */ /* 0x000f280000100800 */
[----:B------:R-:W4:Y:S01]  /*104d0*/  LDL R0, [R1+0x710] ;  /* 0x0007100001007983 */ /* 0x000f220000100800 */
[----:B--2---:R-:W-:-:S02]  /*104e0*/  @!P1 IMAD.MOV.U32 R3, RZ, RZ, R18 ;  /* 0x000000ffff039224 */ /* 0x004fc400078e0012 */
[----:B------:R-:W-:-:S05]  /*104f0*/  @!P1 IMAD.MOV.U32 R2, RZ, RZ, R17 ;  /* 0x000000ffff029224 */ /* 0x000fca00078e0011 */
[----:B------:R4:W2:Y:S04]  /*10500*/  @!P1 LDG.E.U16 R23, [R2.64] ;  /* 0x0000000802179981 */ /* 0x0008a8000c1e1500 */
[----:B------:R0:W-:Y:S04]  /*10510*/  STS.U16 [R16+0x2100], R28 ;  /* 0x0021001c10007388 */ /* 0x0001e80000000400 */
[----:B------:R1:W-:Y:S04]  /*10520*/  STS.U16 [R16+0x2500], R7 ;  /* 0x0025000710007388 */ /* 0x0003e80000000400 */
[----:B0-----:R-:W2:Y:S04]  /*10530*/  LDL.LU R28, [R1+0x1a4] ;  /* 0x0001a400011c7983 */ /* 0x001ea80000300800 */
[----:B---3--:R-:W-:Y:S04]  /*10540*/  STL [R1+0xef0], R24 ;  /* 0x000ef01801007387 */ /* 0x008fe80000100800 */
[----:B-1----:R-:W3:Y:S04]  /*10550*/  LDL R7, [R1+0x6fc] ;  /* 0x0006fc0001077983 */ /* 0x002ee80000100800 */
[----:B------:R-:W3:Y:S04]  /*10560*/  LDL R6, [R1+0x700] ;  /* 0x0007000001067983 */ /* 0x000ee80000100800 */
[----:B------:R-:W3:Y:S01]  /*10570*/  LDL.LU R19, [R1+0x19c] ;  /* 0x00019c0001137983 */ /* 0x000ee20000300800 */
[----:B----4-:R-:W-:-:S03]  /*10580*/  @!P1 IMAD.MOV.U32 R3, RZ, RZ, R4 ;  /* 0x000000ffff039224 */ /* 0x010fc600078e0004 */
[----:B------:R0:W-:Y:S04]  /*10590*/  STS.U16 [R16+0x2900], R5 ;  /* 0x0029000510007388 */ /* 0x0001e80000000400 */
[----:B--2---:R-:W-:Y:S04]  /*105a0*/  STL [R1+0xf00], R23 ;  /* 0x000f001701007387 */ /* 0x004fe80000100800 */
[----:B------:R-:W2:Y:S04]  /*105b0*/  LDL R18, [R1+0x6ec] ;  /* 0x0006ec0001127983 */ /* 0x000ea80000100800 */
[----:B------:R-:W4:Y:S04]  /*105c0*/  LDL R17, [R1+0x6f0] ;  /* 0x0006f00001117983 */ /* 0x000f280000100800 */
[----:B0-----:R-:W4:Y:S04]  /*105d0*/  LDL R5, [R1+0x6dc] ;  /* 0x0006dc0001057983 */ /* 0x001f280000100800 */
[----:B------:R-:W4:Y:S01]  /*105e0*/  LDL R4, [R1+0x6e0] ;  /* 0x0006e00001047983 */ /* 0x000f220000100800 */
[----:B------:R-:W-:Y:S01]  /*105f0*/  PRMT R22, RZ, 0x7610, R22 ;  /* 0x00007610ff167816 */ /* 0x000fe20000000016 */
[----:B------:R-:W-:Y:S01]  /*10600*/  @!P1 IMAD.MOV.U32 R2, RZ, RZ, R0 ;  /* 0x000000ffff029224 */ /* 0x000fe200078e0000 */
[----:B------:R-:W-:Y:S01]  /*10610*/  PRMT R21, RZ, 0x7610, R21 ;  /* 0x00007610ff157816 */ /* 0x000fe20000000015 */
[----:B------:R-:W4:Y:S04]  /*10620*/  LDL.LU R0, [R1+0x190] ;  /* 0x0001900001007983 */ /* 0x000f280000300800 */
[----:B------:R3:W4:Y:S01]  /*10630*/  @!P1 LDG.E.U16 R22, [R2.64] ;  /* 0x0000000802169981 */ /* 0x000722000c1e1500 */
[----:B------:R-:W-:Y:S01]  /*10640*/  PRMT R20, RZ, 0x7610, R20 ;  /* 0x00007610ff147816 */ /* 0x000fe20000000014 */
[----:B---3--:R-:W-:-:S02]  /*10650*/  @!P1 IMAD.MOV.U32 R2, RZ, RZ, R6 ;  /* 0x000000ffff029224 */ /* 0x008fc400078e0006 */
[----:B------:R-:W-:-:S05]  /*10660*/  @!P1 IMAD.MOV.U32 R3, RZ, RZ, R7 ;  /* 0x000000ffff039224 */ /* 0x000fca00078e0007 */
[----:B------:R2:W3:Y:S01]  /*10670*/  @!P1 LDG.E.U16 R21, [R2.64] ;  /* 0x0000000802159981 */ /* 0x0004e2000c1e1500 */
[----:B------:R-:W-:Y:S01]  /*10680*/  PRMT R15, RZ, 0x7610, R15 ;  /* 0x00007610ff0f7816 */ /* 0x000fe2000000000f */
[----:B--2---:R-:W-:Y:S02]  /*10690*/  @!P1 IMAD.MOV.U32 R3, RZ, RZ, R18 ;  /* 0x000000ffff039224 */ /* 0x004fe400078e0012 */
[----:B----4-:R-:W-:-:S05]  /*106a0*/  @!P1 IMAD.MOV.U32 R2, RZ, RZ, R17 ;  /* 0x000000ffff029224 */ /* 0x010fca00078e0011 */
[----:B------:R0:W2:Y:S02]  /*106b0*/  @!P1 LDG.E.U16 R20, [R2.64] ;  /* 0x0000000802149981 */ /* 0x0000a4000c1e1500 */
[----:B0-----:R-:W-:Y:S02]  /*106c0*/  @!P1 IMAD.MOV.U32 R2, RZ, RZ, R4 ;  /* 0x000000ffff029224 */ /* 0x001fe400078e0004 */
[----:B------:R-:W-:-:S05]  /*106d0*/  @!P1 IMAD.MOV.U32 R3, RZ, RZ, R5 ;  /* 0x000000ffff039224 */ /* 0x000fca00078e0005 */
[----:B------:R-:W4:Y:S04]  /*106e0*/  @!P1 LDG.E.U16 R15, [R2.64] ;  /* 0x00000008020f9981 */ /* 0x000f28000c1e1500 */
[----:B------:R-:W-:Y:S04]  /*106f0*/  STL [R1+0xef8], R22 ;  /* 0x000ef81601007387 */ /* 0x000fe80000100800 */
[----:B------:R-:W4:Y:S04]  /*10700*/  LDL R7, [R1+0x6cc] ;  /* 0x0006cc0001077983 */ /* 0x000f280000100800 */
[----:B------:R-:W4:Y:S04]  /*10710*/  LDL R6, [R1+0x6d0] ;  /* 0x0006d00001067983 */ /* 0x000f280000100800 */
[----:B------:R0:W-:Y:S04]  /*10720*/  STS.U16 [R16+0x2d00], R29 ;  /* 0x002d001d10007388 */ /* 0x0001e80000000400 */
[----:B0-----:R-:W4:Y:S04]  /*10730*/  LDL.LU R29, [R1+0x18c] ;  /* 0x00018c00011d7983 */ /* 0x001f280000300800 */
[----:B---3--:R-:W-:Y:S04]  /*10740*/  STL [R1+0xf04], R21 ;  /* 0x000f041501007387 */ /* 0x008fe80000100800 */
[----:B------:R-:W3:Y:S04]  /*10750*/  LDL.LU R17, [R1+0x180] ;  /* 0x0001800001117983 */ /* 0x000ee80000300800 */
[----:B------:R-:W-:Y:S04]  /*10760*/  STS.U16 [R16+0x3100], R27 ;  /* 0x0031001b10007388 */ /* 0x000fe80000000400 */
[----:B------:R0:W-:Y:S04]  /*10770*/  STS.U16 [R16+0x3500], R28 ;  /* 0x0035001c10007388 */ /* 0x0001e80000000400 */
[----:B------:R1:W-:Y:S04]  /*10780*/  STS.U16 [R16+0x3900], R19 ;  /* 0x0039001310007388 */ /* 0x0003e80000000400 */
[----:B--2---:R-:W-:Y:S04]  /*10790*/  STL [R1+0xf08], R20 ;  /* 0x000f081401007387 */ /* 0x004fe80000100800 */
[----:B------:R-:W2:Y:S04]  /*107a0*/  LDL R5, [R1+0x6bc] ;  /* 0x0006bc0001057983 */ /* 0x000ea80000100800 */
[----:B------:R-:W3:Y:S04]  /*107b0*/  LDL R4, [R1+0x6c0] ;  /* 0x0006c00001047983 */ /* 0x000ee80000100800 */
[----:B0-----:R-:W3:Y:S04]  /*107c0*/  LDL.LU R28, [R1+0x174] ;  /* 0x00017400011c7983 */ /* 0x001ee80000300800 */
[----:B----4-:R0:W-:Y:S04]  /*107d0*/  STL [R1+0xf0c], R15 ;  /* 0x000f0c0f01007387 */ /* 0x0101e80000100800 */
[----:B-1----:R-:W4:Y:S04]  /*107e0*/  LDL R19, [R1+0x6ac] ;  /* 0x0006ac0001137983 */ /* 0x002f280000100800 */
[----:B0-----:R-:W4:Y:S01]  /*107f0*/  LDL R15, [R1+0x6b0] ;  /* 0x0006b000010f7983 */ /* 0x001f220000100800 */
[----:B------:R-:W-:Y:S01]  /*10800*/  PRMT R14, RZ, 0x7610, R14 ;  /* 0x00007610ff0e7816 */ /* 0x000fe2000000000e */
[----:B------:R-:W-:-:S02]  /*10810*/  @!P1 IMAD.MOV.U32 R2, RZ, RZ, R6 ;  /* 0x000000ffff029224 */ /* 0x000fc400078e0006 */
[----:B------:R-:W-:Y:S01]  /*10820*/  @!P1 IMAD.MOV.U32 R3, RZ, RZ, R7 ;  /* 0x000000ffff039224 */ /* 0x000fe200078e0007 */
[----:B------:R-:W-:Y:S01]  /*10830*/  PRMT R12, RZ, 0x7610, R12 ;  /* 0x00007610ff0c7816 */ /* 0x000fe2000000000c */
[----:B------:R-:W4:Y:S04]  /*10840*/  LDL R7, [R1+0x69c] ;  /* 0x00069c0001077983 */ /* 0x000f280000100800 */
[----:B------:R2:W4:Y:S01]  /*10850*/  @!P1 LDG.E.U16 R14, [R2.64] ;  /* 0x00000008020e9981 */ /* 0x000522000c1e1500 */
[----:B------:R-:W-:-:S03]  /*10860*/  PRMT R10, RZ, 0x7610, R10 ;  /* 0x00007610ff0a7816 */ /* 0x000fc6000000000a */
[----:B------:R-:W4:Y:S04]  /*10870*/  LDL R6, [R1+0x6a0] ;  /* 0x0006a00001067983 */ /* 0x000f280000100800 */
[----:B------:R-:W4:Y:S01]  /*10880*/  LDL.LU R18, [R1+0x170] ;  /* 0x0001700001127983 */ /* 0x000f220000300800 */
[----:B--2---:R-:W-:Y:S02]  /*10890*/  @!P1 IMAD.MOV.U32 R3, RZ, RZ, R5 ;  /* 0x000000ffff039224 */ /* 0x004fe400078e0005 */
[----:B---3--:R-:W-:-:S05]  /*108a0*/  @!P1 IMAD.MOV.U32 R2, RZ, RZ, R4 ;  /* 0x000000ffff029224 */ /* 0x008fca00078e0004 */
[----:B------:R4:W2:Y:S02]  /*108b0*/  @!P1 LDG.E.U16 R12, [R2.64] ;  /* 0x00000008020c9981 */ /* 0x0008a4000c1e1500 */
[----:B----4-:R-:W-:Y:S02]  /*108c0*/  @!P1 IMAD.MOV.U32 R3, RZ, RZ, R19 ;  /* 0x000000ffff039224 */ /* 0x010fe400078e0013 */
[----:B------:R-:W-:-:S05]  /*108d0*/  @!P1 IMAD.MOV.U32 R2, RZ, RZ, R15 ;  /* 0x000000ffff029224 */ /* 0x000fca00078e000f */
[----:B------:R0:W3:Y:S04]  /*108e0*/  @!P1 LDG.E.U16 R10, [R2.64] ;  /* 0x00000008020a9981 */ /* 0x0000e8000c1e1500 */
[----:B------:R1:W-:Y:S04]  /*108f0*/  STS.U16 [R16+0x3d00], R0 ;  /* 0x003d000010007388 */ /* 0x0003e80000000400 */
[----:B------:R-:W-:Y:S04]  /*10900*/  STL [R1+0xf10], R14 ;  /* 0x000f100e01007387 */ /* 0x000fe80000100800 */
[----:B------:R4:W-:Y:S04]  /*10910*/  STS.U16 [R16+0x4100], R29 ;  /* 0x0041001d10007388 */ /* 0x0009e80000000400 */
[----:B-1----:R-:W3:Y:S04]  /*10920*/  LDL.LU R0, [R1+0x160] ;  /* 0x0001600001007983 */ /* 0x002ee80000300800 */
[----:B------:R-:W3:Y:S04]  /*10930*/  LDL R5, [R1+0x7fc] ;  /* 0x0007fc0001057983 */ /* 0x000ee80000100800 */
[----:B------:R-:W3:Y:S01]  /*10940*/  LDL R4, [R1+0x808] ;  /* 0x0008080001047983 */ /* 0x000ee20000100800 */
[----:B0-----:R-:W-:-:S02]  /*10950*/  @!P1 IMAD.MOV.U32 R2, RZ, RZ, R6 ;  /* 0x000000ffff029224 */ /* 0x001fc400078e0006 */
[----:B------:R-:W-:Y:S01]  /*10960*/  @!P1 IMAD.MOV.U32 R3, RZ, RZ, R7 ;  /* 0x000000ffff039224 */ /* 0x000fe200078e0007 */
[----:B------:R-:W-:Y:S04]  /*10970*/  STS.U16 [R16+0x4500], R17 ;  /* 0x0045001110007388 */ /* 0x000fe80000000400 */
[----:B--2---:R0:W-:Y:S04]  /*10980*/  STL [R1+0xf14], R12 ;  /* 0x000f140c01007387 */ /* 0x0041e80000100800 */
[----:B----4-:R-:W2:Y:S04]  /*10990*/  LDL.LU R29, [R1+0x15c] ;  /* 0x00015c00011d7983 */ /* 0x010ea80000300800 */
[----:B------:R-:W4:Y:S04]  /*109a0*/  LDL R14, [R1+0x80c] ;  /* 0x00080c00010e7983 */ /* 0x000f280000100800 */
[----:B0-----:R-:W2:Y:S04]  /*109b0*/  LDL R12, [R1+0x818] ;  /* 0x00081800010c7983 */ /* 0x001ea80000100800 */
[----:B---3--:R0:W-:Y:S04]  /*109c0*/  STL [R1+0xf18], R10 ;  /* 0x000f180a01007387 */ /* 0x0081e80000100800 */
[----:B------:R-:W3:Y:S04]  /*109d0*/  LDL.LU R19, [R1+0x154] ;  /* 0x0001540001137983 */ /* 0x000ee80000300800 */
[----:B------:R-:W3:Y:S04]  /*109e0*/  LDL R7, [R1+0x81c] ;  /* 0x00081c0001077983 */ /* 0x000ee80000100800 */
[----:B------:R-:W3:Y:S04]  /*109f0*/  LDL R6, [R1+0x828] ;  /* 0x0008280001067983 */ /* 0x000ee80000100800 */
[----:B------:R-:W3:Y:S04]  /*10a00*/  LDL.LU R17, [R1+0x144] ;  /* 0x0001440001117983 */ /* 0x000ee80000300800 */
[----:B0-----:R-:W3:Y:S01]  /*10a10*/  LDL R10, [R1+0x838] ;  /* 0x00083800010a7983 */ /* 0x001ee20000100800 */
[----:B------:R-:W-:-:S03]  /*10a20*/  PRMT R8, RZ, 0x7610, R8 ;  /* 0x00007610ff087816 */ /* 0x000fc60000000008 */
[----:B------:R-:W3:Y:S04]  /*10a30*/  LDL R20, [R1+0x82c] ;  /* 0x00082c0001147983 */ /* 0x000ee80000100800 */
[----:B------:R0:W3:Y:S02]  /*10a40*/  @!P1 LDG.E.U16 R8, [R2.64] ;  /* 0x0000000802089981 */ /* 0x0000e4000c1e1500 */
[----:B0-----:R-:W-:Y:S02]  /*10a50*/  PRMT R2, RZ, 0x7610, R2 ;  /* 0x00007610ff027816 */ /* 0x001fe40000000002 */
[----:B------:R0:W-:Y:S01]  /*10a60*/  STS.U16 [R16+0x4900], R28 ;  /* 0x0049001c10007388 */ /* 0x0001e20000000400 */
[----:B------:R-:W-:-:S03]  /*10a70*/  PRMT R3, RZ, 0x7610, R3 ;  /* 0x00007610ff037816 */ /* 0x000fc60000000003 */
[----:B------:R4:W3:Y:S04]  /*10a80*/  @!P1 LDG.E.U16 R2, [R4.64] ;  /* 0x0000000804029981 */ /* 0x0008e8000c1e1500 */
[----:B------:R1:W-:Y:S04]  /*10a90*/  STS.U16 [R16+0x4d00], R18 ;  /* 0x004d001210007388 */ /* 0x0003e80000000400 */
[----:B0-----:R-:W3:Y:S04]  /*10aa0*/  LDL.LU R28, [R1+0x13c] ;  /* 0x00013c00011c7983 */ /* 0x001ee80000300800 */
[----:B------:R-:W3:Y:S04]  /*10ab0*/  LDL R15, [R1+0x848] ;  /* 0x00084800010f7983 */ /* 0x000ee80000100800 */
[----:B-1----:R-:W3:Y:S04]  /*10ac0*/  LDL R18, [R1+0x83c] ;  /* 0x00083c0001127983 */ /* 0x002ee80000100800 */
[----:B------:R0:W-:Y:S04]  /*10ad0*/  STS.U16 [R16+0x5100], R0 ;  /* 0x0051000010007388 */ /* 0x0001e80000000400 */
[----:B0-----:R-:W3:Y:S01]  /*10ae0*/  LDL.LU R0, [R1+0x85c] ;  /* 0x00085c0001007983 */ /* 0x001ee20000300800 */
[----:B----4-:R-:W-:-:S03]  /*10af0*/  @!P1 IMAD.MOV.U32 R5, RZ, RZ, R14 ;  /* 0x000000ffff059224 */ /* 0x010fc600078e000e */
[----:B------:R-:W4:Y:S01]  /*10b00*/  LDL R14, [R1+0x84c] ;  /* 0x00084c00010e7983 */ /* 0x000f220000100800 */
[----:B--2---:R-:W-:-:S03]  /*10b10*/  @!P1 IMAD.MOV.U32 R4, RZ, RZ, R12 ;  /* 0x000000ffff049224 */ /* 0x004fc600078e000c */
[----:B------:R-:W2:Y:S04]  /*10b20*/  LDL R12, [R1+0x858] ;  /* 0x00085800010c7983 */ /* 0x000ea80000100800 */
[----:B------:R0:W2:Y:S02]  /*10b30*/  @!P1 LDG.E.U16 R3, [R4.64] ;  /* 0x0000000804039981 */ /* 0x0000a4000c1e1500 */
[----:B0-----:R-:W-:-:S06]  /*10b40*/  PRMT R4, RZ, 0x7610, R4 ;  /* 0x00007610ff047816 */ /* 0x001fcc0000000004 */
[----:B---3--:R0:W3:Y:S02]  /*10b50*/  @!P1 LDG.E.U16 R4, [R6.64] ;  /* 0x0000000806049981 */ /* 0x0080e4000c1e1500 */
[----:B0-----:R-:W-:Y:S02]  /*10b60*/  @!P1 IMAD.MOV.U32 R6, RZ, RZ, R10 ;  /* 0x000000ffff069224 */ /* 0x001fe400078e000a */
[----:B------:R-:W3:Y:S01]  /*10b70*/  LDL R10, [R1+0x864] ;  /* 0x00086400010a7983 */ /* 0x000ee20000100800 */
[----:B------:R-:W-:Y:S01]  /*10b80*/  PRMT R5, RZ, 0x7610, R5 ;  /* 0x00007610ff057816 */ /* 0x000fe20000000005 */
[----:B------:R-:W-:Y:S01]  /*10b90*/  @!P1 IMAD.MOV.U32 R7, RZ, RZ, R20 ;  /* 0x000000ffff079224 */ /* 0x000fe200078e0014 */
[----:B------:R-:W-:Y:S01]  /*10ba0*/  PRMT R9, RZ, 0x7610, R9 ;  /* 0x00007610ff097816 */ /* 0x000fe20000000009 */
[----:B------:R-:W3:Y:S04]  /*10bb0*/  LDL.LU R22, [R1+0x134] ;  /* 0x0001340001167983 */ /* 0x000ee80000300800 */
[----:B------:R0:W3:Y:S01]  /*10bc0*/  @!P1 LDG.E.U16 R5, [R6.64] ;  /* 0x0000000806059981 */ /* 0x0000e2000c1e1500 */
[----:B------:R-:W-:-:S03]  /*10bd0*/  PRMT R11, RZ, 0x7610, R11 ;  /* 0x00007610ff0b7816 */ /* 0x000fc6000000000b */
[----:B------:R-:W3:Y:S04]  /*10be0*/  LDL.LU R23, [R1+0x128] ;  /* 0x0001280001177983 */ /* 0x000ee80000300800 */
[----:B------:R-:W3:Y:S04]  /*10bf0*/  LDL.LU R25, [R1+0x11c] ;  /* 0x00011c0001197983 */ /* 0x000ee80000300800 */
[----:B------:R-:W3:Y:S04]  /*10c00*/  LDL.LU R26, [R1+0x110] ;  /* 0x00011000011a7983 */ /* 0x000ee80000300800 */
[----:B------:R1:W-:Y:S04]  /*10c10*/  STS.U16 [R16+0x5500], R29 ;  /* 0x0055001d10007388 */ /* 0x0003e80000000400 */
[----:B------:R-:W3:Y:S01]  /*10c20*/  LDL.LU R24, [R1+0x104] ;  /* 0x0001040001187983 */ /* 0x000ee20000300800 */
[----:B0-----:R-:W-:-:S02]  /*10c30*/  @!P1 IMAD.MOV.U32 R6, RZ, RZ, R15 ;  /* 0x000000ffff069224 */ /* 0x001fc400078e000f */
[----:B------:R-:W-:Y:S01]  /*10c40*/  @!P1 IMAD.MOV.U32 R7, RZ, RZ, R18 ;  /* 0x000000ffff079224 */ /* 0x000fe200078e0012 */
[----:B-1----:R-:W3:Y:S04]  /*10c50*/  LDL.LU R29, [R1+0xf8] ;  /* 0x0000f800011d7983 */ /* 0x002ee80000300800 */
[----:B------:R4:W3:Y:S04]  /*10c60*/  @!P1 LDG.E.U16 R9, [R6.64] ;  /* 0x0000000806099981 */ /* 0x0008e8000c1e1500 */
[----:B------:R0:W-:Y:S04]  /*10c70*/  STS.U16 [R16+0x5900], R19 ;  /* 0x0059001310007388 */ /* 0x0001e80000000400 */
[----:B------:R-:W3:Y:S04]  /*10c80*/  LDL.LU R27, [R1+0xec] ;  /* 0x0000ec00011b7983 */ /* 0x000ee80000300800 */
[----:B------:R-:W-:Y:S04]  /*10c90*/  STS.U16 [R16+0x5d00], R17 ;  /* 0x005d001110007388 */ /* 0x000fe80000000400 */
[----:B0-----:R-:W3:Y:S04]  /*10ca0*/  LDL.LU R19, [R1+0x264] ;  /* 0x0002640001137983 */ /* 0x001ee80000300800 */
[----:B------:R0:W-:Y:S04]  /*10cb0*/  STS.U16 [R16+0x6100], R28 ;  /* 0x0061001c10007388 */ /* 0x0001e80000000400 */
[----:B------:R-:W3:Y:S04]  /*10cc0*/  LDL.LU R18, [R1+0x25c] ;  /* 0x00025c0001127983 */ /* 0x000ee80000300800 */
[----:B0-----:R-:W3:Y:S01]  /*10cd0*/  LDL.LU R16, [R1+0x254] ;  /* 0x0002540001107983 */ /* 0x001ee20000300800 */
[----:B----4-:R-:W-:-:S02]  /*10ce0*/  @!P1 IMAD.MOV.U32 R7, RZ, RZ, R14 ;  /* 0x000000ffff079224 */ /* 0x010fc400078e000e */
[----:B--2---:R-:W-:-:S05]  /*10cf0*/  @!P1 IMAD.MOV.U32 R6, RZ, RZ, R12 ;  /* 0x000000ffff069224 */ /* 0x004fca00078e000c */
[----:B------:R0:W2:Y:S02]  /*10d00*/  @!P1 LDG.E.U16 R11, [R6.64] ;  /* 0x00000008060b9981 */ /* 0x0000a4000c1e1500 */
[----:B0-----:R-:W-:Y:S02]  /*10d10*/  @!P1 IMAD.MOV.U32 R7, RZ, RZ, R0 ;  /* 0x000000ffff079224 */ /* 0x001fe400078e0000 */
[----:B---3--:R-:W-:Y:S02]  /*10d20*/  @!P1 IMAD.MOV.U32 R6, RZ, RZ, R10 ;  /* 0x000000ffff069224 */ /* 0x008fe400078e000a */
[----:B------:R-:W3:Y:S04]  /*10d30*/  LDL.LU R10, [R1+0x24c] ;  /* 0x00024c00010a7983 */ /* 0x000ee80000300800 */
[----:B------:R-:W4:Y:S04]  /*10d40*/  LDL.LU R14, [R1+0x244] ;  /* 0x00024400010e7983 */ /* 0x000f280000300800 */
[----:B------:R-:W2:Y:S04]  /*10d50*/  LDL.LU R15, [R1+0x23c] ;  /* 0x00023c00010f7983 */ /* 0x000ea80000300800 */
[----:B------:R-:W2:Y:S04]  /*10d60*/  LDL.LU R20, [R1+0x234] ;  /* 0x0002340001147983 */ /* 0x000ea80000300800 */
[----:B------:R-:W2:Y:S04]  /*10d70*/  LDL.LU R17, [R1+0x22c] ;  /* 0x00022c0001117983 */ /* 0x000ea80000300800 */
[----:B------:R0:W-:Y:S04]  /*10d80*/  STL [R1+0xaa8], R0 ;  /* 0x000aa80001007387 */ /* 0x0001e80000100800 */
[----:B0-----:R-:W2:Y:S04]  /*10d90*/  LDL R0, [R1+0x874] ;  /* 0x0008740001007983 */ /* 0x001ea80000100800 */
[----:B------:R-:W0:Y:S01]  /*10da0*/  S2R R28, SR_TID.X ;  /* 0x00000000001c7919 */ /* 0x000e220000002100 */
[----:B------:R-:W-:-:S02]  /*10db0*/  SEL R12, RZ, 0x90, !P0 ;  /* 0x00000090ff0c7807 */ /* 0x000fc40004000000 */
[----:B0-----:R-:W-:-:S05]  /*10dc0*/  LOP3.LUT R28, R28, 0x3f, RZ, 0xc0, !PT ;  /* 0x0000003f1c1c7812 */ /* 0x001fca00078ec0ff */
[----:B------:R-:W-:-:S05]  /*10dd0*/  IMAD.SHL.U32 R21, R28, 0x2, RZ ;  /* 0x000000021c157824 */ /* 0x000fca00078e00ff */
[----:B------:R-:W-:-:S04]  /*10de0*/  LOP3.LUT R12, R12, R21, RZ, 0x3c, !PT ;  /* 0x000000150c0c7212 */ /* 0x000fc800078e3cff */
[----:B------:R-:W-:Y:S01]  /*10df0*/  LOP3.LUT R12, R12, 0x40, RZ, 0x3c, !PT ;  /* 0x000000400c0c7812 */ /* 0x000fe200078e3cff */
[----:B--2---:R0:W-:Y:S04]  /*10e00*/  STS.U16 [R0+0x6500], R22 ;  /* 0x0065001600007388 */ /* 0x0041e80000000400 */
[----:B------:R1:W-:Y:S04]  /*10e10*/  STS.U16 [R0+0x6900], R23 ;  /* 0x0069001700007388 */ /* 0x0003e80000000400 */
[----:B0-----:R-:W2:Y:S04]  /*10e20*/  LDL.LU R22, [R1+0x224] ;  /* 0x0002240001167983 */ /* 0x001ea80000300800 */
[----:B-1----:R-:W2:Y:S04]  /*10e30*/  LDL.LU R23, [R1+0x21c] ;  /* 0x00021c0001177983 */ /* 0x002ea80000300800 */
[----:B------:R-:W2:Y:S04]  /*10e40*/  LDL.LU R28, [R1+0x20c] ;  /* 0x00020c00011c7983 */ /* 0x000ea80000300800 */
[----:B------:R0:W-:Y:S04]  /*10e50*/  STS.U16 [R0+0x6d00], R25 ;  /* 0x006d001900007388 */ /* 0x0001e80000000400 */
[----:B------:R1:W-:Y:S04]  /*10e60*/  STS.U16 [R0+0x7100], R26 ;  /* 0x0071001a00007388 */ /* 0x0003e80000000400 */
[----:B------:R3:W-:Y:S04]  /*10e70*/  STS.U16 [R0+0x7500], R24 ;  /* 0x0075001800007388 */ /* 0x0007e80000000400 */
[----:B0-----:R-:W2:Y:S04]  /*10e80*/  LDL.LU R25, [R1+0x1fc] ;  /* 0x0001fc0001197983 */ /* 0x001ea80000300800 */
[----:B-1----:R-:W2:Y:S04]  /*10e90*/  LDL.LU R26, [R1+0x1f0] ;  /* 0x0001f000011a7983 */ /* 0x002ea80000300800 */
[----:B------:R0:W-:Y:S04]  /*10ea0*/  STS.U16 [R0+0x7900], R29 ;  /* 0x0079001d00007388 */ /* 0x0001e80000000400 */
[----:B---3--:R-:W3:Y:S04]  /*10eb0*/  LDL.LU R24, [R1+0x1e0] ;  /* 0x0001e00001187983 */ /* 0x008ee80000300800 */
[----:B------:R1:W-:Y:S04]  /*10ec0*/  STS.U16 [R0+0x7d00], R27 ;  /* 0x007d001b00007388 */ /* 0x0003e80000000400 */
[----:B0-----:R-:W3:Y:S04]  /*10ed0*/  LDL.LU R29, [R1+0x1d4] ;  /* 0x0001d400011d7983 */ /* 0x001ee80000300800 */
[----:B------:R0:W-:Y:S04]  /*10ee0*/  STS.U16 [R12+0x200], R19 ;  /* 0x000200130c007388 */ /* 0x0001e80000000400 */
[----:B-1----:R-:W3:Y:S04]  /*10ef0*/  LDL.LU R27, [R1+0x1c4] ;  /* 0x0001c400011b7983 */ /* 0x002ee80000300800 */
[----:B0-----:R-:W3:Y:S04]  /*10f00*/  LDL.LU R19, [R1+0x1b4] ;  /* 0x0001b40001137983 */ /* 0x001ee80000300800 */
[----:B------:R0:W-:Y:S04]  /*10f10*/  STS.U16 [R12+0x600], R18 ;  /* 0x000600120c007388 */ /* 0x0001e80000000400 */
[----:B------:R1:W-:Y:S04]  /*10f20*/  STS.U16 [R12+0xa00], R16 ;  /* 0x000a00100c007388 */ /* 0x0003e80000000400 */
[----:B0-----:R-:W3:Y:S04]  /*10f30*/  LDL.LU R18, [R1+0x1a8] ;  /* 0x0001a80001127983 */ /* 0x001ee80000300800 */
[----:B-1----:R-:W3:Y:S01]  /*10f40*/  LDL.LU R16, [R1+0x198] ;  /* 0x0001980001107983 */ /* 0x002ee20000300800 */
[----:B------:R-:W-:-:S03]  /*10f50*/  PRMT R13, RZ, 0x7610, R13 ;  /* 0x00007610ff0d7816 */ /* 0x000fc6000000000d */
[----:B------:R0:W-:Y:S04]  /*10f60*/  STS.U16 [R12+0xe00], R10 ;  /* 0x000e000a0c007388 */ /* 0x0001e80000000400 */
[----:B----4-:R-:W-:Y:S04]  /*10f70*/  STS.U16 [R12+0x1200], R14 ;  /* 0x0012000e0c007388 */ /* 0x010fe80000000400 */
[----:B------:R1:W4:Y:S04]  /*10f80*/  @!P1 LDG.E.U16 R13, [R6.64] ;  /* 0x00000008060d9981 */ /* 0x000328000c1e1500 */
[----:B0-----:R-:W4:Y:S04]  /*10f90*/  LDL.LU R10, [R1+0x188] ;  /* 0x00018800010a7983 */ /* 0x001f280000300800 */
[----:B------:R-:W-:Y:S04]  /*10fa0*/  STS.U16 [R12+0x1600], R15 ;  /* 0x0016000f0c007388 */ /* 0x000fe80000000400 */
[----:B------:R-:W4:Y:S04]  /*10fb0*/  LDL.LU R21, [R1+0x17c] ;  /* 0x00017c0001157983 */ /* 0x000f280000300800 */
[----:B------:R-:W-:Y:S04]  /*10fc0*/  STS.U16 [R12+0x1a00], R20 ;  /* 0x001a00140c007388 */ /* 0x000fe80000000400 */
[----:B-1----:R-:W4:Y:S04]  /*10fd0*/  LDL.LU R6, [R1+0x16c] ;  /* 0x00016c0001067983 */ /* 0x002f280000300800 */
[----:B------:R0:W-:Y:S04]  /*10fe0*/  STS.U16 [R12+0x1e00], R17 ;  /* 0x001e00110c007388 */ /* 0x0001e80000000400 */
[----:B------:R-:W4:Y:S04]  /*10ff0*/  LDL.LU R7, [R1+0x164] ;  /* 0x0001640001077983 */ /* 0x000f280000300800 */
[----:B------:R-:W4:Y:S04]  /*11000*/  LDL.LU R0, [R1+0x150] ;  /* 0x0001500001007983 */ /* 0x000f280000300800 */
[----:B0-----:R-:W4:Y:S04]  /*11010*/  LDL.LU R17, [R1+0x140] ;  /* 0x0001400001117983 */ /* 0x001f280000300800 */
[----:B------:R-:W4:Y:S04]  /*11020*/  LDL.LU R20, [R1+0x130] ;  /* 0x0001300001147983 */ /* 0x000f280000300800 */
[----:B--2---:R-:W-:Y:S04]  /*11030*/  STS.U16 [R12+0x2200], R22 ;  /* 0x002200160c007388 */ /* 0x004fe80000000400 */
[----:B------:R-:W-:Y:S04]  /*11040*/  STS.U16 [R12+0x2600], R23 ;  /* 0x002600170c007388 */ /* 0x000fe80000000400 */
[----:B------:R0:W-:Y:S04]  /*11050*/  STS.U16 [R12+0x2a00], R28 ;  /* 0x002a001c0c007388 */ /* 0x0001e80000000400 */
[----:B0-----:R-:W2:Y:S04]  /*11060*/  LDL.LU R28, [R1+0x124] ;  /* 0x00012400011c7983 */ /* 0x001ea80000300800 */
[----:B------:R-:W2:Y:S04]  /*11070*/  LDL.LU R23, [R1+0x118] ;  /* 0x0001180001177983 */ /* 0x000ea80000300800 */
[----:B------:R0:W-:Y:S04]  /*11080*/  STS.U16 [R12+0x2e00], R25 ;  /* 0x002e00190c007388 */ /* 0x0001e80000000400 */
[----:B------:R1:W-:Y:S04]  /*11090*/  STS.U16 [R12+0x3200], R26 ;  /* 0x0032001a0c007388 */ /* 0x0003e80000000400 */
[----:B0-----:R-:W2:Y:S04]  /*110a0*/  LDL.LU R25, [R1+0x10c] ;  /* 0x00010c0001197983 */ /* 0x001ea80000300800 */
[----:B-1----:R-:W2:Y:S04]  /*110b0*/  LDL.LU R26, [R1+0x100] ;  /* 0x00010000011a7983 */ /* 0x002ea80000300800 */
[----:B---3--:R0:W-:Y:S04]  /*110c0*/  STS.U16 [R12+0x3600], R24 ;  /* 0x003600180c007388 */ /* 0x0081e80000000400 */
[----:B------:R1:W-:Y:S04]  /*110d0*/  STS.U16 [R12+0x3a00], R29 ;  /* 0x003a001d0c007388 */ /* 0x0003e80000000400 */
[----:B------:R-:W-:Y:S04]  /*110e0*/  STS.U16 [R12+0x3e00], R27 ;  /* 0x003e001b0c007388 */ /* 0x000fe80000000400 */
[----:B0-----:R-:W3:Y:S04]  /*110f0*/  LDL.LU R24, [R1+0xf4] ;  /* 0x0000f40001187983 */ /* 0x001ee80000300800 */
[----:B-1----:R-:W3:Y:S04]  /*11100*/  LDL.LU R29, [R1+0xe8] ;  /* 0x0000e800011d7983 */ /* 0x002ee80000300800 */
[----:B------:R0:W-:Y:S04]  /*11110*/  STS.U16 [R12+0x4200], R19 ;  /* 0x004200130c007388 */ /* 0x0001e80000000400 */
[----:B0-----:R-:W3:Y:S04]  /*11120*/  LDL.LU R19, [R1+0x260] ;  /* 0x0002600001137983 */ /* 0x001ee80000300800 */
[----:B------:R-:W3:Y:S04]  /*11130*/  LDL R27, [R1+0x86c] ;  /* 0x00086c00011b7983 */ /* 0x000ee80000100800 */
[----:B------:R-:W3:Y:S04]  /*11140*/  LDL.LU R14, [R1+0x258] ;  /* 0x00025800010e7983 */ /* 0x000ee80000300800 */
[----:B------:R-:W3:Y:S04]  /*11150*/  LDL.LU R15, [R1+0x250] ;  /* 0x00025000010f7983 */ /* 0x000ee80000300800 */
[----:B------:R0:W-:Y:S04]  /*11160*/  STS.U16 [R12+0x4600], R18 ;  /* 0x004600120c007388 */ /* 0x0001e80000000400 */
[----:B------:R-:W3:Y:S04]  /*11170*/  LDL.LU R22, [R1+0x248] ;  /* 0x0002480001167983 */ /* 0x000ee80000300800 */
[----:B------:R1:W-:Y:S04]  /*11180*/  STS.U16 [R12+0x4a00], R16 ;  /* 0x004a00100c007388 */ /* 0x0003e80000000400 */
[----:B0-----:R-:W3:Y:S04]  /*11190*/  LDL.LU R18, [R1+0x240] ;  /* 0x0002400001127983 */ /* 0x001ee80000300800 */
[----:B-1----:R-:W3:Y:S04]  /*111a0*/  LDL.LU R16, [R1+0x238] ;  /* 0x0002380001107983 */ /* 0x002ee80000300800 */
[----:B----4-:R0:W-:Y:S04]  /*111b0*/  STS.U16 [R12+0x4e00], R10 ;  /* 0x004e000a0c007388 */ /* 0x0101e80000000400 */
[----:B------:R-:W-:Y:S04]  /*111c0*/  STS.U16 [R12+0x5200], R21 ;  /* 0x005200150c007388 */ /* 0x000fe80000000400 */
[----:B------:R-:W-:Y:S04]  /*111d0*/  STS.U16 [R12+0x5600], R6 ;  /* 0x005600060c007388 */ /* 0x000fe80000000400 */
[----:B0-----:R-:W4:Y:S04]  /*111e0*/  LDL.LU R10, [R1+0xf18] ;  /* 0x000f1800010a7983 */ /* 0x001f280000300800 */
[----:B------:R0:W-:Y:S04]  /*111f0*/  STS.U16 [R12+0x5a00], R7 ;  /* 0x005a00070c007388 */ /* 0x0001e80000000400 */
[----:B------:R1:W-:Y:S04]  /*11200*/  STS.U16 [R12+0x5e00], R0 ;  /* 0x005e00000c007388 */ /* 0x0003e80000000400 */
[----:B------:R1:W-:Y:S04]  /*11210*/  STS.U16 [R12+0x6200], R17 ;  /* 0x006200110c007388 */ /* 0x0003e80000000400 */
[----:B0-----:R-:W4:Y:S04]  /*11220*/  LDL.LU R7, [R1+0x230] ;  /* 0x0002300001077983 */ /* 0x001f280000300800 */
[----:B-1----:R-:W4:Y:S04]  /*11230*/  LDL.LU R0, [R1+0x228] ;  /* 0x0002280001007983 */ /* 0x002f280000300800 */
[----:B------:R0:W-:Y:S04]  /*11240*/  STS.U16 [R12+0x6600], R20 ;  /* 0x006600140c007388 */ /* 0x0001e80000000400 */
[----:B------:R-:W4:Y:S04]  /*11250*/  LDL.LU R17, [R1+0x220] ;  /* 0x0002200001117983 */ /* 0x000f280000300800 */
[----:B0-----:R-:W4:Y:S04]  /*11260*/  LDL.LU R20, [R1+0x218] ;  /* 0x0002180001147983 */ /* 0x001f280000300800 */
[----:B--2---:R0:W-:Y:S04]  /*11270*/  STS.U16 [R12+0x6a00], R28 ;  /* 0x006a001c0c007388 */ /* 0x0041e80000000400 */
[----:B------:R-:W-:Y:S04]  /*11280*/  STS.U16 [R12+0x6e00], R23 ;  /* 0x006e00170c007388 */ /* 0x000fe80000000400 */
[----:B0-----:R-:W2:Y:S04]  /*11290*/  LDL.LU R28, [R1+0x204] ;  /* 0x00020400011c7983 */ /* 0x001ea80000300800 */
[----:B------:R0:W-:Y:S04]  /*112a0*/  STS.U16 [R12+0x7200], R25 ;  /* 0x007200190c007388 */ /* 0x0001e80000000400 */
[----:B------:R1:W-:Y:S04]  /*112b0*/  STS.U16 [R12+0x7600], R26 ;  /* 0x0076001a0c007388 */ /* 0x0003e80000000400 */
[----:B0-----:R-:W2:Y:S04]  /*112c0*/  LDL.LU R25, [R1+0x1f8] ;  /* 0x0001f80001197983 */ /* 0x001ea80000300800 */
[----:B-1----:R-:W2:Y:S04]  /*112d0*/  LDL.LU R26, [R1+0x1e8] ;  /* 0x0001e800011a7983 */ /* 0x002ea80000300800 */
[----:B------:R-:W2:Y:S04]  /*112e0*/  LDL.LU R21, [R1+0x1dc] ;  /* 0x0001dc0001157983 */ /* 0x000ea80000300800 */
[----:B---3--:R-:W-:Y:S04]  /*112f0*/  STS.U16 [R12+0x7a00], R24 ;  /* 0x007a00180c007388 */ /* 0x008fe80000000400 */
[----:B------:R0:W-:Y:S04]  /*11300*/  STS.U16 [R12+0x7e00], R29 ;  /* 0x007e001d0c007388 */ /* 0x0001e80000000400 */
[----:B------:R-:W3:Y:S04]  /*11310*/  LDL.LU R23, [R1+0x1d0] ;  /* 0x0001d00001177983 */ /* 0x000ee80000300800 */
[----:B0-----:R-:W3:Y:S04]  /*11320*/  LDL.LU R29, [R1+0x1c0] ;  /* 0x0001c000011d7983 */ /* 0x001ee80000300800 */
[----:B------:R-:W3:Y:S04]  /*11330*/  LDL.LU R24, [R1+0x1b0] ;  /* 0x0001b00001187983 */ /* 0x000ee80000300800 */
[----:B------:R0:W-:Y:S04]  /*11340*/  STS.U16 [R27+0x300], R19 ;  /* 0x000300131b007388 */ /* 0x0001e80000000400 */
[----:B0-----:R-:W3:Y:S04]  /*11350*/  LDL.LU R19, [R1+0x1a0] ;  /* 0x0001a00001137983 */ /* 0x001ee80000300800 */
[----:B------:R0:W-:Y:S04]  /*11360*/  STS.U16 [R27+0x700], R14 ;  /* 0x0007000e1b007388 */ /* 0x0001e80000000400 */
[----:B------:R-:W3:Y:S04]  /*11370*/  LDL.LU R12, [R1+0x194] ;  /* 0x00019400010c7983 */ /* 0x000ee80000300800 */
[----:B------:R1:W-:Y:S04]  /*11380*/  STS.U16 [R27+0xb00], R15 ;  /* 0x000b000f1b007388 */ /* 0x0003e80000000400 */
[----:B0-----:R-:W3:Y:S04]  /*11390*/  LDL.LU R14, [R1+0x184] ;  /* 0x00018400010e7983 */ /* 0x001ee80000300800 */
[----:B------:R0:W-:Y:S04]  /*113a0*/  STS.U16 [R27+0xf00], R22 ;  /* 0x000f00161b007388 */ /* 0x0001e80000000400 */
[----:B-1----:R-:W3:Y:S04]  /*113b0*/  LDL.LU R15, [R1+0x178] ;  /* 0x00017800010f7983 */ /* 0x002ee80000300800 */
[----:B------:R1:W-:Y:S04]  /*113c0*/  STS.U16 [R27+0x1300], R18 ;  /* 0x001300121b007388 */ /* 0x0003e80000000400 */
[----:B0-----:R-:W3:Y:S04]  /*113d0*/  LDL.LU R22, [R1+0x168] ;  /* 0x0001680001167983 */ /* 0x001ee80000300800 */
[----:B------:R0:W-:Y:S04]  /*113e0*/  STS.U16 [R27+0x1700], R16 ;  /* 0x001700101b007388 */ /* 0x0001e80000000400 */
[----:B-1----:R-:W3:Y:S04]  /*113f0*/  LDL.LU R18, [R1+0x158] ;  /* 0x0001580001127983 */ /* 0x002ee80000300800 */
[----:B0-----:R-:W3:Y:S04]  /*11400*/  LDL.LU R16, [R1+0x148] ;  /* 0x0001480001107983 */ /* 0x001ee80000300800 */
[----:B----4-:R0:W-:Y:S04]  /*11410*/  STS.U16 [R27+0x1b00], R7 ;  /* 0x001b00071b007388 */ /* 0x0101e80000000400 */
[----:B------:R-:W-:Y:S04]  /*11420*/  STS.U16 [R27+0x1f00], R0 ;  /* 0x001f00001b007388 */ /* 0x000fe80000000400 */
[----:B0-----:R-:W4:Y:S04]  /*11430*/  LDL.LU R7, [R1+0x138] ;  /* 0x0001380001077983 */ /* 0x001f280000300800 */
[----:B------:R0:W-:Y:S04]  /*11440*/  STS.U16 [R27+0x2300], R17 ;  /* 0x002300111b007388 */ /* 0x0001e80000000400 */
[----:B------:R-:W-:Y:S04]  /*11450*/  STS.U16 [R27+0x2700], R20 ;  /* 0x002700141b007388 */ /* 0x000fe80000000400 */
[----:B0-----:R-:W4:Y:S04]  /*11460*/  LDL.LU R17, [R1+0x12c] ;  /* 0x00012c0001117983 */ /* 0x001f280000300800 */
[----:B------:R-:W4:Y:S04]  /*11470*/  LDL.LU R6, [R1+0x120] ;  /* 0x0001200001067983 */ /* 0x000f280000300800 */
[----:B------:R-:W4:Y:S04]  /*11480*/  LDL.LU R0, [R1+0x114] ;  /* 0x0001140001007983 */ /* 0x000f280000300800 */
[----:B--2---:R0:W-:Y:S04]  /*11490*/  STS.U16 [R27+0x2b00], R28 ;  /* 0x002b001c1b007388 */ /* 0x0041e80000000400 */
[----:B0-----:R-:W2:Y:S04]  /*114a0*/  LDL.LU R28, [R1+0x108] ;  /* 0x00010800011c7983 */ /* 0x001ea80000300800 */
[----:B------:R0:W-:Y:S04]  /*114b0*/  STS.U16 [R27+0x2f00], R25 ;  /* 0x002f00191b007388 */ /* 0x0001e80000000400 */
[----:B------:R1:W-:Y:S04]  /*114c0*/  STS.U16 [R27+0x3300], R26 ;  /* 0x0033001a1b007388 */ /* 0x0003e80000000400 */
[----:B------:R-:W-:Y:S04]  /*114d0*/  STS.U16 [R27+0x3700], R21 ;  /* 0x003700151b007388 */ /* 0x000fe80000000400 */
[----:B0-----:R-:W2:Y:S04]  /*114e0*/  LDL.LU R25, [R1+0xfc] ;  /* 0x0000fc0001197983 */ /* 0x001ea80000300800 */
[----:B-1----:R-:W2:Y:S04]  /*114f0*/  LDL.LU R26, [R1+0xf0] ;  /* 0x0000f000011a7983 */ /* 0x002ea80000300800 */
[----:B---3--:R-:W-:Y:S04]  /*11500*/  STS.U16 [R27+0x3b00], R23 ;  /* 0x003b00171b007388 */ /* 0x008fe80000000400 */
[----:B------:R0:W-:Y:S04]  /*11510*/  STS.U16 [R27+0x3f00], R29 ;  /* 0x003f001d1b007388 */ /* 0x0001e80000000400 */
[----:B------:R-:W-:Y:S04]  /*11520*/  STS.U16 [R27+0x4300], R24 ;  /* 0x004300181b007388 */ /* 0x000fe80000000400 */
[----:B0-----:R-:W3:Y:S04]  /*11530*/  LDL.LU R29, [R1+0xe4] ;  /* 0x0000e400011d7983 */ /* 0x001ee80000300800 */
[----:B------:R-:W3:Y:S04]  /*11540*/  LDL.LU R20, [R1+0xe0] ;  /* 0x0000e00001147983 */ /* 0x000ee80000300800 */
[----:B------:R-:W3:Y:S04]  /*11550*/  LDL.LU R21, [R1+0xbc] ;  /* 0x0000bc0001157983 */ /* 0x000ee80000300800 */
[----:B------:R0:W-:Y:S04]  /*11560*/  STS.U16 [R27+0x4700], R19 ;  /* 0x004700131b007388 */ /* 0x0001e80000000400 */
[----:B------:R-:W3:Y:S04]  /*11570*/  LDL.LU R23, [R1+0x9c] ;  /* 0x00009c0001177983 */ /* 0x000ee80000300800 */
[----:B0-----:R-:W3:Y:S04]  /*11580*/  LDL.LU R19, [R1+0x78] ;  /* 0x0000780001137983 */ /* 0x001ee80000300800 */
[----:B------:R0:W-:Y:S04]  /*11590*/  STS.U16 [R27+0x4b00], R12 ;  /* 0x004b000c1b007388 */ /* 0x0001e80000000400 */
[----:B------:R1:W-:Y:S04]  /*115a0*/  STS.U16 [R27+0x4f00], R14 ;  /* 0x004f000e1b007388 */ /* 0x0003e80000000400 */
[----:B------:R0:W-:Y:S04]  /*115b0*/  STS.U16 [R27+0x5300], R15 ;  /* 0x0053000f1b007388 */ /* 0x0001e80000000400 */
[----:B------:R-:W3:Y:S04]  /*115c0*/  LDL.LU R24, [R1+0x58] ;  /* 0x0000580001187983 */ /* 0x000ee80000300800 */
[----:B------:R-:W-:Y:S04]  /*115d0*/  STS.U16 [R27+0x5700], R22 ;  /* 0x005700161b007388 */ /* 0x000fe80000000400 */
[----:B0-----:R-:W3:Y:S04]  /*115e0*/  LDL.LU R12, [R1+0xf14] ;  /* 0x000f1400010c7983 */ /* 0x001ee80000300800 */
[----:B------:R-:W-:Y:S04]  /*115f0*/  STS.U16 [R27+0x5b00], R18 ;  /* 0x005b00121b007388 */ /* 0x000fe80000000400 */
[----:B------:R0:W-:Y:S04]  /*11600*/  STS.U16 [R27+0x5f00], R16 ;  /* 0x005f00101b007388 */ /* 0x0001e80000000400 */
[----:B-1----:R-:W3:Y:S04]  /*11610*/  LDL.LU R14, [R1+0xf10] ;  /* 0x000f1000010e7983 */ /* 0x002ee80000300800 */
[----:B------:R-:W3:Y:S04]  /*11620*/  LDL.LU R15, [R1+0xf0c] ;  /* 0x000f0c00010f7983 */ /* 0x000ee80000300800 */
[----:B0-----:R-:W0:Y:S04]  /*11630*/  S2R R16, SR_TID.X ;  /* 0x0000000000107919 */ /* 0x001e280000002100 */
[----:B----4-:R0:W-:Y:S04]  /*11640*/  STS.U16 [R27+0x6300], R7 ;  /* 0x006300071b007388 */ /* 0x0101e80000000400 */
[----:B------:R-:W4:Y:S04]  /*11650*/  LDL.LU R22, [R1+0xdc] ;  /* 0x0000dc0001167983 */ /* 0x000f280000300800 */
[----:B------:R-:W4:Y:S04]  /*11660*/  LDL.LU R18, [R1+0x54] ;  /* 0x0000540001127983 */ /* 0x000f280000300800 */
[----:B------:R1:W-:Y:S04]  /*11670*/  STS.U16 [R27+0x6700], R17 ;  /* 0x006700111b007388 */ /* 0x0003e80000000400 */
[----:B------:R1:W-:Y:S01]  /*11680*/  STS.U16 [R27+0x6b00], R6 ;  /* 0x006b00061b007388 */ /* 0x0003e20000000400 */
[----:B0-----:R-:W-:-:S03]  /*11690*/  LOP3.LUT R7, R16, 0x7f, RZ, 0xc0, !PT ;  /* 0x0000007f10077812 */ /* 0x001fc600078ec0ff */
[----:B------:R-:W-:Y:S04]  /*116a0*/  STS.U16 [R27+0x6f00], R0 ;  /* 0x006f00001b007388 */ /* 0x000fe80000000400 */
[----:B-1----:R-:W4:Y:S01]  /*116b0*/  LDL.LU R17, [R1+0x98] ;  /* 0x0000980001117983 */ /* 0x002f220000300800 */
[----:B------:R-:W-:-:S03]  /*116c0*/  IMAD.SHL.U32 R6, R7, 0x2, RZ ;  /* 0x0000000207067824 */ /* 0x000fc600078e00ff */
[----:B--2---:R0:W-:Y:S04]  /*116d0*/  STS.U16 [R27+0x7300], R28 ;  /* 0x0073001c1b007388 */ /* 0x0041e80000000400 */
[----:B0-----:R-:W2:Y:S04]  /*116e0*/  LDL.LU R28, [R1+0x74] ;  /* 0x00007400011c7983 */ /* 0x001ea80000300800 */
[----:B------:R0:W-:Y:S04]  /*116f0*/  STS.U16 [R27+0x7700], R25 ;  /* 0x007700191b007388 */ /* 0x0001e80000000400 */
[----:B------:R1:W-:Y:S04]  /*11700*/  STS.U16 [R27+0x7b00], R26 ;  /* 0x007b001a1b007388 */ /* 0x0003e80000000400 */
[----:B0-----:R-:W2:Y:S04]  /*11710*/  LDL.LU R25, [R1+0xd8] ;  /* 0x0000d80001197983 */ /* 0x001ea80000300800 */
[----:B-1----:R-:W2:Y:S04]  /*11720*/  LDL.LU R26, [R1+0x50] ;  /* 0x00005000011a7983 */ /* 0x002ea80000300800 */
[----:B------:R-:W2:Y:S04]  /*11730*/  LDL.LU R0, [R1+0xb4] ;  /* 0x0000b40001007983 */ /* 0x000ea80000300800 */
[----:B---3--:R0:W-:Y:S04]  /*11740*/  STS.U16 [R27+0x7f00], R29 ;  /* 0x007f001d1b007388 */ /* 0x0081e80000000400 */
[----:B------:R1:W-:Y:S04]  /*11750*/  STS.U16 [R6+0x8000], R20 ;  /* 0x0080001406007388 */ /* 0x0003e80000000400 */
[----:B------:R3:W-:Y:S04]  /*11760*/  STS.U16 [R6+0x9000], R21 ;  /* 0x0090001506007388 */ /* 0x0007e80000000400 */
[----:B0-----:R-:W2:Y:S04]  /*11770*/  LDL.LU R27, [R1] ;  /* 0x00000000011b7983 */ /* 0x001ea80000300800 */
[----:B-1----:R-:W2:Y:S04]  /*11780*/  LDL.LU R20, [R1+0xf08] ;  /* 0x000f080001147983 */ /* 0x002ea80000300800 */
[----:B---3--:R-:W3:Y:S04]  /*11790*/  LDL.LU R21, [R1+0xf04] ;  /* 0x000f040001157983 */ /* 0x008ee80000300800 */
[----:B------:R0:W-:Y:S04]  /*117a0*/  STS.U16 [R6+0xa000], R23 ;  /* 0x00a0001706007388 */ /* 0x0001e80000000400 */
[----:B------:R1:W-:Y:S04]  /*117b0*/  STS.U16 [R6+0xb000], R19 ;  /* 0x00b0001306007388 */ /* 0x0003e80000000400 */
[----:B0-----:R-:W2:Y:S04]  /*117c0*/  LDL.LU R23, [R1+0xf00] ;  /* 0x000f000001177983 */ /* 0x001ea80000300800 */
[----:B-1----:R-:W2:Y:S04]  /*117d0*/  LDL.LU R19, [R1+0xefc] ;  /* 0x000efc0001137983 */ /* 0x002ea80000300800 */
[----:B------:R-:W0:Y:S04]  /*117e0*/  S2R R29, SR_TID.X ;  /* 0x00000000001d7919 */ /* 0x000e280000002100 */
[----:B------:R1:W-:Y:S01]  /*117f0*/  STS.U16 [R6+0x8100], R24 ;  /* 0x0081001806007388 */ /* 0x0003e20000000400 */
[----:B0-----:R-:W-:-:S05]  /*11800*/  LOP3.LUT R29, R29, 0x7f, RZ, 0xc0, !PT ;  /* 0x0000007f1d1d7812 */ /* 0x001fca00078ec0ff */
[----:B-1----:R-:W-:Y:S02]  /*11810*/  IMAD.SHL.U32 R24, R29, 0x2, RZ ;  /* 0x000000021d187824 */ /* 0x002fe400078e00ff */
[----:B------:R-:W3:Y:S03]  /*11820*/  LDL.LU R29, [R1+0xd4] ;  /* 0x0000d400011d7983 */ /* 0x000ee60000300800 */
[----:B------:R-:W-:Y:S01]  /*11830*/  LOP3.LUT R24, R24, 0x10, RZ, 0x3c, !PT ;  /* 0x0000001018187812 */ /* 0x000fe200078e3cff */
[----:B--2---:R0:W-:Y:S04]  /*11840*/  STS.U16 [R6+0x9100], R19 ;  /* 0x0091001306007388 */ /* 0x0041e80000000400 */
[----:B------:R1:W-:Y:S04]  /*11850*/  STS.U16 [R6+0xa100], R23 ;  /* 0x00a1001706007388 */ /* 0x0003e80000000400 */
[----:B------:R2:W-:Y:S04]  /*11860*/  STS.U16 [R6+0xb100], R8 ;  /* 0x00b1000806007388 */ /* 0x0005e80000000400 */
[----:B0-----:R-:W3:Y:S04]  /*11870*/  LDL.LU R19, [R1+0x3c] ;  /* 0x00003c0001137983 */ /* 0x001ee80000300800 */
[----:B-1----:R-:W3:Y:S04]  /*11880*/  LDL.LU R23, [R1+0xb8] ;  /* 0x0000b80001177983 */ /* 0x002ee80000300800 */
[----:B--2---:R-:W2:Y:S04]  /*11890*/  LDL.LU R8, [R1+0x70] ;  /* 0x0000700001087983 */ /* 0x004ea80000300800 */
[----:B----4-:R0:W-:Y:S04]  /*118a0*/  STS.U16 [R24+0x8200], R22 ;  /* 0x0082001618007388 */ /* 0x0101e80000000400 */
[----:B------:R1:W-:Y:S04]  /*118b0*/  STS.U16 [R24+0x8300], R18 ;  /* 0x0083001218007388 */ /* 0x0003e80000000400 */
[----:B0-----:R-:W4:Y:S04]  /*118c0*/  LDL.LU R22, [R1+0xef8] ;  /* 0x000ef80001167983 */ /* 0x001f280000300800 */
[----:B-1----:R-:W2:Y:S01]  /*118d0*/  LDL.LU R18, [R1+0xef4] ;  /* 0x000ef40001127983 */ /* 0x002ea20000300800 */
[----:B------:R-:W-:-:S03]  /*118e0*/  LOP3.LUT R16, R16, 0x7f, RZ, 0xc0, !PT ;  /* 0x0000007f10107812 */ /* 0x000fc600078ec0ff */
[----:B---3--:R-:W-:Y:S04]  /*118f0*/  STS.U16 [R24+0x9200], R23 ;  /* 0x0092001718007388 */ /* 0x008fe80000000400 */
[----:B--2---:R0:W-:Y:S04]  /*11900*/  STS.U16 [R24+0x9300], R18 ;  /* 0x0093001218007388 */ /* 0x0041e80000000400 */
[----:B------:R1:W-:Y:S04]  /*11910*/  STS.U16 [R24+0xa200], R17 ;  /* 0x00a2001118007388 */ /* 0x0003e80000000400 */
[----:B----4-:R2:W-:Y:S04]  /*11920*/  STS.U16 [R24+0xa300], R22 ;  /* 0x00a3001618007388 */ /* 0x0105e80000000400 */
[----:B0-----:R-:W3:Y:S01]  /*11930*/  LDL.LU R18, [R1+0x6c] ;  /* 0x00006c0001127983 */ /* 0x001ee20000300800 */
[----:B-1----:R-:W-:-:S03]  /*11940*/  IMAD.SHL.U32 R17, R16, 0x2, RZ ;  /* 0x0000000210117824 */ /* 0x002fc600078e00ff */
[----:B------:R-:W4:Y:S04]  /*11950*/  LDL.LU R16, [R1+0xd0] ;  /* 0x0000d00001107983 */ /* 0x000f280000300800 */
[----:B--2---:R-:W2:Y:S01]  /*11960*/  LDL.LU R22, [R1+0x94] ;  /* 0x0000940001167983 */ /* 0x004ea20000300800 */
[----:B------:R-:W-:-:S03]  /*11970*/  LOP3.LUT R23, R17, 0x20, RZ, 0x3c, !PT ;  /* 0x0000002011177812 */ /* 0x000fc600078e3cff */
[----:B------:R0:W-:Y:S04]  /*11980*/  STS.U16 [R24+0xb200], R28 ;  /* 0x00b2001c18007388 */ /* 0x0001e80000000400 */
[----:B------:R1:W-:Y:S04]  /*11990*/  STS.U16 [R24+0xb300], R2 ;  /* 0x00b3000218007388 */ /* 0x0003e80000000400 */
[----:B------:R1:W-:Y:S04]  /*119a0*/  STS.U16 [R23+0x8400], R25 ;  /* 0x0084001917007388 */ /* 0x0003e80000000400 */
[----:B0-----:R-:W3:Y:S04]  /*119b0*/  LDL.LU R28, [R1+0xac] ;  /* 0x0000ac00011c7983 */ /* 0x001ee80000300800 */
[----:B-1----:R-:W3:Y:S04]  /*119c0*/  LDL.LU R24, [R1+0xef0] ;  /* 0x000ef00001187983 */ /* 0x002ee80000300800 */
[----:B------:R-:W3:Y:S01]  /*119d0*/  LDL.LU R2, [R1+0xb0] ;  /* 0x0000b00001027983 */ /* 0x000ee20000300800 */
[----:B------:R-:W-:-:S03]  /*119e0*/  LOP3.LUT R17, R17, 0x30, RZ, 0x3c, !PT ;  /* 0x0000003011117812 */ /* 0x000fc600078e3cff */
[----:B------:R-:W3:Y:S04]  /*119f0*/  LDL.LU R25, [R1+0xeec] ;  /* 0x000eec0001197983 */ /* 0x000ee80000300800 */
[----:B------:R0:W-:Y:S04]  /*11a00*/  STS.U16 [R23+0x8500], R26 ;  /* 0x0085001a17007388 */ /* 0x0001e80000000400 */
[----:B------:R1:W-:Y:S04]  /*11a10*/  STS.U16 [R23+0x9400], R0 ;  /* 0x0094000017007388 */ /* 0x0003e80000000400 */
[----:B------:R1:W-:Y:S04]  /*11a20*/  STS.U16 [R23+0x9500], R27 ;  /* 0x0095001b17007388 */ /* 0x0003e80000000400 */
[----:B0-----:R-:W3:Y:S04]  /*11a30*/  LDL.LU R26, [R1+0xee8] ;  /* 0x000ee800011a7983 */ /* 0x001ee80000300800 */
[----:B-1----:R-:W3:Y:S04]  /*11a40*/  LDL.LU R0, [R1+0x88] ;  /* 0x0000880001007983 */ /* 0x002ee80000300800 */
[----:B------:R-:W4:Y:S04]  /*11a50*/  LDL.LU R27, [R1+0xee4] ;  /* 0x000ee400011b7983 */ /* 0x000f280000300800 */
[----:B--2---:R0:W-:Y:S04]  /*11a60*/  STS.U16 [R23+0xa400], R22 ;  /* 0x00a4001617007388 */ /* 0x0041e80000000400 */
[----:B------:R1:W-:Y:S04]  /*11a70*/  STS.U16 [R23+0xa500], R21 ;  /* 0x00a5001517007388 */ /* 0x0003e80000000400 */
[----:B------:R2:W-:Y:S04]  /*11a80*/  STS.U16 [R23+0xb400], R8 ;  /* 0x00b4000817007388 */ /* 0x0005e80000000400 */
[----:B0-----:R-:W4:Y:S04]  /*11a90*/  LDL.LU R22, [R1+0xc4] ;  /* 0x0000c40001167983 */ /* 0x001f280000300800 */
[----:B-1----:R-:W4:Y:S04]  /*11aa0*/  LDL.LU R21, [R1+0xa8] ;  /* 0x0000a80001157983 */ /* 0x002f280000300800 */
[----:B--2---:R-:W2:Y:S04]  /*11ab0*/  LDL.LU R8, [R1+0xa4] ;  /* 0x0000a40001087983 */ /* 0x004ea80000300800 */
[----:B------:R0:W-:Y:S04]  /*11ac0*/  STS.U16 [R23+0xb500], R3 ;  /* 0x00b5000317007388 */ /* 0x0001e80000000400 */
[----:B------:R1:W-:Y:S04]  /*11ad0*/  STS.U16 [R17+0x8600], R29 ;  /* 0x0086001d11007388 */ /* 0x0003e80000000400 */
[----:B0-----:R-:W2:Y:S04]  /*11ae0*/  LDL.LU R3, [R1+0xcc] ;  /* 0x0000cc0001037983 */ /* 0x001ea80000300800 */
[----:B------:R-:W2:Y:S04]  /*11af0*/  LDL.LU R23, [R1+0x84] ;  /* 0x0000840001177983 */ /* 0x000ea80000300800 */
[----:B-1----:R-:W2:Y:S04]  /*11b00*/  LDL.LU R29, [R1+0xee0] ;  /* 0x000ee000011d7983 */ /* 0x002ea80000300800 */
[----:B------:R0:W-:Y:S04]  /*11b10*/  STS.U16 [R17+0x8700], R19 ;  /* 0x0087001311007388 */ /* 0x0001e80000000400 */
[----:B---3--:R1:W-:Y:S04]  /*11b20*/  STS.U16 [R17+0x9600], R2 ;  /* 0x0096000211007388 */ /* 0x0083e80000000400 */
[----:B0-----:R-:W3:Y:S01]  /*11b30*/  LDL.LU R19, [R1+0xedc] ;  /* 0x000edc0001137983 */ /* 0x001ee20000300800 */
[----:B-1----:R-:W-:-:S03]  /*11b40*/  IMAD.SHL.U32 R2, R7, 0x2, RZ ;  /* 0x0000000207027824 */ /* 0x002fc600078e00ff */
[----:B------:R-:W3:Y:S04]  /*11b50*/  LDL.LU R7, [R1+0x60] ;  /* 0x0000600001077983 */ /* 0x000ee80000300800 */
[----:B--2---:R0:W-:Y:S04]  /*11b60*/  STS.U16 [R17+0x9700], R29 ;  /* 0x0097001d11007388 */ /* 0x0041e80000000400 */
[----:B0-----:R-:W2:Y:S04]  /*11b70*/  LDL.LU R29, [R1+0x90] ;  /* 0x00009000011d7983 */ /* 0x001ea80000300800 */
[----:B--2---:R0:W-:Y:S04]  /*11b80*/  STS.U16 [R17+0xa600], R29 ;  /* 0x00a6001d11007388 */ /* 0x0041e80000000400 */
[----:B------:R1:W-:Y:S04]  /*11b90*/  STS.U16 [R17+0xa700], R20 ;  /* 0x00a7001411007388 */ /* 0x0003e80000000400 */
[----:B------:R2:W-:Y:S01]  /*11ba0*/  STS.U16 [R17+0xb600], R18 ;  /* 0x00b6001211007388 */ /* 0x0005e20000000400 */
[----:B0-----:R-:W-:-:S03]  /*11bb0*/  LOP3.LUT R29, R2, 0x40, RZ, 0x3c, !PT ;  /* 0x00000040021d7812 */ /* 0x001fc600078e3cff */
[----:B------:R0:W-:Y:S04]  /*11bc0*/  STS.U16 [R17+0xb700], R4 ;  /* 0x00b7000411007388 */ /* 0x0001e80000000400 */
[----:B-1----:R-:W3:Y:S04]  /*11bd0*/  LDL.LU R20, [R1+0x68] ;  /* 0x0000680001147983 */ /* 0x002ee80000300800 */
[----:B--2---:R-:W2:Y:S04]  /*11be0*/  LDL.LU R18, [R1+0xed8] ;  /* 0x000ed80001127983 */ /* 0x004ea80000300800 */
[----:B0-----:R-:W2:Y:S04]  /*11bf0*/  LDL.LU R17, [R1+0xed4] ;  /* 0x000ed40001117983 */ /* 0x001ea80000300800 */
[----:B------:R-:W2:Y:S04]  /*11c00*/  LDL.LU R4, [R1+0x8c] ;  /* 0x00008c0001047983 */ /* 0x000ea80000300800 */
[----:B----4-:R0:W-:Y:S04]  /*11c10*/  STS.U16 [R29+0x8800], R16 ;  /* 0x008800101d007388 */ /* 0x0101e80000000400 */
[----:B0-----:R-:W4:Y:S01]  /*11c20*/  LDL.LU R16, [R1+0xed0] ;  /* 0x000ed00001107983 */ /* 0x001f220000300800 */
[----:B------:R-:W-:-:S03]  /*11c30*/  LOP3.LUT R2, R2, 0x50, RZ, 0x3c, !PT ;  /* 0x0000005002027812 */ /* 0x000fc600078e3cff */
[----:B----4-:R0:W-:Y:S04]  /*11c40*/  STS.U16 [R29+0x8900], R16 ;  /* 0x008900101d007388 */ /* 0x0101e80000000400 */
[----:B------:R1:W-:Y:S04]  /*11c50*/  STS.U16 [R29+0x9800], R28 ;  /* 0x0098001c1d007388 */ /* 0x0003e80000000400 */
[----:B0-----:R-:W4:Y:S04]  /*11c60*/  LDL.LU R16, [R1+0xecc] ;  /* 0x000ecc0001107983 */ /* 0x001f280000300800 */
[----:B-1----:R-:W4:Y:S04]  /*11c70*/  LDL.LU R28, [R1+0xec8] ;  /* 0x000ec800011c7983 */ /* 0x002f280000300800 */
[----:B------:R-:W-:Y:S04]  /*11c80*/  STS.U16 [R29+0x9900], R27 ;  /* 0x0099001b1d007388 */ /* 0x000fe80000000400 */
[----:B--2---:R-:W-:Y:S04]  /*11c90*/  STS.U16 [R29+0xa800], R4 ;  /* 0x00a800041d007388 */ /* 0x004fe80000000400 */
[----:B------:R-:W-:Y:S04]  /*11ca0*/  STS.U16 [R29+0xa900], R15 ;  /* 0x00a9000f1d007388 */ /* 0x000fe80000000400 */
[----:B---3--:R-:W-:Y:S04]  /*11cb0*/  STS.U16 [R29+0xb800], R20 ;  /* 0x00b800141d007388 */ /* 0x008fe80000000400 */
[----:B------:R-:W-:Y:S04]  /*11cc0*/  STS.U16 [R29+0xb900], R5 ;  /* 0x00b900051d007388 */ /* 0x000fe80000000400 */
[----:B------:R-:W-:Y:S04]  /*11cd0*/  STS.U16 [R2+0x8a00], R3 ;  /* 0x008a000302007388 */ /* 0x000fe80000000400 */
[----:B------:R0:W-:Y:S04]  /*11ce0*/  STS.U16 [R2+0x8b00], R17 ;  /* 0x008b001102007388 */ /* 0x0001e80000000400 */
[----:B------:R-:W-:Y:S04]  /*11cf0*/  STS.U16 [R2+0x9a00], R21 ;  /* 0x009a001502007388 */ /* 0x000fe80000000400 */
[----:B------:R-:W-:Y:S04]  /*11d00*/  STS.U16 [R2+0x9b00], R26 ;  /* 0x009b001a02007388 */ /* 0x000fe80000000400 */
[----:B------:R-:W-:Y:S04]  /*11d10*/  STS.U16 [R2+0xaa00], R0 ;  /* 0x00aa000002007388 */ /* 0x000fe80000000400 */
[----:B------:R-:W-:Y:S04]  /*11d20*/  STS.U16 [R2+0xab00], R14 ;  /* 0x00ab000e02007388 */ /* 0x000fe80000000400 */
[----:B0-----:R-:W2:Y:S04]  /*11d30*/  LDL.LU R17, [R1+0xec4] ;  /* 0x000ec40001117983 */ /* 0x001ea80000300800 */
[----:B----4-:R0:W-:Y:S04]  /*11d40*/  STS.U16 [R2+0xba00], R28 ;  /* 0x00ba001c02007388 */ /* 0x0101e80000000400 */
[----:B0-----:R-:W3:Y:S01]  /*11d50*/  LDL.LU R28, [R1+0xec0] ;  /* 0x000ec000011c7983 */ /* 0x001ee20000300800 */
[----:B------:R-:W-:-:S03]  /*11d60*/  LOP3.LUT R0, R6, 0x60, RZ, 0x3c, !PT ;  /* 0x0000006006007812 */ /* 0x000fc600078e3cff */
[----:B------:R0:W-:Y:S04]  /*11d70*/  STS.U16 [R2+0xbb00], R9 ;  /* 0x00bb000902007388 */ /* 0x0001e80000000400 */
[----:B------:R-:W-:Y:S04]  /*11d80*/  STS.U16 [R0+0x8c00], R22 ;  /* 0x008c001600007388 */ /* 0x000fe80000000400 */
[----:B------:R1:W-:Y:S01]  /*11d90*/  STS.U16 [R0+0x8d00], R18 ;  /* 0x008d001200007388 */ /* 0x0003e20000000400 */
[----:B0-----:R-:W-:-:S03]  /*11da0*/  LOP3.LUT R2, R6, 0x70, RZ, 0x3c, !PT ;  /* 0x0000007006027812 */ /* 0x001fc600078e3cff */
[----:B------:R-:W-:Y:S04]  /*11db0*/  STS.U16 [R0+0x9c00], R8 ;  /* 0x009c000800007388 */ /* 0x000fe80000000400 */
[----:B------:R-:W-:Y:S04]  /*11dc0*/  STS.U16 [R0+0x9d00], R25 ;  /* 0x009d001900007388 */ /* 0x000fe80000000400 */
[----:B------:R-:W-:Y:S04]  /*11dd0*/  STS.U16 [R0+0xac00], R23 ;  /* 0x00ac001700007388 */ /* 0x000fe80000000400 */
[----:B------:R-:W-:Y:S04]  /*11de0*/  STS.U16 [R0+0xad00], R12 ;  /* 0x00ad000c00007388 */ /* 0x000fe80000000400 */
[----:B-1----:R-:W4:Y:S04]  /*11df0*/  LDL.LU R18, [R1+0xebc] ;  /* 0x000ebc0001127983 */ /* 0x002f280000300800 */
[----:B------:R-:W-:Y:S04]  /*11e00*/  STS.U16 [R0+0xbc00], R7 ;  /* 0x00bc000700007388 */ /* 0x000fe80000000400 */
[----:B------:R-:W-:Y:S04]  /*11e10*/  STS.U16 [R0+0xbd00], R11 ;  /* 0x00bd000b00007388 */ /* 0x000fe80000000400 */
[----:B------:R-:W2:Y:S04]  /*11e20*/  LDL R3, [R1+0xc8] ;  /* 0x0000c80001037983 */ /* 0x000ea80000100800 */
[----:B---3--:R0:W-:Y:S04]  /*11e30*/  STS.U16 [R2+0x8e00], R28 ;  /* 0x008e001c02007388 */ /* 0x0081e80000000400 */
[----:B0-----:R-:W3:Y:S04]  /*11e40*/  LDL.LU R28, [R1+0xeb8] ;  /* 0x000eb800011c7983 */ /* 0x001ee80000300800 */
[----:B------:R-:W3:Y:S04]  /*11e50*/  LDL R0, [R1+0x880] ;  /* 0x0008800001007983 */ /* 0x000ee80000100800 */
[----:B------:R-:W-:Y:S04]  /*11e60*/  STS.U16 [R2+0x8f00], R19 ;  /* 0x008f001302007388 */ /* 0x000fe80000000400 */
[----:B----4-:R-:W-:Y:S04]  /*11e70*/  STS.U16 [R2+0x9e00], R18 ;  /* 0x009e001202007388 */ /* 0x010fe80000000400 */
[----:B------:R-:W-:Y:S04]  /*11e80*/  STS.U16 [R2+0x9f00], R24 ;  /* 0x009f001802007388 */ /* 0x000fe80000000400 */
[----:B--2---:R-:W-:Y:S04]  /*11e90*/  STS.U16 [R2+0xae00], R17 ;  /* 0x00ae001102007388 */ /* 0x004fe80000000400 */
[----:B------:R-:W-:Y:S04]  /*11ea0*/  STS.U16 [R2+0xaf00], R10 ;  /* 0x00af000a02007388 */ /* 0x000fe80000000400 */
[----:B------:R0:W-:Y:S04]  /*11eb0*/  STS.U16 [R2+0xbe00], R16 ;  /* 0x00be001002007388 */ /* 0x0001e80000000400 */
[----:B---3--:R-:W-:Y:S04]  /*11ec0*/  STL [R1+0xe80], R0 ;  /* 0x000e800001007387 */ /* 0x008fe80000100800 */
[----:B0-----:R-:W2:Y:S04]  /*11ed0*/  LDL.LU.64 R16, [R1+0x10] ;  /* 0x0000100001107983 */ /* 0x001ea80000300a00 */
[----:B------:R-:W3:Y:S04]  /*11ee0*/  LDL.LU.64 R18, [R1+0x18] ;  /* 0x0000180001127983 */ /* 0x000ee80000300a00 */
[----:B---3--:R-:W-:Y:S04]  /*11ef0*/  STL.64 [R1+0xea0], R18 ;  /* 0x000ea01201007387 */ /* 0x008fe80000100a00 */
[----:B--2---:R0:W-:Y:S04]  /*11f00*/  STL.64 [R1+0xe98], R16 ;  /* 0x000e981001007387 */ /* 0x0041e80000100a00 */
[----:B0-----:R-:W2:Y:S04]  /*11f10*/  LDL.LU.64 R16, [R1+0x20] ;  /* 0x0000200001107983 */ /* 0x001ea80000300a00 */
[----:B------:R-:W3:Y:S04]  /*11f20*/  LDL.LU.64 R18, [R1+0x28] ;  /* 0x0000280001127983 */ /* 0x000ee80000300a00 */
[----:B------:R0:W-:Y:S04]  /*11f30*/  STS.U16 [R2+0xbf00], R13 ;  /* 0x00bf000d02007388 */ /* 0x0001e80000000400 */
[----:B------:R-:W-:Y:S06]  /*11f40*/  BAR.SYNC.DEFER_BLOCKING 0x0 ;  /* 0x0000000000007b1d */ /* 0x000fec0000010000 */
[----:B------:R-:W1:Y:S04]  /*11f50*/  LDSM.16.MT88.4 R12, [R28+0x800] ;  /* 0x000800001c0c783b */ /* 0x000e680000004200 */
[----:B------:R-:W-:Y:S04]  /*11f60*/  LDSM.16.MT88.4 R24, [R28] ;  /* 0x000000001c18783b */ /* 0x000fe80000004200 */
[----:B------:R-:W-:Y:S04]  /*11f70*/  LDSM.16.M88.4 R8, [R3+0x8000] ;  /* 0x008000000308783b */ /* 0x000fe80000000200 */
[----:B---3--:R-:W-:Y:S04]  /*11f80*/  STL.64 [R1+0xeb0], R18 ;  /* 0x000eb01201007387 */ /* 0x008fe80000100a00 */
[----:B--2---:R2:W-:Y:S01]  /*11f90*/  STL.64 [R1+0xea8], R16 ;  /* 0x000ea81001007387 */ /* 0x0045e20000100a00 */
[----:B0-----:R-:W-:Y:S01]  /*11fa0*/  LOP3.LUT R2, R28, 0x40, RZ, 0x3c, !PT ;  /* 0x000000401c027812 */ /* 0x001fe200078e3cff */
[----:B-1----:R-:W-:-:S02]  /*11fb0*/  IMAD.MOV.U32 R29, RZ, RZ, R13 ;  /* 0x000000ffff1d7224 */ /* 0x002fc400078e000d */
[----:B------:R-:W-:Y:S01]  /*11fc0*/  LDSM.16.M88.4 R4, [R3+0xa000] ;  /* 0x00a000000304783b */ /* 0x000fe20000000200 */
[----:B------:R-:W-:-:S03]  /*11fd0*/  IMAD.MOV.U32 R0, RZ, RZ, R15 ;  /* 0x000000ffff007224 */ /* 0x000fc600078e000f */
[----:B------:R-:W-:Y:S04]  /*11fe0*/  LDSM.16.MT88.4 R20, [R2] ;  /* 0x000000000214783b */ /* 0x000fe80000004200 */
[----:B--2---:R-:W2:Y:S04]  /*11ff0*/  LDL.LU.64 R16, [R1+0x40] ;  /* 0x0000400001107983 */ /* 0x004ea80000300a00 */
[----:B------:R-:W2:Y:S04]  /*12000*/  LDL.LU.64 R18, [R1+0x48] ;  /* 0x0000480001127983 */ /* 0x000ea80000300a00 */
[----:B------:R0:W-:Y:S04]  /*12010*/  STL [R1+0xe08], R3 ;  /* 0x000e080301007387 */ /* 0x0001e80000100800 */
[----:B------:R-:W-:Y:S01]  /*12020*/  STL [R1], R12 ;  /* 0x0000000c01007387 */ /* 0x000fe20000100800 */
[----:B0-----:R-:W-:-:S03]  /*12030*/  IMAD.MOV.U32 R3, RZ, RZ, R14 ;  /* 0x000000ffff037224 */ /* 0x001fc600078e000e */
[----:B------:R-:W0:Y:S04]  /*12040*/  LDSM.16.MT88.4 R12, [R2+0x800] ;  /* 0x00080000020c783b */ /* 0x000e280000004200 */
[----:B0-----:R-:W-:Y:S04]  /*12050*/  STL.64 [R1+0xe68], R14 ;  /* 0x000e680e01007387 */ /* 0x001fe80000100a00 */
[----:B------:R0:W-:Y:S04]  /*12060*/  STL.64 [R1+0xe60], R12 ;  /* 0x000e600c01007387 */ /* 0x0001e80000100a00 */
[----:B0-----:R-:W3:Y:S01]  /*12070*/  LDL.LU R12, [R1] ;  /* 0x00000000010c7983 */ /* 0x001ee20000300800 */
[----:B------:R-:W-:Y:S01]  /*12080*/  IMAD.MOV.U32 R13, RZ, RZ, R29 ;  /* 0x000000ffff0d7224 */ /* 0x000fe200078e001d */
[----:B--2---:R-:W-:Y:S11]  /*12090*/  HMMA.16816.F32 R16, R24, R8, R16 ;  /* 0x000000081810723c */ /* 0x004ff60000001810 */
[----:B------:R-:W-:Y:S11]  /*120a0*/  @!UPT UIADD3 URZ, URZ, URZ, URZ ;  /* 0x0000003f3f3ff290 */ /* 0x000ff6000fffe03f */
[----:B------:R-:W-:Y:S01]  /*120b0*/  @!UPT UIADD3 URZ, URZ, URZ, URZ ;  /* 0x0000003f3f3ff290 */ /* 0x000fe2000fffe03f */
[----:B------:R-:W-:Y:S01]  /*120c0*/  STL.64 [R1+0x30], R16 ;  /* 0x0000301001007387 */ /* 0x000fe20000100a00 */
[----:B------:R-:W-:-:S03]  /*120d0*/  IMAD.MOV.U32 R29, RZ, RZ, R19 ;  /* 0x000000ffff1d7224 */ /* 0x000fc600078e0013 */
[----:B------:R0:W-:Y:S04]  /*120e0*/  STL [R1+0x38], R18 ;  /* 0x0000381201007387 */ /* 0x0001e80000100800 */
[----:B0-----:R-:W2:Y:S04]  /*120f0*/  LDL.LU.64 R18, [R1+0xeb0] ;  /* 0x000eb00001127983 */ /* 0x001ea80000300a00 */
[----:B------:R-:W2:Y:S01]  /*12100*/  LDL.LU.64 R16, [R1+0xea8] ;  /* 0x000ea80001107983 */ /* 0x000ea20000300a00 */
[----:B------:R-:W-:Y:S01]  /*12110*/  IMAD.MOV.U32 R14, RZ, RZ, R3 ;  /* 0x000000ffff0e7224 */ /* 0x000fe200078e0003 */
[----:B--2---:R-:W-:Y:S11]  /*12120*/  HMMA.16816.F32 R16, R24, R4, R16 ;  /* 0x000000041810723c */ /* 0x004ff60000001810 */
[----:B------:R-:W-:Y:S11]  /*12130*/  @!UPT UIADD3 URZ, URZ, URZ, URZ ;  /* 0x0000003f3f3ff290 */ /* 0x000ff6000fffe03f */
[----:B------:R-:W-:Y:S02]  /*12140*/  @!UPT UIADD3 URZ, URZ, URZ, URZ ;  /* 0x0000003f3f3ff290 */ /* 0x000fe4000fffe03f */
[----:B------:R-:W-:Y:S02]  /*12150*/  IMAD.MOV.U32 R24, RZ, RZ, R18 ;  /* 0x000000ffff187224 */ /* 0x000fe400078e0012 */
[----:B------:R-:W-:Y:S02]  /*12160*/  IMAD.MOV.U32 R3, RZ, RZ, R19 ;  /* 0x000000ffff037224 */ /* 0x000fe400078e0013 */
[----:B------:R-:W-:Y:S01]  /*12170*/  IMAD.MOV.U32 R26, RZ, RZ, R16 ;  /* 0x000000ffff1a7224 */ /* 0x000fe200078e0010 */
[----:B------:R-:W2:Y:S01]  /*12180*/  LDL.LU.64 R18, [R1+0xea0] ;  /* 0x000ea00001127983 */ /* 0x000ea20000300a00 */
[----:B------:R-:W-:-:S03]  /*12190*/  IMAD.MOV.U32 R25, RZ, RZ, R17 ;  /* 0x000000ffff197224 */ /* 0x000fc600078e0011 */
        /* <DEDUP_REMOVED lines=10> */
[----:B------:R-:W2:Y:S02]  /*12240*/  LDL.LU.64 R16, [R1+0xe88] ;  /* 0x000e880001107983 */ /* 0x000ea40000300a00 */
[----:B--2---:R-:W-:Y:S02]  /*12250*/  HMMA.16816.F32 R16, R20, R4, R16 ;  /* 0x000000041410723c */ /* 0x004fe40000001810 */
[----:B------:R-:W0:Y:S11]  /*12260*/  LDSM.16.MT88.4 R20, [R28+0x1000] ;  /* 0x001000001c14783b */ /* 0x000e360000004200 */
[----:B------:R-:W-:Y:S10]  /*12270*/  @!UPT UIADD3 URZ, URZ, URZ, URZ ;  /* 0x0000003f3f3ff290 */ /* 0x000ff4000fffe03f */
[----:B------:R-:W-:Y:S04]  /*12280*/  STL.64 [R1+0xe58], R18 ;  /* 0x000e581201007387 */ /* 0x000fe80000100a00 */
[----:B------:R1:W-:Y:S02]  /*12290*/  STL.64 [R1+0xe50], R16 ;  /* 0x000e501001007387 */ /* 0x0003e40000100a00 */
[----:B-1----:R-:W-:Y:S02]  /*122a0*/  IMAD.MOV.U32 R16, RZ, RZ, R0 ;  /* 0x000000ffff107224 */ /* 0x002fe400078e0000 */
[----:B------:R-:W2:Y:S01]  /*122b0*/  LDL.LU R0, [R1+0xe80] ;  /* 0x000e800001007983 */ /* 0x000ea20000300800 */
[----:B------:R-:W-:Y:S02]  /*122c0*/  IMAD.MOV.U32 R18, RZ, RZ, R9 ;  /* 0x000000ffff127224 */ /* 0x000fe400078e0009 */
[----:B------:R-:W-:-:S02]  /*122d0*/  IMAD.MOV.U32 R19, RZ, RZ, R8 ;  /* 0x000000ffff137224 */ /* 0x000fc400078e0008 */
[----:B------:R-:W-:-:S03]  /*122e0*/  IMAD.MOV.U32 R17, RZ, RZ, R27 ;  /* 0x000000ffff117224 */ /* 0x000fc600078e001b */
[----:B------:R1:W-:Y:S04]  /*122f0*/  STL.64 [R1+0xe78], R18 ;  /* 0x000e781201007387 */ /* 0x0003e80000100a00 */
[----:B------:R4:W-:Y:S01]  /*12300*/  STL.64 [R1+0xe70], R16 ;  /* 0x000e701001007387 */ /* 0x0009e20000100a00 */
[----:B-1----:R-:W-:Y:S02]  /*12310*/  IMAD.MOV.U32 R18, RZ, RZ, R24 ;  /* 0x000000ffff127224 */ /* 0x002fe400078e0018 */
[----:B----4-:R-:W-:Y:S02]  /*12320*/  IMAD.MOV.U32 R16, RZ, RZ, R26 ;  /* 0x000000ffff107224 */ /* 0x010fe400078e001a */
[----:B------:R-:W-:Y:S01]  /*12330*/  IMAD.MOV.U32 R17, RZ, RZ, R25 ;  /* 0x000000ffff117224 */ /* 0x000fe200078e0019 */
[----:B0-----:R-:W-:Y:S01]  /*12340*/  STL [R1+0xe48], R23 ;  /* 0x000e481701007387 */ /* 0x001fe20000100800 */
[----:B------:R-:W-:-:S03]  /*12350*/  IMAD.MOV.U32 R19, RZ, RZ, R3 ;  /* 0x000000ffff137224 */ /* 0x000fc600078e0003 */
[----:B--2---:R-:W0:Y:S02]  /*12360*/  LDSM.16.M88.4 R24, [R0+0x8000] ;  /* 0x008000000018783b */ /* 0x004e240000000200 */
[----:B0-----:R-:W-:Y:S02]  /*12370*/  IMAD.MOV.U32 R4, RZ, RZ, R24 ;  /* 0x000000ffff047224 */ /* 0x001fe400078e0018 */
[----:B------:R-:W-:Y:S01]  /*12380*/  STL.64 [R1+0x48], R26 ;  /* 0x0000481a01007387 */ /* 0x000fe20000100a00 */
[----:B------:R-:W-:-:S03]  /*12390*/  IMAD.MOV.U32 R3, RZ, RZ, R25 ;  /* 0x000000ffff037224 */ /* 0x000fc600078e0019 */
[----:B------:R-:W0:Y:S04]  /*123a0*/  LDSM.16.M88.4 R24, [R0+0xa000] ;  /* 0x00a000000018783b */ /* 0x000e280000000200 */
[----:B------:R-:W-:Y:S04]  /*123b0*/  STL [R1+0xd98], R0 ;  /* 0x000d980001007387 */ /* 0x000fe80000100800 */
[----:B0-----:R-:W-:Y:S04]  /*123c0*/  STL.64 [R1+0x60], R24 ;  /* 0x0000601801007387 */ /* 0x001fe80000100a00 */
[----:B------:R-:W-:Y:S04]  /*123d0*/  STL.64 [R1+0x68], R26 ;  /* 0x0000681a01007387 */ /* 0x000fe80000100a00 */
[----:B------:R-:W0:Y:S04]  /*123e0*/  LDSM.16.MT88.4 R24, [R2+0x1000] ;  /* 0x001000000218783b */ /* 0x000e280000004200 */
[----:B0-----:R-:W-:Y:S04]  /*123f0*/  STL.64 [R1+0xe28], R26 ;  /* 0x000e281a01007387 */ /* 0x001fe80000100a00 */
[----:B------:R0:W-:Y:S04]  /*12400*/  STL.64 [R1+0xe20], R24 ;  /* 0x000e201801007387 */ /* 0x0001e80000100a00 */
[----:B0-----:R-:W2:Y:S01]  /*12410*/  LDL.LU.64 R24, [R1+0x60] ;  /* 0x0000600001187983 */ /* 0x001ea20000300a00 */
[----:B------:R-:W-:-:S03]  /*12420*/  IMAD.MOV.U32 R27, RZ, RZ, R29 ;  /* 0x000000ffff1b7224 */ /* 0x000fc600078e001d */
[----:B--2---:R0:W-:Y:S04]  /*12430*/  STL.64 [R1+0xe40], R24 ;  /* 0x000e401801007387 */ /* 0x0041e80000100a00 */
[----:B0-----:R-:W3:Y:S04]  /*12440*/  LDL.LU R24, [R1+0x30] ;  /* 0x0000300001187983 */ /* 0x001ee80000300800 */
[----:B------:R-:W3:Y:S04]  /*12450*/  LDL.LU R25, [R1+0x34] ;  /* 0x0000340001197983 */ /* 0x000ee80000300800 */
[----:B------:R-:W3:Y:S02]  /*12460*/  LDL.LU R26, [R1+0x38] ;  /* 0x00003800011a7983 */ /* 0x000ee40000300800 */
[C---:B---3--:R-:W-:Y:S08]  /*12470*/  HMMA.16816.F32 R24, R12.reuse, R10, R24 ;  /* 0x0000000a0c18723c */ /* 0x048ff00000001818 */
[----:B------:R-:W-:Y:S01]  /*12480*/  HMMA.16816.F32 R12, R12, R6, R16 ;  /* 0x000000060c0c723c */ /* 0x000fe20000001810 */
[----:B------:R-:W2:Y:S04]  /*12490*/  LDL.LU.64 R18, [R1+0xe78] ;  /* 0x000e780001127983 */ /* 0x000ea80000300a00 */
[----:B------:R-:W2:Y:S11]  /*124a0*/  LDL.LU.64 R16, [R1+0xe70] ;  /* 0x000e700001107983 */ /* 0x000eb60000300a00 */
[----:B------:R-:W-:Y:S08]  /*124b0*/  @!UPT UIADD3 URZ, URZ, URZ, URZ ;  /* 0x0000003f3f3ff290 */ /* 0x000ff0000fffe03f */
[----:B------:R-:W-:Y:S02]  /*124c0*/  IMAD.MOV.U32 R5, RZ, RZ, R14 ;  /* 0x000000ffff057224 */ /* 0x000fe400078e000e */
[----:B------:R-:W-:Y:S02]  /*124d0*/  IMAD.MOV.U32 R0, RZ, RZ, R15 ;  /* 0x000000ffff007224 */ /* 0x000fe400078e000f */
[----:B------:R-:W-:Y:S01]  /*124e0*/  IMAD.MOV.U32 R23, RZ, RZ, R12 ;  /* 0x000000ffff177224 */ /* 0x000fe200078e000c */
[----:B------:R-:W2:Y:S01]  /*124f0*/  LDL.LU.64 R14, [R1+0xe68] ;  /* 0x000e6800010e7983 */ /* 0x000ea20000300a00 */
[----:B------:R-:W-:-:S03]  /*12500*/  IMAD.MOV.U32 R29, RZ, RZ, R13 ;  /* 0x000000ffff1d7224 */ /* 0x000fc600078e000d */
[----:B------:R-:W2:Y:S02]  /*12510*/  LDL.LU.64 R12, [R1+0xe60] ;  /* 0x000e6000010c7983 */ /* 0x000ea40000300a00 */
[C---:B--2---:R-:W-:Y:S02]  /*12520*/  HMMA.16816.F32 R8, R12.reuse, R10, R16 ;  /* 0x0000000a0c08723c */ /* 0x044fe40000001810 */
[----:B------:R-:W2:Y:S04]  /*12530*/  LDL.LU.64 R18, [R1+0xe58] ;  /* 0x000e580001127983 */ /* 0x000ea80000300a00 */
[----:B------:R-:W2:Y:S11]  /*12540*/  LDL.LU.64 R16, [R1+0xe50] ;  /* 0x000e500001107983 */ /* 0x000eb60000300a00 */
[----:B------:R-:W-:Y:S06]  /*12550*/  @!UPT UIADD3 URZ, URZ, URZ, URZ ;  /* 0x0000003f3f3ff290 */ /* 0x000fec000fffe03f */
[----:B------:R-:W-:Y:S04]  /*12560*/  STL.64 [R1+0xe38], R10 ;  /* 0x000e380a01007387 */ /* 0x000fe80000100a00 */
[----:B------:R0:W-:Y:S02]  /*12570*/  STL.64 [R1+0xe30], R8 ;  /* 0x000e300801007387 */ /* 0x0001e40000100a00 */
[----:B0-----:R-:W-:Y:S02]  /*12580*/  IMAD.MOV.U32 R8, RZ, RZ, R23 ;  /* 0x000000ffff087224 */ /* 0x001fe400078e0017 */
[----:B------:R-:W3:Y:S01]  /*12590*/  LDL.LU R23, [R1+0xe48] ;  /* 0x000e480001177983 */ /* 0x000ee20000300800 */
[----:B------:R-:W-:Y:S02]  /*125a0*/  IMAD.MOV.U32 R10, RZ, RZ, R5 ;  /* 0x000000ffff0a7224 */ /* 0x000fe400078e0005 */
[----:B------:R-:W-:Y:S01]  /*125b0*/  IMAD.MOV.U32 R9, RZ, RZ, R29 ;  /* 0x000000ffff097224 */ /* 0x000fe200078e001d */
[----:B--2---:R-:W-:Y:S01]  /*125c0*/  HMMA.16816.F32 R16, R12, R6, R16 ;  /* 0x000000060c10723c */ /* 0x004fe20000001810 */
[----:B------:R-:W-:Y:S01]  /*125d0*/  IMAD.MOV.U32 R11, RZ, RZ, R0 ;  /* 0x000000ffff0b7224 */ /* 0x000fe200078e0000 */
[----:B------:R-:W-:Y:S11]  /*125e0*/  LDSM.16.MT88.4 R12, [R28+0x1800] ;  /* 0x001800001c0c783b */ /* 0x000ff60000004200 */
[----:B------:R-:W-:Y:S10]  /*125f0*/  @!UPT UIADD3 URZ, URZ, URZ, URZ ;  /* 0x0000003f3f3ff290 */ /* 0x000ff4000fffe03f */
[----:B------:R-:W-:Y:S04]  /*12600*/  STL.64 [R1+0xe18], R18 ;  /* 0x000e181201007387 */ /* 0x000fe80000100a00 */
[----:B------:R0:W-:Y:S02]  /*12610*/  STL.64 [R1+0xe10], R16 ;  /* 0x000e101001007387 */ /* 0x0001e40000100a00 */
[----:B0-----:R-:W-:Y:S02]  /*12620*/  IMAD.MOV.U32 R16, RZ, RZ, R4 ;  /* 0x000000ffff107224 */ /* 0x001fe400078e0004 */
[----:B------:R-:W0:Y:S01]  /*12630*/  LDSM.16.MT88.4 R4, [R2+0x1800] ;  /* 0x001800000204783b */ /* 0x000e220000004200 */
[----:B------:R-:W-:-:S07]  /*12640*/  IMAD.MOV.U32 R17, RZ, RZ, R3 ;  /* 0x000000ffff117224 */ /* 0x000fce00078e0003 */
[C---:B---3--:R-:W-:Y:S11]  /*12650*/  HMMA.16816.F32 R24, R20.reuse, R16, R24 ;  /* 0x000000101418723c */ /* 0x048ff60000001818 */
[----:B------:R-:W-:Y:S11]  /*12660*/  @!UPT UIADD3 URZ, URZ, URZ, URZ ;  /* 0x0000003f3f3ff290 */ /* 0x000ff6000fffe03f */
[----:B------:R-:W-:Y:S02]  /*12670*/  @!UPT UIADD3 URZ, URZ, URZ, URZ ;  /* 0x0000003f3f3ff290 */ /* 0x000fe4000fffe03f */
[----:B------:R-:W-:Y:S02]  /*12680*/  IMAD.MOV.U32 R29, RZ, RZ, R24 ;  /* 0x000000ffff1d7224 */ /* 0x000fe400078e0018 */
[----:B------:R-:W-:Y:S01]  /*12690*/  IMAD.MOV.U32 R19, RZ, RZ, R25 ;  /* 0x000000ffff137224 */ /* 0x000fe200078e0019 */
[----:B0-----:R0:W-:Y:S04]  /*126a0*/  STL [R1+0xdf0], R7 ;  /* 0x000df00701007387 */ /* 0x0011e80000100800 */
[----:B------:R-:W2:Y:S01]  /*126b0*/  LDL.LU.64 R24, [R1+0xe40] ;  /* 0x000e400001187983 */ /* 0x000ea20000300a00 */
[----:B------:R-:W-:Y:S02]  /*126c0*/  IMAD.MOV.U32 R18, RZ, RZ, R26 ;  /* 0x000000ffff127224 */ /* 0x000fe400078e001a */
[----:B0-----:R-:W-:Y:S01]  /*126d0*/  IMAD.MOV.U32 R7, RZ, RZ, R27 ;  /* 0x000000ffff077224 */ /* 0x001fe200078e001b */
[----:B--2---:R-:W-:Y:S01]  /*126e0*/  HMMA.16816.F32 R20, R20, R24, R8 ;  /* 0x000000181414723c */ /* 0x004fe20000001808 */
[----:B------:R-:W2:Y:S01]  /*126f0*/  LDL.LU.64 R10, [R1+0xe38] ;  /* 0x000e3800010a7983 */ /* 0x000ea20000300a00 */
[----:B------:R-:W-:-:S02]  /*12700*/  IMAD.MOV.U32 R3, RZ, RZ, R24 ;  /* 0x000000ffff037224 */ /* 0x000fc400078e0018 */
[----:B------:R-:W-:Y:S01]  /*12710*/  IMAD.MOV.U32 R0, RZ, RZ, R25 ;  /* 0x000000ffff007224 */ /* 0x000fe200078e0019 */
[----:B------:R-:W2:Y:S04]  /*12720*/  LDL.LU.64 R8, [R1+0xe30] ;  /* 0x000e300001087983 */ /* 0x000ea80000300a00 */
[----:B------:R-:W2:Y:S04]  /*12730*/  LDL.LU.64 R26, [R1+0xe28] ;  /* 0x000e2800011a7983 */ /* 0x000ea80000300a00 */
[----:B------:R-:W2:Y:S10]  /*12740*/  LDL.LU.64 R24, [R1+0xe20] ;  /* 0x000e200001187983 */ /* 0x000eb40000300a00 */
[----:B------:R0:W-:Y:S04]  /*12750*/  STL.64 [R1+0xe00], R22 ;  /* 0x000e001601007387 */ /* 0x0001e80000100a00 */
[----:B------:R1:W-:Y:S01]  /*12760*/  STL.64 [R1+0xdf8], R20 ;  /* 0x000df81401007387 */ /* 0x0003e20000100a00 */
[----:B0-----:R-:W-:-:S02]  /*12770*/  IMAD.MOV.U32 R22, RZ, RZ, R18 ;  /* 0x000000ffff167224 */ /* 0x001fc400078e0012 */
[----:B-1----:R-:W-:Y:S02]  /*12780*/  IMAD.MOV.U32 R21, RZ, RZ, R19 ;  /* 0x000000ffff157224 */ /* 0x002fe400078e0013 */
[----:B------:R-:W3:Y:S01]  /*12790*/  LDL.LU.64 R18, [R1+0xe18] ;  /* 0x000e180001127983 */ /* 0x000ee20000300a00 */
[----:B------:R-:W-:Y:S01]  /*127a0*/  IMAD.MOV.U32 R23, RZ, RZ, R7 ;  /* 0x000000ffff177224 */ /* 0x000fe200078e0007 */
[----:B--2---:R-:W-:Y:S02]  /*127b0*/  HMMA.16816.F32 R8, R24, R16, R8 ;  /* 0x000000101808723c */ /* 0x004fe40000001808 */
[----:B------:R-:W3:Y:S11]  /*127c0*/  LDL.LU.64 R16, [R1+0xe10] ;  /* 0x000e100001107983 */ /* 0x000ef60000300a00 */
[----:B------:R-:W-:Y:S10]  /*127d0*/  @!UPT UIADD3 URZ, URZ, URZ, URZ ;  /* 0x0000003f3f3ff290 */ /* 0x000ff4000fffe03f */
[----:B------:R0:W-:Y:S01]  /*127e0*/  STL [R1+0x4], R9 ;  /* 0x0000040901007387 */ /* 0x0001e20000100800 */
[----:B------:R-:W-:Y:S02]  /*127f0*/  IMAD.MOV.U32 R7, RZ, RZ, R8 ;  /* 0x000000ffff077224 */ /* 0x000fe400078e0008 */
[----:B------:R-:W-:Y:S01]  /*12800*/  IMAD.MOV.U32 R8, RZ, RZ, R3 ;  /* 0x000000ffff087224 */ /* 0x000fe200078e0003 */
[----:B------:R-:W-:Y:S04]  /*12810*/  STL [R1+0x8], R10 ;  /* 0x0000080a01007387 */ /* 0x000fe80000100800 */
[----:B------:R-:W2:Y:S01]  /*12820*/  LDL.LU R3, [R1+0xe08] ;  /* 0x000e080001037983 */ /* 0x000ea20000300800 */
[----:B0-----:R-:W-:Y:S02]  /*12830*/  IMAD.MOV.U32 R9, RZ, RZ, R0 ;  /* 0x000000ffff097224 */ /* 0x001fe400078e0000 */
[----:B------:R-:W-:-:S02]  /*12840*/  IMAD.MOV.U32 R20, RZ, RZ, R29 ;  /* 0x000000ffff147224 */ /* 0x000fc400078e001d */
[----:B------:R-:W-:-:S03]  /*12850*/  IMAD.MOV.U32 R29, RZ, RZ, R11 ;  /* 0x000000ffff1d7224 */ /* 0x000fc600078e000b */
[----:B---3--:R-:W-:Y:S01]  /*12860*/  HMMA.16816.F32 R24, R24, R8, R16 ;  /* 0x000000081818723c */ /* 0x008fe20000001810 */
[----:B------:R-:W0:Y:S11]  /*12870*/  LDSM.16.MT88.4 R16, [R28+0x2000] ;  /* 0x002000001c10783b */ /* 0x000e360000004200 */
[----:B------:R-:W-:Y:S11]  /*12880*/  @!UPT UIADD3 URZ, URZ, URZ, URZ ;  /* 0x0000003f3f3ff290 */ /* 0x000ff6000fffe03f */
[----:B------:R1:W-:Y:S04]  /*12890*/  STL.64 [R1+0xde8], R26 ;  /* 0x000de81a01007387 */ /* 0x0003e80000100a00 */
[----:B------:R-:W-:Y:S04]  /*128a0*/  STL.64 [R1+0xde0], R24 ;  /* 0x000de01801007387 */ /* 0x000fe80000100a00 */
[----:B--2---:R-:W2:Y:S04]  /*128b0*/  LDSM.16.M88.4 R8, [R3+0x8080] ;  /* 0x008080000308783b */ /* 0x004ea80000000200 */
[----:B-1----:R-:W3:Y:S04]  /*128c0*/  LDL.LU R26, [R1+0x48] ;  /* 0x00004800011a7983 */ /* 0x002ee80000300800 */
[----:B------:R-:W3:Y:S04]  /*128d0*/  LDL.LU R27, [R1+0x4c] ;  /* 0x00004c00011b7983 */ /* 0x000ee80000300800 */
[----:B0-----:R0:W-:Y:S04]  /*128e0*/  STL.64 [R1+0xdd8], R18 ;  /* 0x000dd81201007387 */ /* 0x0011e80000100a00 */
[----:B------:R-:W-:Y:S04]  /*128f0*/  STL.64 [R1+0xdd0], R16 ;  /* 0x000dd01001007387 */ /* 0x000fe80000100a00 */
[----:B0-----:R-:W4:Y:S04]  /*12900*/  LDL.LU R18, [R1+0x68] ;  /* 0x0000680001127983 */ /* 0x001f280000300800 */
[----:B------:R-:W4:Y:S04]  /*12910*/  LDL.LU R19, [R1+0x6c] ;  /* 0x00006c0001137983 */ /* 0x000f280000300800 */
[----:B--2---:R-:W-:Y:S01]  /*12920*/  STL.64 [R1+0x50], R8 ;  /* 0x0000500801007387 */ /* 0x004fe20000100a00 */
[----:B------:R-:W-:-:S03]  /*12930*/  IMAD.MOV.U32 R0, RZ, RZ, R10 ;  /* 0x000000ffff007224 */ /* 0x000fc600078e000a */
[----:B------:R-:W-:Y:S04]  /*12940*/  STL [R1+0x5c], R11 ;  /* 0x00005c0b01007387 */ /* 0x000fe80000100800 */
[----:B------:R-:W0:Y:S04]  /*12950*/  LDSM.16.M88.4 R8, [R3+0xa080] ;  /* 0x00a080000308783b */ /* 0x000e280000000200 */
[----:B0-----:R-:W-:Y:S04]  /*12960*/  STL.64 [R1+0x70], R8 ;  /* 0x0000700801007387 */ /* 0x001fe80000100a00 */
[----:B------:R-:W-:Y:S04]  /*12970*/  STL.64 [R1+0x78], R10 ;  /* 0x0000780a01007387 */ /* 0x000fe80000100a00 */
[----:B------:R-:W0:Y:S04]  /*12980*/  LDSM.16.MT88.4 R8, [R2+0x2000] ;  /* 0x002000000208783b */ /* 0x000e280000004200 */
[----:B0-----:R-:W-:Y:S04]  /*12990*/  STL.64 [R1+0xdb8], R10 ;  /* 0x000db80a01007387 */ /* 0x001fe80000100a00 */
[----:B------:R0:W-:Y:S04]  /*129a0*/  STL.64 [R1+0xdb0], R8 ;  /* 0x000db00801007387 */ /* 0x0001e80000100a00 */
[----:B0-----:R-:W2:Y:S01]  /*129b0*/  LDL.LU.64 R8, [R1+0x50] ;  /* 0x0000500001087983 */ /* 0x001ea20000300a00 */
[----:B---3--:R-:W-:Y:S11]  /*129c0*/  HMMA.16816.F32 R20, R12, R26, R20 ;  /* 0x0000001a0c14723c */ /* 0x008ff60000001814 */
[----:B------:R-:W-:Y:S11]  /*129d0*/  @!UPT UIADD3 URZ, URZ, URZ, URZ ;  /* 0x0000003f3f3ff290 */ /* 0x000ff6000fffe03f */
[----:B------:R-:W-:Y:S02]  /*129e0*/  @!UPT UIADD3 URZ, URZ, URZ, URZ ;  /* 0x0000003f3f3ff290 */ /* 0x000fe4000fffe03f */
[----:B------:R-:W-:Y:S02]  /*129f0*/  IMAD.MOV.U32 R10, RZ, RZ, R22 ;  /* 0x000000ffff0a7224 */ /* 0x000fe400078e0016 */
[----:B------:R-:W-:Y:S02]  /*12a00*/  IMAD.MOV.U32 R3, RZ, RZ, R23 ;  /* 0x000000ffff037224 */ /* 0x000fe400078e0017 */
[----:B------:R-:W-:Y:S01]  /*12a10*/  IMAD.MOV.U32 R16, RZ, RZ, R20 ;  /* 0x000000ffff107224 */ /* 0x000fe200078e0014 */
[----:B------:R-:W4:Y:S01]  /*12a20*/  LDL.LU.64 R22, [R1+0xe00] ;  /* 0x000e000001167983 */ /* 0x000f220000300a00 */
[----:B------:R-:W-:-:S03]  /*12a30*/  IMAD.MOV.U32 R11, RZ, RZ, R21 ;  /* 0x000000ffff0b7224 */ /* 0x000fc600078e0015 */
[----:B------:R-:W4:Y:S02]  /*12a40*/  LDL.LU.64 R20, [R1+0xdf8] ;  /* 0x000df80001147983 */ /* 0x000f240000300a00 */
[----:B----4-:R-:W-:Y:S07]  /*12a50*/  HMMA.16816.F32 R12, R12, R18, R20 ;  /* 0x000000120c0c723c */ /* 0x010fee0000001814 */
[----:B------:R-:W-:Y:S02]  /*12a60*/  IMAD.MOV.U32 R20, RZ, RZ, R7 ;  /* 0x000000ffff147224 */ /* 0x000fe400078e0007 */
[----:B------:R-:W3:Y:S04]  /*12a70*/  LDL.LU R7, [R1+0xdf0] ;  /* 0x000df00001077983 */ /* 0x000ee80000300800 */
[----:B------:R-:W3:Y:S04]  /*12a80*/  LDL.LU R21, [R1+0x4] ;  /* 0x0000040001157983 */ /* 0x000ee80000300800 */
[----:B------:R-:W3:Y:S01]  /*12a90*/  LDL.LU R22, [R1+0x8] ;  /* 0x0000080001167983 */ /* 0x000ee20000300800 */
[----:B------:R-:W-:-:S05]  /*12aa0*/  IMAD.MOV.U32 R23, RZ, RZ, R29 ;  /* 0x000000ffff177224 */ /* 0x000fca00078e001d */
[----:B------:R0:W-:Y:S04]  /*12ab0*/  STL.64 [R1+0xdc8], R14 ;  /* 0x000dc80e01007387 */ /* 0x0001e80000100a00 */
[----:B------:R1:W-:Y:S01]  /*12ac0*/  STL.64 [R1+0xdc0], R12 ;  /* 0x000dc00c01007387 */ /* 0x0003e20000100a00 */
[----:B0-----:R-:W-:Y:S02]  /*12ad0*/  IMAD.MOV.U32 R14, RZ, RZ, R10 ;  /* 0x000000ffff0e7224 */ /* 0x001fe400078e000a */
[----:B------:R-:W-:Y:S02]  /*12ae0*/  IMAD.MOV.U32 R15, RZ, RZ, R3 ;  /* 0x000000ffff0f7224 */ /* 0x000fe400078e0003 */
[----:B-1----:R-:W-:Y:S01]  /*12af0*/  IMAD.MOV.U32 R13, RZ, RZ, R11 ;  /* 0x000000ffff0d7224 */ /* 0x002fe200078e000b */
[----:B---3--:R-:W-:Y:S11]  /*12b00*/  HMMA.16816.F32 R24, R4, R26, R20 ;  /* 0x0000001a0418723c */ /* 0x008ff60000001814 */
[----:B------:R-:W-:Y:S11]  /*12b10*/  @!UPT UIADD3 URZ, URZ, URZ, URZ ;  /* 0x0000003f3f3ff290 */ /* 0x000ff6000fffe03f */
[----:B------:R-:W-:Y:S02]  /*12b20*/  @!UPT UIADD3 URZ, URZ, URZ, URZ ;  /* 0x0000003f3f3ff290 */ /* 0x000fe4000fffe03f */
[----:B------:R-:W-:Y:S02]  /*12b30*/  IMAD.MOV.U32 R10, RZ, RZ, R26 ;  /* 0x000000ffff0a7224 */ /* 0x000fe400078e001a */
[----:B------:R-:W-:Y:S02]  /*12b40*/  IMAD.MOV.U32 R3, RZ, RZ, R27 ;  /* 0x000000ffff037224 */ /* 0x000fe400078e001b */
[----:B------:R-:W-:Y:S01]  /*12b50*/  IMAD.MOV.U32 R20, RZ, RZ, R24 ;  /* 0x000000ffff147224 */ /* 0x000fe200078e0018 */
[----:B------:R-:W3:Y:S01]  /*12b60*/  LDL.LU.64 R26, [R1+0xde8] ;  /* 0x000de800011a7983 */ /* 0x000ee20000300a00 */
[----:B------:R-:W-:-:S03]  /*12b70*/  IMAD.MOV.U32 R11, RZ, RZ, R25 ;  /* 0x000000ffff0b7224 */ /* 0x000fc600078e0019 */
[----:B------:R-:W3:Y:S01]  /*12b80*/  LDL.LU.64 R24, [R1+0xde0] ;  /* 0x000de00001187983 */ /* 0x000ee20000300a00 */
[----:B------:R-:W-:Y:S01]  /*12b90*/  IMAD.MOV.U32 R12, RZ, RZ, R16 ;  /* 0x000000ffff0c7224 */ /* 0x000fe200078e0010 */
[----:B---3--:R-:W-:Y:S02]  /*12ba0*/  HMMA.16816.F32 R4, R4, R18, R24 ;  /* 0x000000120404723c */ /* 0x008fe40000001818 */
[----:B------:R-:W3:Y:S04]  /*12bb0*/  LDL.LU.64 R18, [R1+0xdd8] ;  /* 0x000dd80001127983 */ /* 0x000ee80000300a00 */
[----:B------:R-:W3:Y:S04]  /*12bc0*/  LDL.LU.64 R16, [R1+0xdd0] ;  /* 0x000dd00001107983 */ /* 0x000ee80000300a00 */
[----:B------:R-:W0:Y:S11]  /*12bd0*/  LDSM.16.MT88.4 R24, [R28+0x2800] ;  /* 0x002800001c18783b */ /* 0x000e360000004200 */
[----:B------:R-:W-:Y:S02]  /*12be0*/  @!UPT UIADD3 URZ, URZ, URZ, URZ ;  /* 0x0000003f3f3ff290 */ /* 0x000fe4000fffe03f */
[----:B------:R-:W-:Y:S04]  /*12bf0*/  STL.64 [R1+0xda8], R6 ;  /* 0x000da80601007387 */ /* 0x000fe80000100a00 */
[----:B------:R1:W-:Y:S02]  /*12c00*/  STL.64 [R1+0xda0], R4 ;  /* 0x000da00401007387 */ /* 0x0003e40000100a00 */
[----:B-1----:R-:W-:Y:S02]  /*12c10*/  IMAD.MOV.U32 R4, RZ, RZ, R20 ;  /* 0x000000ffff047224 */ /* 0x002fe400078e0014 */
[----:B------:R-:W1:Y:S04]  /*12c20*/  LDSM.16.MT88.4 R20, [R2+0x2800] ;  /* 0x002800000214783b */ /* 0x000e680000004200 */
[----:B0-----:R2:W-:Y:S04]  /*12c30*/  STL [R1+0xd94], R26 ;  /* 0x000d941a01007387 */ /* 0x0015e80000100800 */
[----:B------:R-:W-:Y:S01]  /*12c40*/  STL [R1+0xd90], R27 ;  /* 0x000d901b01007387 */ /* 0x000fe20000100800 */
[----:B------:R-:W-:-:S02]  /*12c50*/  IMAD.MOV.U32 R5, RZ, RZ, R11 ;  /* 0x000000ffff057224 */ /* 0x000fc400078e000b */
[----:B------:R-:W-:Y:S02]  /*12c60*/  IMAD.MOV.U32 R6, RZ, RZ, R10 ;  /* 0x000000ffff067224 */ /* 0x000fe400078e000a */
[----:B------:R-:W-:Y:S02]  /*12c70*/  IMAD.MOV.U32 R7, RZ, RZ, R3 ;  /* 0x000000ffff077224 */ /* 0x000fe400078e0003 */
[----:B--2---:R-:W-:Y:S02]  /*12c80*/  IMAD.MOV.U32 R26, RZ, RZ, R8 ;  /* 0x000000ffff1a7224 */ /* 0x004fe400078e0008 */
[----:B------:R-:W-:Y:S01]  /*12c90*/  IMAD.MOV.U32 R3, RZ, RZ, R9 ;  /* 0x000000ffff037224 */ /* 0x000fe200078e0009 */
[----:B-1----:R-:W-:Y:S04]  /*12ca0*/  STL.64 [R1+0xd88], R22 ;  /* 0x000d881601007387 */ /* 0x002fe80000100a00 */
[----:B------:R0:W-:Y:S04]  /*12cb0*/  STL.64 [R1+0xd80], R20 ;  /* 0x000d801401007387 */ /* 0x0001e80000100a00 */
[----:B0-----:R-:W2:Y:S04]  /*12cc0*/  LDL.LU.64 R20, [R1+0x70] ;  /* 0x0000700001147983 */ /* 0x001ea80000300a00 */
[----:B------:R-:W4:Y:S01]  /*12cd0*/  LDL.LU.64 R22, [R1+0x78] ;  /* 0x0000780001167983 */ /* 0x000f220000300a00 */
[C---:B---3--:R-:W-:Y:S11]  /*12ce0*/  HMMA.16816.F32 R12, R16.reuse, R8, R12 ;  /* 0x00000008100c723c */ /* 0x048ff6000000180c */
[----:B------:R-:W-:Y:S11]  /*12cf0*/  @!UPT UIADD3 URZ, URZ, URZ, URZ ;  /* 0x0000003f3f3ff290 */ /* 0x000ff6000fffe03f */
[----:B------:R-:W-:Y:S01]  /*12d00*/  @!UPT UIADD3 URZ, URZ, URZ, URZ ;  /* 0x0000003f3f3ff290 */ /* 0x000fe2000fffe03f */
[----:B------:R-:W-:Y:S04]  /*12d10*/  STL.64 [R1+0x10], R12 ;  /* 0x0000100c01007387 */ /* 0x000fe80000100a00 */
[----:B------:R0:W-:Y:S04]  /*12d20*/  STL.64 [R1+0x18], R14 ;  /* 0x0000180e01007387 */ /* 0x0001e80000100a00 */
[----:B0-----:R-:W2:Y:S04]  /*12d30*/  LDL.LU.64 R14, [R1+0xdc8] ;  /* 0x000dc800010e7983 */ /* 0x001ea80000300a00 */
[----:B------:R-:W2:Y:S04]  /*12d40*/  LDL.LU.64 R12, [R1+0xdc0] ;  /* 0x000dc000010c7983 */ /* 0x000ea80000300a00 */
[----:B------:R-:W3:Y:S04]  /*12d50*/  LDL.LU.64 R10, [R1+0xdb8] ;  /* 0x000db800010a7983 */ /* 0x000ee80000300a00 */
[----:B------:R-:W3:Y:S01]  /*12d60*/  LDL.LU.64 R8, [R1+0xdb0] ;  /* 0x000db00001087983 */ /* 0x000ee20000300a00 */
[----:B--2---:R-:W-:Y:S07]  /*12d70*/  HMMA.16816.F32 R12, R16, R20, R12 ;  /* 0x00000014100c723c */ /* 0x004fee000000180c */
[----:B------:R-:W-:-:S02]  /*12d80*/  IMAD.MOV.U32 R16, RZ, RZ, R26 ;  /* 0x000000ffff107224 */ /* 0x000fc400078e001a */
[----:B------:R-:W-:-:S07]  /*12d90*/  IMAD.MOV.U32 R17, RZ, RZ, R3 ;  /* 0x000000ffff117224 */ /* 0x000fce00078e0003 */
[C---:B---3--:R-:W-:Y:S01]  /*12da0*/  HMMA.16816.F32 R16, R8.reuse, R16, R4 ;  /* 0x000000100810723c */ /* 0x048fe20000001804 */
[----:B------:R-:W2:Y:S04]  /*12db0*/  LDL.LU.64 R6, [R1+0xda8] ;  /* 0x000da80001067983 */ /* 0x000ea80000300a00 */
[----:B------:R-:W2:Y:S03]  /*12dc0*/  LDL.LU.64 R4, [R1+0xda0] ;  /* 0x000da00001047983 */ /* 0x000ea60000300a00 */
[----:B--2---:R-:W-:Y:S11]  /*12dd0*/  HMMA.16816.F32 R8, R8, R20, R4 ;  /* 0x000000140808723c */ /* 0x004ff60000001804 */
[----:B------:R-:W-:Y:S11]  /*12de0*/  @!UPT UIADD3 URZ, URZ, URZ, URZ ;  /* 0x0000003f3f3ff290 */ /* 0x000ff6000fffe03f */
[----:B------:R-:W-:Y:S01]  /*12df0*/  @!UPT UIADD3 URZ, URZ, URZ, URZ ;  /* 0x0000003f3f3ff290 */ /* 0x000fe2000fffe03f */
[----:B------:R0:W-:Y:S04]  /*12e00*/  STL.64 [R1+0xd68], R10 ;  /* 0x000d680a01007387 */ /* 0x0001e80000100a00 */
[----:B------:R-:W-:Y:S01]  /*12e10*/  STL.64 [R1+0xd60], R8 ;  /* 0x000d600801007387 */ /* 0x000fe20000100a00 */
[----:B0-----:R-:W-:-:S03]  /*12e20*/  IMAD.MOV.U32 R10, RZ, RZ, R0 ;  /* 0x000000ffff0a7224 */ /* 0x001fc600078e0000 */
[----:B------:R-:W2:Y:S01]  /*12e30*/  LDL.LU R0, [R1+0xd98] ;  /* 0x000d980001007983 */ /* 0x000ea20000300800 */
[----:B------:R-:W-:Y:S02]  /*12e40*/  IMAD.MOV.U32 R26, RZ, RZ, R16 ;  /* 0x000000ffff1a7224 */ /* 0x000fe400078e0010 */
[----:B------:R-:W-:Y:S01]  /*12e50*/  IMAD.MOV.U32 R27, RZ, RZ, R17 ;  /* 0x000000ffff1b7224 */ /* 0x000fe200078e0011 */
[----:B------:R-:W3:Y:S01]  /*12e60*/  LDL.LU R11, [R1+0x5c] ;  /* 0x00005c00010b7983 */ /* 0x000ee20000300800 */
[----:B------:R-:W-:Y:S02]  /*12e70*/  IMAD.MOV.U32 R29, RZ, RZ, R18 ;  /* 0x000000ffff1d7224 */ /* 0x000fe400078e0012 */
[----:B------:R-:W-:Y:S02]  /*12e80*/  IMAD.MOV.U32 R3, RZ, RZ, R19 ;  /* 0x000000ffff037224 */ /* 0x000fe400078e0013 */
[----:B------:R-:W0:Y:S04]  /*12e90*/  LDSM.16.MT88.4 R16, [R28+0x3000] ;  /* 0x003000001c10783b */ /* 0x000e280000004200 */
[----:B0-----:R0:W-:Y:S04]  /*12ea0*/  STL.64 [R1+0xd78], R18 ;  /* 0x000d781201007387 */ /* 0x0011e80000100a00 */
[----:B------:R1:W-:Y:S01]  /*12eb0*/  STL.64 [R1+0xd70], R16 ;  /* 0x000d701001007387 */ /* 0x0003e20000100a00 */
[----:B0-----:R-:W-:-:S02]  /*12ec0*/  IMAD.MOV.U32 R18, RZ, RZ, R29 ;  /* 0x000000ffff127224 */ /* 0x001fc400078e001d */
[----:B------:R-:W-:Y:S02]  /*12ed0*/  IMAD.MOV.U32 R19, RZ, RZ, R3 ;  /* 0x000000ffff137224 */ /* 0x000fe400078e0003 */
[----:B-1----:R-:W-:Y:S02]  /*12ee0*/  IMAD.MOV.U32 R16, RZ, RZ, R26 ;  /* 0x000000ffff107224 */ /* 0x002fe400078e001a */
[----:B------:R-:W3:Y:S01]  /*12ef0*/  LDL.LU R26, [R1+0xd94] ;  /* 0x000d9400011a7983 */ /* 0x000ee20000300800 */
[----:B------:R-:W-:-:S03]  /*12f00*/  IMAD.MOV.U32 R17, RZ, RZ, R27 ;  /* 0x000000ffff117224 */ /* 0x000fc600078e001b */
[----:B------:R-:W3:Y:S04]  /*12f10*/  LDL.LU R27, [R1+0xd90] ;  /* 0x000d9000011b7983 */ /* 0x000ee80000300800 */
        /* <DEDUP_REMOVED lines=11> */
[----:B0-----:R-:W3:Y:S04]  /*12fd0*/  LDL.LU R4, [R1+0x10] ;  /* 0x0000100001047983 */ /* 0x001ee80000300800 */
[----:B------:R-:W3:Y:S04]  /*12fe0*/  LDL.LU R5, [R1+0x14] ;  /* 0x0000140001057983 */ /* 0x000ee80000300800 */
[----:B------:R-:W3:Y:S04]  /*12ff0*/  LDL.LU R6, [R1+0x18] ;  /* 0x0000180001067983 */ /* 0x000ee80000300800 */
[----:B------:R-:W3:Y:S01]  /*13000*/  LDL.LU R7, [R1+0x1c] ;  /* 0x00001c0001077983 */ /* 0x000ee20000300800 */
[----:B----4-:R-:W-:-:S02]  /*13010*/  IMAD.MOV.U32 R8, RZ, RZ, R22 ;  /* 0x000000ffff087224 */ /* 0x010fc400078e0016 */
[----:B------:R-:W-:Y:S01]  /*13020*/  IMAD.MOV.U32 R0, RZ, RZ, R23 ;  /* 0x000000ffff007224 */ /* 0x000fe200078e0017 */
[C---:B---3--:R-:W-:Y:S08]  /*13030*/  HMMA.16816.F32 R4, R24.reuse, R10, R4 ;  /* 0x0000000a1804723c */ /* 0x048ff00000001804 */
[----:B------:R-:W-:Y:S01]  /*13040*/  HMMA.16816.F32 R24, R24, R22, R12 ;  /* 0x000000161818723c */ /* 0x000fe2000000180c */
[----:B------:R-:W2:Y:S04]  /*13050*/  LDL.LU.64 R22, [R1+0xd88] ;  /* 0x000d880001167983 */ /* 0x000ea80000300a00 */
[----:B------:R-:W2:Y:S02]  /*13060*/  LDL.LU.64 R20, [R1+0xd80] ;  /* 0x000d800001147983 */ /* 0x000ea40000300a00 */
[----:B------:R-:W-:-:S02]  /*13070*/  IMAD.MOV.U32 R14, RZ, RZ, R8 ;  /* 0x000000ffff0e7224 */ /* 0x000fc400078e0008 */
[----:B------:R-:W-:Y:S01]  /*13080*/  IMAD.MOV.U32 R15, RZ, RZ, R0 ;  /* 0x000000ffff0f7224 */ /* 0x000fe200078e0000 */
[----:B--2---:R-:W-:Y:S01]  /*13090*/  HMMA.16816.F32 R8, R20, R10, R16 ;  /* 0x0000000a1408723c */ /* 0x004fe20000001810 */
[----:B------:R-:W2:Y:S04]  /*130a0*/  LDL.LU.64 R18, [R1+0xd78] ;  /* 0x000d780001127983 */ /* 0x000ea80000300a00 */
[----:B------:R-:W2:Y:S11]  /*130b0*/  LDL.LU.64 R16, [R1+0xd70] ;  /* 0x000d700001107983 */ /* 0x000eb60000300a00 */
[----:B------:R-:W-:Y:S07]  /*130c0*/  @!UPT UIADD3 URZ, URZ, URZ, URZ ;  /* 0x0000003f3f3ff290 */ /* 0x000fee000fffe03f */
[----:B------:R-:W-:Y:S01]  /*130d0*/  STL.64 [R1], R8 ;  /* 0x0000000801007387 */ /* 0x000fe20000100a00 */
[----:B------:R-:W-:-:S03]  /*130e0*/  IMAD.MOV.U32 R0, RZ, RZ, R11 ;  /* 0x000000ffff007224 */ /* 0x000fc600078e000b */
[----:B------:R0:W-:Y:S04]  /*130f0*/  STL [R1+0x8], R10 ;  /* 0x0000080a01007387 */ /* 0x0001e80000100800 */
[----:B0-----:R-:W3:Y:S04]  /*13100*/  LDL.LU.64 R10, [R1+0xd68] ;  /* 0x000d6800010a7983 */ /* 0x001ee80000300a00 */
[----:B------:R-:W3:Y:S02]  /*13110*/  LDL.LU.64 R8, [R1+0xd60] ;  /* 0x000d600001087983 */ /* 0x000ee40000300a00 */
[----:B---3--:R-:W-:Y:S02]  /*13120*/  HMMA.16816.F32 R20, R20, R14, R8 ;  /* 0x0000000e1414723c */ /* 0x008fe40000001808 */
[----:B------:R-:W0:Y:S04]  /*13130*/  LDSM.16.MT88.4 R12, [R28+0x3800] ;  /* 0x003800001c0c783b */ /* 0x000e280000004200 */
[----:B------:R-:W1:Y:S04]  /*13140*/  LDSM.16.MT88.4 R8, [R2+0x3800] ;  /* 0x003800000208783b */ /* 0x000e680000004200 */
[----:B0-----:R-:W-:Y:S04]  /*13150*/  STL.64 [R1+0xd48], R14 ;  /* 0x000d480e01007387 */ /* 0x001fe80000100a00 */
[----:B------:R-:W-:Y:S04]  /*13160*/  STL.64 [R1+0xd40], R12 ;  /* 0x000d400c01007387 */ /* 0x000fe80000100a00 */
[----:B-1----:R-:W-:Y:S04]  /*13170*/  STL.64 [R1+0xd38], R10 ;  /* 0x000d380a01007387 */ /* 0x002fe80000100a00 */
[----:B------:R0:W-:Y:S04]  /*13180*/  STL.64 [R1+0xd30], R8 ;  /* 0x000d300801007387 */ /* 0x0001e80000100a00 */
[----:B0-----:R-:W3:Y:S01]  /*13190*/  LDL.LU.64 R8, [R1+0x30] ;  /* 0x0000300001087983 */ /* 0x001ee20000300a00 */
[----:B------:R-:W-:-:S02]  /*131a0*/  IMAD.MOV.U32 R12, RZ, RZ, R29 ;  /* 0x000000ffff0c7224 */ /* 0x000fc400078e001d */
[----:B------:R-:W-:Y:S01]  /*131b0*/  IMAD.MOV.U32 R13, RZ, RZ, R3 ;  /* 0x000000ffff0d7224 */ /* 0x000fe200078e0003 */
[----:B------:R-:W4:Y:S06]  /*131c0*/  LDL.LU.64 R10, [R1+0x38] ;  /* 0x00003800010a7983 */ /* 0x000f2c0000300a00 */
[C---:B--2---:R-:W-:Y:S11]  /*131d0*/  HMMA.16816.F32 R4, R16.reuse, R12, R4 ;  /* 0x0000000c1004723c */ /* 0x044ff60000001804 */
[----:B------:R-:W-:Y:S11]  /*131e0*/  @!UPT UIADD3 URZ, URZ, URZ, URZ ;  /* 0x0000003f3f3ff290 */ /* 0x000ff6000fffe03f */
[----:B------:R-:W-:Y:S01]  /*131f0*/  @!UPT UIADD3 URZ, URZ, URZ, URZ ;  /* 0x0000003f3f3ff290 */ /* 0x000fe2000fffe03f */
[----:B------:R0:W-:Y:S01]  /*13200*/  STL.64 [R1+0x10], R4 ;  /* 0x0000100401007387 */ /* 0x0001e20000100a00 */
[----:B------:R-:W-:Y:S02]  /*13210*/  IMAD.MOV.U32 R29, RZ, RZ, R6 ;  /* 0x000000ffff1d7224 */ /* 0x000fe400078e0006 */
[----:B------:R-:W-:Y:S02]  /*13220*/  IMAD.MOV.U32 R3, RZ, RZ, R7 ;  /* 0x000000ffff037224 */ /* 0x000fe400078e0007 */
[----:B------:R-:W2:Y:S04]  /*13230*/  LDL.LU.64 R6, [R1+0xd58] ;  /* 0x000d580001067983 */ /* 0x000ea80000300a00 */
[----:B0-----:R-:W2:Y:S01]  /*13240*/  LDL.LU.64 R4, [R1+0xd50] ;  /* 0x000d500001047983 */ /* 0x001ea20000300a00 */
[----:B---3--:R-:W-:Y:S03]  /*13250*/  HMMA.16816.F32 R16, R16, R8, R24 ;  /* 0x000000081010723c */ /* 0x008fe60000001818 */
[----:B------:R-:W2:Y:S04]  /*13260*/  LDL.LU R24, [R1] ;  /* 0x0000000001187983 */ /* 0x000ea80000300800 */
[----:B------:R-:W2:Y:S04]  /*13270*/  LDL.LU R25, [R1+0x4] ;  /* 0x0000040001197983 */ /* 0x000ea80000300800 */
[----:B------:R-:W2:Y:S01]  /*13280*/  LDL.LU R26, [R1+0x8] ;  /* 0x00000800011a7983 */ /* 0x000ea20000300800 */
[----:B------:R-:W-:-:S07]  /*13290*/  IMAD.MOV.U32 R27, RZ, RZ, R0 ;  /* 0x000000ffff1b7224 */ /* 0x000fce00078e0000 */
[C---:B--2---:R-:W-:Y:S08]  /*132a0*/  HMMA.16816.F32 R24, R4.reuse, R12, R24 ;  /* 0x0000000c0418723c */ /* 0x044ff00000001818 */
[----:B------:R-:W-:Y:S01]  /*132b0*/  HMMA.16816.F32 R4, R4, R8, R20 ;  /* 0x000000080404723c */ /* 0x000fe20000001814 */
[----:B------:R-:W2:Y:S11]  /*132c0*/  LDL R23, [R1+0xc8] ;  /* 0x0000c80001177983 */ /* 0x000eb60000100800 */
[----:B------:R-:W-:Y:S04]  /*132d0*/  @!UPT UIADD3 URZ, URZ, URZ, URZ ;  /* 0x0000003f3f3ff290 */ /* 0x000fe8000fffe03f */
[----:B------:R-:W-:Y:S02]  /*132e0*/  IMAD.MOV.U32 R14, RZ, RZ, R24 ;  /* 0x000000ffff0e7224 */ /* 0x000fe400078e0018 */
[----:B------:R-:W-:Y:S02]  /*132f0*/  IMAD.MOV.U32 R13, RZ, RZ, R25 ;  /* 0x000000ffff0d7224 */ /* 0x000fe400078e0019 */
[----:B------:R-:W-:Y:S02]  /*13300*/  IMAD.MOV.U32 R12, RZ, RZ, R26 ;  /* 0x000000ffff0c7224 */ /* 0x000fe400078e001a */
[----:B------:R-:W-:Y:S02]  /*13310*/  IMAD.MOV.U32 R0, RZ, RZ, R27 ;  /* 0x000000ffff007224 */ /* 0x000fe400078e001b */
[----:B------:R-:W0:Y:S04]  /*13320*/  LDSM.16.MT88.4 R24, [R28+0x4000] ;  /* 0x004000001c18783b */ /* 0x000e280000004200 */
[----:B------:R1:W-:Y:S04]  /*13330*/  STL.64 [R1+0xd18], R6 ;  /* 0x000d180601007387 */ /* 0x0003e80000100a00 */
[----:B------:R-:W-:Y:S04]  /*13340*/  STL.64 [R1+0xd10], R4 ;  /* 0x000d100401007387 */ /* 0x000fe80000100a00 */
[----:B-1----:R-:W3:Y:S04]  /*13350*/  LDL.LU R6, [R1+0x28] ;  /* 0x0000280001067983 */ /* 0x002ee80000300800 */
[----:B------:R-:W3:Y:S04]  /*13360*/  LDL.LU R7, [R1+0x2c] ;  /* 0x00002c0001077983 */ /* 0x000ee80000300800 */
[----:B0-----:R0:W-:Y:S04]  /*13370*/  STL.64 [R1+0xd28], R26 ;  /* 0x000d281a01007387 */ /* 0x0011e80000100a00 */
[----:B------:R1:W-:Y:S01]  /*13380*/  STL.64 [R1+0xd20], R24 ;  /* 0x000d201801007387 */ /* 0x0003e20000100a00 */
[----:B0-----:R-:W-:-:S02]  /*13390*/  IMAD.MOV.U32 R26, RZ, RZ, R12 ;  /* 0x000000ffff1a7224 */ /* 0x001fc400078e000c */
[----:B-1----:R-:W-:Y:S02]  /*133a0*/  IMAD.MOV.U32 R24, RZ, RZ, R14 ;  /* 0x000000ffff187224 */ /* 0x002fe400078e000e */
[----:B------:R-:W-:Y:S02]  /*133b0*/  IMAD.MOV.U32 R25, RZ, RZ, R13 ;  /* 0x000000ffff197224 */ /* 0x000fe400078e000d */
[----:B------:R-:W-:Y:S01]  /*133c0*/  IMAD.MOV.U32 R27, RZ, RZ, R0 ;  /* 0x000000ffff1b7224 */ /* 0x000fe200078e0000 */
[----:B--2---:R-:W0:Y:S04]  /*133d0*/  LDSM.16.M88.4 R12, [R23+0x8100] ;  /* 0x00810000170c783b */ /* 0x004e280000000200 */
[----:B------:R-:W1:Y:S01]  /*133e0*/  LDSM.16.M88.4 R20, [R23+0xa100] ;  /* 0x00a100001714783b */ /* 0x000e620000000200 */
[----:B0-----:R-:W-:-:S03]  /*133f0*/  IMAD.MOV.U32 R0, RZ, RZ, R14 ;  /* 0x000000ffff007224 */ /* 0x001fc600078e000e */
[----:B------:R-:W-:Y:S04]  /*13400*/  STL.64 [R1+0x50], R12 ;  /* 0x0000500c01007387 */ /* 0x000fe80000100a00 */
[----:B------:R0:W-:Y:S04]  /*13410*/  STL [R1+0x5c], R15 ;  /* 0x00005c0f01007387 */ /* 0x0001e80000100800 */
[----:B0-----:R-:W3:Y:S04]  /*13420*/  LDL.LU.64 R14, [R1+0xd48] ;  /* 0x000d4800010e7983 */ /* 0x001ee80000300a00 */
[----:B------:R-:W3:Y:S04]  /*13430*/  LDL.LU.64 R12, [R1+0xd40] ;  /* 0x000d4000010c7983 */ /* 0x000ee80000300a00 */
[----:B------:R-:W-:Y:S04]  /*13440*/  STL [R1+0xce8], R0 ;  /* 0x000ce80001007387 */ /* 0x000fe80000100800 */
[----:B-1----:R-:W-:Y:S04]  /*13450*/  STL.64 [R1+0x60], R20 ;  /* 0x0000601401007387 */ /* 0x002fe80000100a00 */
[----:B------:R-:W-:Y:S04]  /*13460*/  STL.64 [R1+0x68], R22 ;  /* 0x0000681601007387 */ /* 0x000fe80000100a00 */
[----:B------:R-:W0:Y:S04]  /*13470*/  LDSM.16.MT88.4 R20, [R2+0x4000] ;  /* 0x004000000214783b */ /* 0x000e280000004200 */
[----:B0-----:R-:W-:Y:S04]  /*13480*/  STL.64 [R1+0xcf8], R22 ;  /* 0x000cf81601007387 */ /* 0x001fe80000100a00 */
[----:B------:R0:W-:Y:S04]  /*13490*/  STL.64 [R1+0xcf0], R20 ;  /* 0x000cf01401007387 */ /* 0x0001e80000100a00 */
[----:B0-----:R-:W3:Y:S04]  /*134a0*/  LDL.LU R20, [R1+0x10] ;  /* 0x0000100001147983 */ /* 0x001ee80000300800 */
[----:B------:R-:W3:Y:S01]  /*134b0*/  LDL.LU R21, [R1+0x14] ;  /* 0x0000140001157983 */ /* 0x000ee20000300800 */
[----:B------:R-:W-:-:S02]  /*134c0*/  IMAD.MOV.U32 R22, RZ, RZ, R29 ;  /* 0x000000ffff167224 */ /* 0x000fc400078e001d */
[----:B------:R-:W-:Y:S02]  /*134d0*/  IMAD.MOV.U32 R23, RZ, RZ, R3 ;  /* 0x000000ffff177224 */ /* 0x000fe400078e0003 */
[----:B----4-:R-:W-:Y:S02]  /*134e0*/  IMAD.MOV.U32 R3, RZ, RZ, R10 ;  /* 0x000000ffff037224 */ /* 0x010fe400078e000a */
[----:B------:R-:W-:-:S03]  /*134f0*/  IMAD.MOV.U32 R0, RZ, RZ, R11 ;  /* 0x000000ffff007224 */ /* 0x000fc600078e000b */
[C---:B---3--:R-:W-:Y:S08]  /*13500*/  HMMA.16816.F32 R20, R12.reuse, R6, R20 ;  /* 0x000000060c14723c */ /* 0x048ff00000001814 */
[----:B------:R-:W-:Y:S01]  /*13510*/  HMMA.16816.F32 R12, R12, R10, R16 ;  /* 0x0000000a0c0c723c */ /* 0x000fe20000001810 */
[----:B------:R-:W2:Y:S04]  /*13520*/  LDL.LU.64 R10, [R1+0xd38] ;  /* 0x000d3800010a7983 */ /* 0x000ea80000300a00 */
[----:B------:R-:W2:Y:S02]  /*13530*/  LDL.LU.64 R8, [R1+0xd30] ;  /* 0x000d300001087983 */ /* 0x000ea40000300a00 */
[----:B------:R-:W-:-:S02]  /*13540*/  IMAD.MOV.U32 R18, RZ, RZ, R3 ;  /* 0x000000ffff127224 */ /* 0x000fc400078e0003 */
[----:B------:R-:W-:Y:S11]  /*13550*/  IMAD.MOV.U32 R19, RZ, RZ, R0 ;  /* 0x000000ffff137224 */ /* 0x000ff600078e0000 */
[----:B------:R-:W-:Y:S03]  /*13560*/  @!UPT UIADD3 URZ, URZ, URZ, URZ ;  /* 0x0000003f3f3ff290 */ /* 0x000fe6000fffe03f */
[----:B------:R-:W-:Y:S04]  /*13570*/  STL.64 [R1+0xd08], R14 ;  /* 0x000d080e01007387 */ /* 0x000fe80000100a00 */
[----:B------:R0:W-:Y:S04]  /*13580*/  STL.64 [R1+0xd00], R12 ;  /* 0x000d000c01007387 */ /* 0x0001e80000100a00 */
[----:B0-----:R-:W3:Y:S01]  /*13590*/  LDL.64 R12, [R1+0x50] ;  /* 0x00005000010c7983 */ /* 0x001ee20000100a00 */
[----:B--2---:R-:W-:Y:S03]  /*135a0*/  HMMA.16816.F32 R4, R8, R6, R24 ;  /* 0x000000060804723c */ /* 0x004fe60000001818 */
[----:B------:R-:W3:Y:S04]  /*135b0*/  LDL.LU.64 R26, [R1+0xd28] ;  /* 0x000d2800011a7983 */ /* 0x000ee80000300a00 */
[----:B------:R-:W3:Y:S11]  /*135c0*/  LDL.LU.64 R24, [R1+0xd20] ;  /* 0x000d200001187983 */ /* 0x000ef60000300a00 */
[----:B------:R-:W-:Y:S06]  /*135d0*/  @!UPT UIADD3 URZ, URZ, URZ, URZ ;  /* 0x0000003f3f3ff290 */ /* 0x000fec000fffe03f */
[----:B------:R-:W-:Y:S02]  /*135e0*/  IMAD.MOV.U32 R3, RZ, RZ, R6 ;  /* 0x000000ffff037224 */ /* 0x000fe400078e0006 */
[----:B------:R-:W-:Y:S02]  /*135f0*/  IMAD.MOV.U32 R0, RZ, RZ, R7 ;  /* 0x000000ffff007224 */ /* 0x000fe400078e0007 */
[----:B------:R-:W-:Y:S01]  /*13600*/  IMAD.MOV.U32 R15, RZ, RZ, R4 ;  /* 0x000000ffff0f7224 */ /* 0x000fe200078e0004 */
[----:B------:R-:W2:Y:S01]  /*13610*/  LDL.LU.64 R6, [R1+0xd18] ;  /* 0x000d180001067983 */ /* 0x000ea20000300a00 */
[----:B------:R-:W-:-:S03]  /*13620*/  IMAD.MOV.U32 R14, RZ, RZ, R5 ;  /* 0x000000ffff0e7224 */ /* 0x000fc600078e0005 */
[----:B------:R-:W2:Y:S02]  /*13630*/  LDL.LU.64 R4, [R1+0xd10] ;  /* 0x000d100001047983 */ /* 0x000ea40000300a00 */
[----:B--2---:R-:W-:Y:S02]  /*13640*/  HMMA.16816.F32 R8, R8, R18, R4 ;  /* 0x000000120808723c */ /* 0x004fe40000001804 */
[----:B------:R-:W0:Y:S04]  /*13650*/  LDSM.16.MT88.4 R16, [R28+0x4800] ;  /* 0x004800001c10783b */ /* 0x000e280000004200 */
[----:B------:R-:W1:Y:S02]  /*13660*/  LDSM.16.MT88.4 R4, [R2+0x4800] ;  /* 0x004800000204783b */ /* 0x000e640000004200 */
[----:B---3--:R-:W-:Y:S11]  /*13670*/  HMMA.16816.F32 R20, R24, R12, R20 ;  /* 0x0000000c1814723c */ /* 0x008ff60000001814 */
[----:B------:R-:W-:Y:S04]  /*13680*/  @!UPT UIADD3 URZ, URZ, URZ, URZ ;  /* 0x0000003f3f3ff290 */ /* 0x000fe8000fffe03f */
[----:B------:R2:W-:Y:S04]  /*13690*/  STL.64 [R1+0xce0], R10 ;  /* 0x000ce00a01007387 */ /* 0x0005e80000100a00 */
[----:B------:R3:W-:Y:S01]  /*136a0*/  STL.64 [R1+0xcd8], R8 ;  /* 0x000cd80801007387 */ /* 0x0007e20000100a00 */
[----:B--2---:R-:W-:-:S03]  /*136b0*/  IMAD.MOV.U32 R11, RZ, RZ, R0 ;  /* 0x000000ffff0b7224 */ /* 0x004fc600078e0000 */
[----:B0-----:R-:W-:Y:S04]  /*136c0*/  STL [R1+0xccc], R18 ;  /* 0x000ccc1201007387 */ /* 0x001fe80000100800 */
[----:B------:R-:W-:Y:S01]  /*136d0*/  STL [R1+0xcc8], R19 ;  /* 0x000cc81301007387 */ /* 0x000fe20000100800 */
[----:B---3--:R-:W-:-:S03]  /*136e0*/  IMAD.MOV.U32 R8, RZ, RZ, R15 ;  /* 0x000000ffff087224 */ /* 0x008fc600078e000f */
[----:B-1----:R-:W-:Y:S01]  /*136f0*/  STL.64 [R1+0xcb0], R6 ;  /* 0x000cb00601007387 */ /* 0x002fe20000100a00 */
[----:B------:R-:W-:-:S03]  /*13700*/  IMAD.MOV.U32 R9, RZ, RZ, R14 ;  /* 0x000000ffff097224 */ /* 0x000fc600078e000e */
[----:B------:R0:W-:Y:S01]  /*13710*/  STL.64 [R1+0xca8], R4 ;  /* 0x000ca80401007387 */ /* 0x0001e20000100a00 */
[----:B------:R-:W-:-:S03]  /*13720*/  IMAD.MOV.U32 R0, RZ, RZ, R13 ;  /* 0x000000ffff007224 */ /* 0x000fc600078e000d */
[----:B0-----:R-:W2:Y:S04]  /*13730*/  LDL.LU.64 R4, [R1+0x60] ;  /* 0x0000600001047983 */ /* 0x001ea80000300a00 */
[----:B------:R-:W3:Y:S04]  /*13740*/  LDL.LU.64 R6, [R1+0x68] ;  /* 0x0000680001067983 */ /* 0x000ee80000300a00 */
[----:B------:R-:W2:Y:S04]  /*13750*/  LDL.LU.64 R14, [R1+0xd08] ;  /* 0x000d0800010e7983 */ /* 0x000ea80000300a00 */
[----:B------:R-:W2:Y:S01]  /*13760*/  LDL.LU.64 R12, [R1+0xd00] ;  /* 0x000d0000010c7983 */ /* 0x000ea20000300a00 */
[----:B------:R-:W-:-:S02]  /*13770*/  IMAD.MOV.U32 R10, RZ, RZ, R3 ;  /* 0x000000ffff0a7224 */ /* 0x000fc400078e0003 */
[----:B------:R-:W-:Y:S02]  /*13780*/  IMAD.MOV.U32 R18, RZ, RZ, R22 ;  /* 0x000000ffff127224 */ /* 0x000fe400078e0016 */
[----:B------:R-:W-:Y:S02]  /*13790*/  IMAD.MOV.U32 R3, RZ, RZ, R23 ;  /* 0x000000ffff037224 */ /* 0x000fe400078e0017 */
[----:B------:R-:W-:Y:S01]  /*137a0*/  IMAD.MOV.U32 R29, RZ, RZ, R20 ;  /* 0x000000ffff1d7224 */ /* 0x000fe200078e0014 */
[----:B------:R-:W4:Y:S01]  /*137b0*/  LDL.LU.64 R22, [R1+0xcf8] ;  /* 0x000cf80001167983 */ /* 0x000f220000300a00 */
[----:B------:R-:W-:-:S03]  /*137c0*/  IMAD.MOV.U32 R19, RZ, RZ, R21 ;  /* 0x000000ffff137224 */ /* 0x000fc600078e0015 */
[----:B------:R-:W4:Y:S01]  /*137d0*/  LDL.LU.64 R20, [R1+0xcf0] ;  /* 0x000cf00001147983 */ /* 0x000f220000300a00 */
[----:B--2---:R-:W-:Y:S03]  /*137e0*/  HMMA.16816.F32 R24, R24, R4, R12 ;  /* 0x000000041818723c */ /* 0x004fe6000000180c */
[----:B------:R-:W4:Y:S04]  /*137f0*/  LDL.LU R12, [R1+0x50] ;  /* 0x00005000010c7983 */ /* 0x000f280000300800 */
[----:B------:R-:W-:Y:S02]  /*13800*/  IMAD.MOV.U32 R13, RZ, RZ, R0 ;  /* 0x000000ffff0d7224 */ /* 0x000fe400078e0000 */
[----:B------:R-:W2:Y:S11]  /*13810*/  LDL.LU R0, [R1+0xce8] ;  /* 0x000ce80001007983 */ /* 0x000eb60000300800 */
[----:B------:R-:W-:Y:S03]  /*13820*/  @!UPT UIADD3 URZ, URZ, URZ, URZ ;  /* 0x0000003f3f3ff290 */ /* 0x000fe6000fffe03f */
[----:B------:R-:W-:Y:S04]  /*13830*/  STL.64 [R1+0xcc0], R26 ;  /* 0x000cc01a01007387 */ /* 0x000fe80000100a00 */
[----:B------:R0:W-:Y:S01]  /*13840*/  STL.64 [R1+0xcb8], R24 ;  /* 0x000cb81801007387 */ /* 0x0001e20000100a00 */
[----:B----4-:R-:W-:Y:S03]  /*13850*/  HMMA.16816.F32 R12, R20, R12, R8 ;  /* 0x0000000c140c723c */ /* 0x010fe60000001808 */
[----:B------:R-:W4:Y:S04]  /*13860*/  LDL.LU.64 R10, [R1+0xce0] ;  /* 0x000ce000010a7983 */ /* 0x000f280000300a00 */
[----:B------:R-:W4:Y:S01]  /*13870*/  LDL.LU.64 R8, [R1+0xcd8] ;  /* 0x000cd80001087983 */ /* 0x000f220000300a00 */
[----:B0-----:R-:W-:-:S02]  /*13880*/  IMAD.MOV.U32 R24, RZ, RZ, R29 ;  /* 0x000000ffff187224 */ /* 0x001fc400078e001d */
[----:B------:R-:W-:Y:S02]  /*13890*/  IMAD.MOV.U32 R25, RZ, RZ, R19 ;  /* 0x000000ffff197224 */ /* 0x000fe400078e0013 */
[----:B------:R-:W-:Y:S02]  /*138a0*/  IMAD.MOV.U32 R26, RZ, RZ, R18 ;  /* 0x000000ffff1a7224 */ /* 0x000fe400078e0012 */
[----:B------:R-:W-:-:S10]  /*138b0*/  IMAD.MOV.U32 R27, RZ, RZ, R3 ;  /* 0x000000ffff1b7224 */ /* 0x000fd400078e0003 */
[----:B------:R-:W-:Y:S02]  /*138c0*/  IMAD.MOV.U32 R18, RZ, RZ, R12 ;  /* 0x000000ffff127224 */ /* 0x000fe400078e000c */
[----:B------:R-:W-:Y:S02]  /*138d0*/  IMAD.MOV.U32 R19, RZ, RZ, R13 ;  /* 0x000000ffff137224 */ /* 0x000fe400078e000d */
[----:B------:R-:W-:Y:S02]  /*138e0*/  IMAD.MOV.U32 R29, RZ, RZ, R14 ;  /* 0x000000ffff1d7224 */ /* 0x000fe400078e000e */
[----:B------:R-:W-:Y:S02]  /*138f0*/  IMAD.MOV.U32 R3, RZ, RZ, R15 ;  /* 0x000000ffff037224 */ /* 0x000fe400078e000f */
[----:B------:R-:W0:Y:S01]  /*13900*/  LDSM.16.MT88.4 R12, [R28+0x5000] ;  /* 0x005000001c0c783b */ /* 0x000e220000004200 */
[----:B----4-:R-:W-:Y:S11]  /*13910*/  HMMA.16816.F32 R20, R20, R4, R8 ;  /* 0x000000041414723c */ /* 0x010ff60000001808 */
[----:B------:R-:W-:Y:S11]  /*13920*/  @!UPT UIADD3 URZ, URZ, URZ, URZ ;  /* 0x0000003f3f3ff290 */ /* 0x000ff6000fffe03f */
[----:B------:R-:W-:Y:S01]  /*13930*/  @!UPT UIADD3 URZ, URZ, URZ, URZ ;  /* 0x0000003f3f3ff290 */ /* 0x000fe2000fffe03f */
[----:B------:R2:W-:Y:S04]  /*13940*/  STL.64 [R1+0xc90], R22 ;  /* 0x000c901601007387 */ /* 0x0005e80000100a00 */
[----:B------:R-:W-:Y:S01]  /*13950*/  STL.64 [R1+0xc88], R20 ;  /* 0x000c881401007387 */ /* 0x000fe20000100a00 */
[----:B--2---:R-:W-:-:S03]  /*13960*/  IMAD.MOV.U32 R22, RZ, RZ, R0 ;  /* 0x000000ffff167224 */ /* 0x004fc600078e0000 */
[----:B------:R-:W2:Y:S04]  /*13970*/  LDL.LU R0, [R1+0xcd0] ;  /* 0x000cd00001007983 */ /* 0x000ea80000300800 */
[----:B------:R-:W4:Y:S04]  /*13980*/  LDL.LU R23, [R1+0x5c] ;  /* 0x00005c0001177983 */ /* 0x000f280000300800 */
[----:B0-----:R-:W-:Y:S04]  /*13990*/  STL.64 [R1+0xca0], R14 ;  /* 0x000ca00e01007387 */ /* 0x001fe80000100a00 */
[----:B------:R0:W-:Y:S02]  /*139a0*/  STL.64 [R1+0xc98], R12 ;  /* 0x000c980c01007387 */ /* 0x0001e40000100a00 */
[----:B0-----:R-:W-:-:S02]  /*139b0*/  IMAD.MOV.U32 R12, RZ, RZ, R18 ;  /* 0x000000ffff0c7224 */ /* 0x001fc400078e0012 */
[----:B------:R-:W4:Y:S01]  /*139c0*/  LDL.LU R18, [R1+0xccc] ;  /* 0x000ccc0001127983 */ /* 0x000f220000300800 */
[----:B------:R-:W-:-:S03]  /*139d0*/  IMAD.MOV.U32 R13, RZ, RZ, R19 ;  /* 0x000000ffff0d7224 */ /* 0x000fc600078e0013 */
[----:B------:R-:W4:Y:S01]  /*139e0*/  LDL.LU R19, [R1+0xcc8] ;  /* 0x000cc80001137983 */ /* 0x000f220000300800 */
[----:B------:R-:W-:-:S03]  /*139f0*/  IMAD.MOV.U32 R15, RZ, RZ, R3 ;  /* 0x000000ffff0f7224 */ /* 0x000fc600078e0003 */
[----:B--2---:R-:W0:Y:S04]  /*13a00*/  LDSM.16.M88.4 R8, [R0+0x8100] ;  /* 0x008100000008783b */ /* 0x004e280000000200 */
[----:B0-----:R-:W-:Y:S01]  /*13a10*/  STL [R1+0x30], R8 ;  /* 0x0000300801007387 */ /* 0x001fe20000100800 */
[----:B------:R-:W-:-:S03]  /*13a20*/  IMAD.MOV.U32 R3, RZ, RZ, R9 ;  /* 0x000000ffff037224 */ /* 0x000fc600078e0009 */
[----:B------:R-:W-:Y:S04]  /*13a30*/  STL.64 [R1+0x38], R10 ;  /* 0x0000380a01007387 */ /* 0x000fe80000100a00 */
[----:B------:R-:W0:Y:S04]  /*13a40*/  LDSM.16.M88.4 R8, [R0+0xa100] ;  /* 0x00a100000008783b */ /* 0x000e280000000200 */
[----:B------:R1:W-:Y:S01]  /*13a50*/  STL [R1+0xbe4], R0 ;  /* 0x000be40001007387 */ /* 0x0003e20000100800 */
[C---:B----4-:R-:W-:Y:S03]  /*13a60*/  HMMA.16816.F32 R24, R16.reuse, R22, R24 ;  /* 0x000000161018723c */ /* 0x050fe60000001818 */
[----:B0-----:R-:W-:Y:S04]  /*13a70*/  STL.64 [R1+0x40], R8 ;  /* 0x0000400801007387 */ /* 0x001fe80000100a00 */
[----:B------:R-:W-:Y:S04]  /*13a80*/  STL.64 [R1+0x48], R10 ;  /* 0x0000480a01007387 */ /* 0x000fe80000100a00 */
[----:B------:R-:W0:Y:S11]  /*13a90*/  LDSM.16.MT88.4 R8, [R2+0x5000] ;  /* 0x005000000208783b */ /* 0x000e360000004200 */
[----:B------:R-:W-:Y:S02]  /*13aa0*/  @!UPT UIADD3 URZ, URZ, URZ, URZ ;  /* 0x0000003f3f3ff290 */ /* 0x000fe4000fffe03f */
[----:B-1----:R-:W-:Y:S02]  /*13ab0*/  IMAD.MOV.U32 R0, RZ, RZ, R27 ;  /* 0x000000ffff007224 */ /* 0x002fe400078e001b */
[----:B------:R-:W-:Y:S02]  /*13ac0*/  IMAD.MOV.U32 R21, RZ, RZ, R24 ;  /* 0x000000ffff157224 */ /* 0x000fe400078e0018 */
[----:B------:R-:W-:Y:S01]  /*13ad0*/  IMAD.MOV.U32 R20, RZ, RZ, R25 ;  /* 0x000000ffff147224 */ /* 0x000fe200078e0019 */
[----:B0-----:R0:W-:Y:S02]  /*13ae0*/  STL [R1+0xc70], R11 ;  /* 0x000c700b01007387 */ /* 0x0011e40000100800 */
[----:B0-----:R-:W-:Y:S02]  /*13af0*/  IMAD.MOV.U32 R11, RZ, RZ, R26 ;  /* 0x000000ffff0b7224 */ /* 0x001fe400078e001a */
[----:B------:R-:W3:Y:S04]  /*13b00*/  LDL.LU.64 R26, [R1+0xcc0] ;  /* 0x000cc000011a7983 */ /* 0x000ee80000300a00 */
[----:B------:R-:W3:Y:S01]  /*13b10*/  LDL.LU.64 R24, [R1+0xcb8] ;  /* 0x000cb80001187983 */ /* 0x000ee20000300a00 */
[----:B------:R-:W-:Y:S01]  /*13b20*/  IMAD.MOV.U32 R14, RZ, RZ, R29 ;  /* 0x000000ffff0e7224 */ /* 0x000fe200078e001d */
[----:B---3--:R-:W-:Y:S07]  /*13b30*/  HMMA.16816.F32 R16, R16, R6, R24 ;  /* 0x000000061010723c */ /* 0x008fee0000001818 */
[----:B------:R-:W-:-:S02]  /*13b40*/  IMAD.MOV.U32 R25, RZ, RZ, R6 ;  /* 0x000000ffff197224 */ /* 0x000fc400078e0006 */
[----:B------:R-:W-:Y:S02]  /*13b50*/  IMAD.MOV.U32 R24, RZ, RZ, R7 ;  /* 0x000000ffff187224 */ /* 0x000fe400078e0007 */
[----:B------:R-:W2:Y:S04]  /*13b60*/  LDL.LU.64 R6, [R1+0xcb0] ;  /* 0x000cb00001067983 */ /* 0x000ea80000300a00 */
[----:B------:R-:W2:Y:S08]  /*13b70*/  LDL.LU.64 R4, [R1+0xca8] ;  /* 0x000ca80001047983 */ /* 0x000eb00000300a00 */
[----:B------:R-:W-:Y:S04]  /*13b80*/  STL.64 [R1+0xc80], R18 ;  /* 0x000c801201007387 */ /* 0x000fe80000100a00 */
[----:B------:R0:W-:Y:S02]  /*13b90*/  STL.64 [R1+0xc78], R16 ;  /* 0x000c781001007387 */ /* 0x0001e40000100a00 */
[----:B0-----:R-:W-:-:S02]  /*13ba0*/  IMAD.MOV.U32 R16, RZ, RZ, R21 ;  /* 0x000000ffff107224 */ /* 0x001fc400078e0015 */
[----:B------:R-:W-:Y:S02]  /*13bb0*/  IMAD.MOV.U32 R17, RZ, RZ, R20 ;  /* 0x000000ffff117224 */ /* 0x000fe400078e0014 */
[----:B------:R-:W-:Y:S01]  /*13bc0*/  IMAD.MOV.U32 R18, RZ, RZ, R11 ;  /* 0x000000ffff127224 */ /* 0x000fe200078e000b */
[----:B--2---:R-:W-:Y:S01]  /*13bd0*/  HMMA.16816.F32 R20, R4, R22, R12 ;  /* 0x000000160414723c */ /* 0x004fe2000000180c */
[----:B------:R-:W2:Y:S04]  /*13be0*/  LDL.LU.64 R14, [R1+0xca0] ;  /* 0x000ca000010e7983 */ /* 0x000ea80000300a00 */
[----:B------:R-:W2:Y:S11]  /*13bf0*/  LDL.LU.64 R12, [R1+0xc98] ;  /* 0x000c9800010c7983 */ /* 0x000eb60000300a00 */
[----:B------:R-:W-:Y:S07]  /*13c00*/  @!UPT UIADD3 URZ, URZ, URZ, URZ ;  /* 0x0000003f3f3ff290 */ /* 0x000fee000fffe03f */
[----:B------:R-:W-:Y:S01]  /*13c10*/  STL [R1+0x4], R21 ;  /* 0x0000041501007387 */ /* 0x000fe20000100800 */
[----:B------:R-:W-:Y:S02]  /*13c20*/  IMAD.MOV.U32 R29, RZ, RZ, R23 ;  /* 0x000000ffff1d7224 */ /* 0x000fe400078e0017 */
[----:B------:R-:W-:Y:S01]  /*13c30*/  IMAD.MOV.U32 R11, RZ, RZ, R20 ;  /* 0x000000ffff0b7224 */ /* 0x000fe200078e0014 */
[----:B------:R0:W-:Y:S04]  /*13c40*/  STL [R1+0x8], R22 ;  /* 0x0000081601007387 */ /* 0x0001e80000100800 */
[----:B0-----:R-:W3:Y:S04]  /*13c50*/  LDL.LU.64 R22, [R1+0xc90] ;  /* 0x000c900001167983 */ /* 0x001ee80000300a00 */
[----:B------:R-:W3:Y:S01]  /*13c60*/  LDL.LU.64 R20, [R1+0xc88] ;  /* 0x000c880001147983 */ /* 0x000ee20000300a00 */
[----:B------:R-:W-:-:S02]  /*13c70*/  IMAD.MOV.U32 R26, RZ, RZ, R25 ;  /* 0x000000ffff1a7224 */ /* 0x000fc400078e0019 */
[----:B------:R-:W-:-:S07]  /*13c80*/  IMAD.MOV.U32 R27, RZ, RZ, R24 ;  /* 0x000000ffff1b7224 */ /* 0x000fce00078e0018 */
[----:B---3--:R-:W-:Y:S01]  /*13c90*/  HMMA.16816.F32 R4, R4, R26, R20 ;  /* 0x0000001a0404723c */ /* 0x008fe20000001814 */
[----:B------:R-:W0:Y:S04]  /*13ca0*/  LDSM.16.MT88.4 R24, [R28+0x5800] ;  /* 0x005800001c18783b */ /* 0x000e280000004200 */
[----:B------:R-:W1:Y:S04]  /*13cb0*/  LDSM.16.MT88.4 R20, [R2+0x5800] ;  /* 0x005800000214783b */ /* 0x000e680000004200 */
[----:B0-----:R-:W-:Y:S04]  /*13cc0*/  STL.64 [R1+0xc68], R26 ;  /* 0x000c681a01007387 */ /* 0x001fe80000100a00 */
[----:B------:R0:W-:Y:S04]  /*13cd0*/  STL.64 [R1+0xc60], R24 ;  /* 0x000c601801007387 */ /* 0x0001e80000100a00 */
[----:B0-----:R-:W2:Y:S04]  /*13ce0*/  LDL.LU R24, [R1+0x30] ;  /* 0x0000300001187983 */ /* 0x001ea80000300800 */
[----:B-1----:R-:W-:Y:S04]  /*13cf0*/  STL.64 [R1+0xc40], R22 ;  /* 0x000c401601007387 */ /* 0x002fe80000100a00 */
[----:B------:R0:W-:Y:S04]  /*13d00*/  STL.64 [R1+0xc38], R20 ;  /* 0x000c381401007387 */ /* 0x0001e80000100a00 */
[----:B0-----:R-:W3:Y:S04]  /*13d10*/  LDL.LU.64 R20, [R1+0x40] ;  /* 0x0000400001147983 */ /* 0x001ee80000300a00 */
[----:B------:R-:W4:Y:S01]  /*13d20*/  LDL.LU.64 R22, [R1+0x48] ;  /* 0x0000480001167983 */ /* 0x000f220000300a00 */
[----:B------:R-:W-:-:S02]  /*13d30*/  IMAD.MOV.U32 R19, RZ, RZ, R0 ;  /* 0x000000ffff137224 */ /* 0x000fc400078e0000 */
[----:B------:R-:W-:-:S07]  /*13d40*/  IMAD.MOV.U32 R25, RZ, RZ, R3 ;  /* 0x000000ffff197224 */ /* 0x000fce00078e0003 */
[----:B--2---:R-:W-:Y:S01]  /*13d50*/  HMMA.16816.F32 R16, R12, R24, R16 ;  /* 0x000000180c10723c */ /* 0x004fe20000001810 */
[----:B----4-:R0:W-:Y:S11]  /*13d60*/  STL [R1+0xc58], R23 ;  /* 0x000c581701007387 */ /* 0x0101f60000100800 */
[----:B------:R-:W-:Y:S11]  /*13d70*/  @!UPT UIADD3 URZ, URZ, URZ, URZ ;  /* 0x0000003f3f3ff290 */ /* 0x000ff6000fffe03f */
[----:B------:R-:W-:Y:S01]  /*13d80*/  @!UPT UIADD3 URZ, URZ, URZ, URZ ;  /* 0x0000003f3f3ff290 */ /* 0x000fe2000fffe03f */
[----:B------:R-:W-:Y:S02]  /*13d90*/  IMAD.MOV.U32 R3, RZ, RZ, R18 ;  /* 0x000000ffff037224 */ /* 0x000fe400078e0012 */
[----:B------:R-:W-:Y:S02]  /*13da0*/  IMAD.MOV.U32 R0, RZ, RZ, R19 ;  /* 0x000000ffff007224 */ /* 0x000fe400078e0013 */
[----:B------:R-:W-:Y:S01]  /*13db0*/  IMAD.MOV.U32 R26, RZ, RZ, R16 ;  /* 0x000000ffff1a7224 */ /* 0x000fe200078e0010 */
[----:B------:R-:W3:Y:S01]  /*13dc0*/  LDL.LU.64 R18, [R1+0xc80] ;  /* 0x000c800001127983 */ /* 0x000ee20000300a00 */
[----:B0-----:R-:W-:-:S03]  /*13dd0*/  IMAD.MOV.U32 R23, RZ, RZ, R17 ;  /* 0x000000ffff177224 */ /* 0x001fc600078e0011 */
[----:B------:R-:W3:Y:S02]  /*13de0*/  LDL.LU.64 R16, [R1+0xc78] ;  /* 0x000c780001107983 */ /* 0x000ee40000300a00 */
[----:B---3--:R-:W-:Y:S07]  /*13df0*/  HMMA.16816.F32 R12, R12, R20, R16 ;  /* 0x000000140c0c723c */ /* 0x008fee0000001810 */
[----:B------:R-:W-:Y:S02]  /*13e00*/  IMAD.MOV.U32 R16, RZ, RZ, R11 ;  /* 0x000000ffff107224 */ /* 0x000fe400078e000b */
[----:B------:R-:W2:Y:S01]  /*13e10*/  LDL.LU R11, [R1+0xc70] ;  /* 0x000c7000010b7983 */ /* 0x000ea20000300800 */
[----:B------:R-:W2:Y:S02]  /*13e20*/  LDL.LU R17, [R1+0x4] ;  /* 0x0000040001117983 */ /* 0x000ea40000300800 */
[----:B------:R-:W2:Y:S02]  /*13e30*/  LDL.LU R18, [R1+0x8] ;  /* 0x0000080001127983 */ /* 0x000ea40000300800 */
[----:B------:R-:W-:-:S09]  /*13e40*/  IMAD.MOV.U32 R19, RZ, RZ, R29 ;  /* 0x000000ffff137224 */ /* 0x000fd200078e001d */
[----:B------:R-:W-:Y:S01]  /*13e50*/  STL.64 [R1+0xc50], R14 ;  /* 0x000c500e01007387 */ /* 0x000fe20000100a00 */
[----:B------:R0:W-:Y:S01]  /*13e60*/  STL.64 [R1+0xc48], R12 ;  /* 0x000c480c01007387 */ /* 0x0001e20000100a00 */
[C---:B--2---:R-:W-:Y:S08]  /*13e70*/  HMMA.16816.F32 R16, R8.reuse, R24, R16 ;  /* 0x000000180810723c */ /* 0x044ff00000001810 */
[----:B------:R-:W-:Y:S11]  /*13e80*/  HMMA.16816.F32 R8, R8, R20, R4 ;  /* 0x000000140808723c */ /* 0x000ff60000001804 */
[----:B------:R-:W-:Y:S04]  /*13e90*/  @!UPT UIADD3 URZ, URZ, URZ, URZ ;  /* 0x0000003f3f3ff290 */ /* 0x000fe8000fffe03f */
[----:B------:R-:W-:Y:S01]  /*13ea0*/  STL [R1+0x4], R17 ;  /* 0x0000041101007387 */ /* 0x000fe20000100800 */
[----:B------:R-:W2:Y:S02]  /*13eb0*/  LDL R7, [R1+0xc8] ;  /* 0x0000c80001077983 */ /* 0x000ea40000100800 */
[----:B0-----:R-:W-:Y:S02]  /*13ec0*/  IMAD.MOV.U32 R13, RZ, RZ, R23 ;  /* 0x000000ffff0d7224 */ /* 0x001fe400078e0017 */
[----:B------:R-:W-:Y:S02]  /*13ed0*/  IMAD.MOV.U32 R14, RZ, RZ, R3 ;  /* 0x000000ffff0e7224 */ /* 0x000fe400078e0003 */
[----:B------:R-:W-:Y:S02]  /*13ee0*/  IMAD.MOV.U32 R23, RZ, RZ, R16 ;  /* 0x000000ffff177224 */ /* 0x000fe400078e0010 */
[----:B------:R-:W-:Y:S02]  /*13ef0*/  IMAD.MOV.U32 R29, RZ, RZ, R18 ;  /* 0x000000ffff1d7224 */ /* 0x000fe400078e0012 */
[----:B------:R-:W-:-:S02]  /*13f00*/  IMAD.MOV.U32 R3, RZ, RZ, R19 ;  /* 0x000000ffff037224 */ /* 0x000fc400078e0013 */
[----:B------:R-:W-:Y:S01]  /*13f10*/  IMAD.MOV.U32 R12, RZ, RZ, R26 ;  /* 0x000000ffff0c7224 */ /* 0x000fe200078e001a */
[----:B------:R-:W0:Y:S04]  /*13f20*/  LDSM.16.MT88.4 R16, [R28+0x6000] ;  /* 0x006000001c10783b */ /* 0x000e280000004200 */
[----:B------:R1:W-:Y:S01]  /*13f30*/  STL.64 [R1+0xc20], R10 ;  /* 0x000c200a01007387 */ /* 0x0003e20000100a00 */
[----:B------:R-:W-:Y:S02]  /*13f40*/  STL.64 [R1+0xc18], R8 ;  /* 0x000c180801007387 */ /* 0x000fe40000100a00 */
[----:B------:R-:W-:Y:S01]  /*13f50*/  IMAD.MOV.U32 R15, RZ, RZ, R0 ;  /* 0x000000ffff0f7224 */ /* 0x000fe200078e0000 */
[----:B-1----:R-:W3:Y:S01]  /*13f60*/  LDL.LU R10, [R1+0x38] ;  /* 0x00003800010a7983 */ /* 0x002ee20000300800 */
[----:B------:R-:W3:Y:S03]  /*13f70*/  LDL.LU R11, [R1+0x3c] ;  /* 0x00003c00010b7983 */ /* 0x000ee60000300800 */
[----:B0-----:R-:W-:Y:S01]  /*13f80*/  STL [R1+0xc14], R18 ;  /* 0x000c141201007387 */ /* 0x001fe20000100800 */
[----:B------:R-:W-:Y:S03]  /*13f90*/  STL [R1+0xc10], R19 ;  /* 0x000c101301007387 */ /* 0x000fe60000100800 */
[----:B--2---:R-:W0:Y:S02]  /*13fa0*/  LDSM.16.M88.4 R24, [R7+0x8180] ;  /* 0x008180000718783b */ /* 0x004e240000000200 */
[----:B------:R-:W1:Y:S02]  /*13fb0*/  LDSM.16.M88.4 R4, [R7+0xa180] ;  /* 0x00a180000704783b */ /* 0x000e640000000200 */
[----:B0-----:R-:W-:Y:S02]  /*13fc0*/  STL.64 [R1+0x60], R24 ;  /* 0x0000601801007387 */ /* 0x001fe40000100a00 */
[----:B------:R0:W-:Y:S02]  /*13fd0*/  STL [R1+0x68], R26 ;  /* 0x0000681a01007387 */ /* 0x0001e40000100800 */
[----:B------:R-:W-:-:S02]  /*13fe0*/  IMAD.MOV.U32 R0, RZ, RZ, R27 ;  /* 0x000000ffff007224 */ /* 0x000fc400078e001b */
[----:B------:R-:W-:Y:S02]  /*13ff0*/  IMAD.MOV.U32 R9, RZ, RZ, R24 ;  /* 0x000000ffff097224 */ /* 0x000fe400078e0018 */
[----:B------:R-:W-:Y:S01]  /*14000*/  IMAD.MOV.U32 R8, RZ, RZ, R25 ;  /* 0x000000ffff087224 */ /* 0x000fe200078e0019 */
[----:B0-----:R-:W3:Y:S01]  /*14010*/  LDL.LU.64 R26, [R1+0xc68] ;  /* 0x000c6800011a7983 */ /* 0x001ee20000300a00 */
[----:B------:R-:W3:Y:S02]  /*14020*/  LDL.LU.64 R24, [R1+0xc60] ;  /* 0x000c600001187983 */ /* 0x000ee40000300a00 */
[----:B------:R-:W-:Y:S02]  /*14030*/  STL [R1+0xbe8], R0 ;  /* 0x000be80001007387 */ /* 0x000fe40000100800 */
[----:B-1----:R-:W-:Y:S01]  /*14040*/  STL.64 [R1+0x70], R4 ;  /* 0x0000700401007387 */ /* 0x002fe20000100a00 */
[----:B------:R-:W-:Y:S02]  /*14050*/  STL.64 [R1+0x78], R6 ;  /* 0x0000780601007387 */ /* 0x000fe40000100a00 */
[----:B------:R-:W0:Y:S02]  /*14060*/  LDSM.16.MT88.4 R4, [R2+0x6000] ;  /* 0x006000000204783b */ /* 0x000e240000004200 */
[----:B0-----:R0:W-:Y:S02]  /*14070*/  STL [R1+0xbec], R7 ;  /* 0x000bec0701007387 */ /* 0x0011e40000100800 */
[----:B------:R1:W-:Y:S02]  /*14080*/  STL [R1+0xc30], R6 ;  /* 0x000c300601007387 */ /* 0x0003e40000100800 */
[----:B------:R2:W-:Y:S02]  /*14090*/  STL.64 [R1+0xc28], R4 ;  /* 0x000c280401007387 */ /* 0x0005e40000100a00 */
[----:B0-----:R-:W-:-:S02]  /*140a0*/  IMAD.MOV.U32 R7, RZ, RZ, R3 ;  /* 0x000000ffff077224 */ /* 0x001fc400078e0003 */
[----:B-1----:R-:W-:Y:S02]  /*140b0*/  IMAD.MOV.U32 R6, RZ, RZ, R29 ;  /* 0x000000ffff067224 */ /* 0x002fe400078e001d */
[----:B--2---:R-:W-:Y:S02]  /*140c0*/  IMAD.MOV.U32 R4, RZ, RZ, R23 ;  /* 0x000000ffff047224 */ /* 0x004fe400078e0017 */
[----:B------:R-:W2:Y:S01]  /*140d0*/  LDL.LU R23, [R1+0xc58] ;  /* 0x000c580001177983 */ /* 0x000ea20000300800 */
[----:B------:R-:W4:Y:S01]  /*140e0*/  LDL.LU R5, [R1+0x4] ;  /* 0x0000040001057983 */ /* 0x000f220000300800 */
[C---:B---3--:R-:W-:Y:S11]  /*140f0*/  HMMA.16816.F32 R12, R24.reuse, R10, R12 ;  /* 0x0000000a180c723c */ /* 0x048ff6000000180c */
[----:B------:R-:W-:Y:S11]  /*14100*/  @!UPT UIADD3 URZ, URZ, URZ, URZ ;  /* 0x0000003f3f3ff290 */ /* 0x000ff6000fffe03f */
[----:B------:R-:W-:Y:S02]  /*14110*/  @!UPT UIADD3 URZ, URZ, URZ, URZ ;  /* 0x0000003f3f3ff290 */ /* 0x000fe4000fffe03f */
[----:B------:R-:W-:Y:S02]  /*14120*/  IMAD.MOV.U32 R29, RZ, RZ, R14 ;  /* 0x000000ffff1d7224 */ /* 0x000fe400078e000e */
[----:B------:R-:W-:Y:S02]  /*14130*/  IMAD.MOV.U32 R3, RZ, RZ, R15 ;  /* 0x000000ffff037224 */ /* 0x000fe400078e000f */
[----:B------:R-:W-:Y:S02]  /*14140*/  IMAD.MOV.U32 R18, RZ, RZ, R12 ;  /* 0x000000ffff127224 */ /* 0x000fe400078e000c */
[----:B------:R-:W-:Y:S01]  /*14150*/  IMAD.MOV.U32 R19, RZ, RZ, R13 ;  /* 0x000000ffff137224 */ /* 0x000fe200078e000d */
[----:B------:R-:W3:Y:S01]  /*14160*/  LDL.LU.64 R14, [R1+0xc50] ;  /* 0x000c5000010e7983 */ /* 0x000ee20000300a00 */
[----:B------:R-:W3:Y:S02]  /*14170*/  LDL.LU.64 R12, [R1+0xc48] ;  /* 0x000c4800010c7983 */ /* 0x000ee40000300a00 */
[----:B--2---:R-:W-:Y:S01]  /*14180*/  IMAD.MOV.U32 R0, RZ, RZ, R23 ;  /* 0x000000ffff007224 */ /* 0x004fe200078e0017 */
[----:B---3--:R-:W-:Y:S07]  /*14190*/  HMMA.16816.F32 R24, R24, R22, R12 ;  /* 0x000000161818723c */ /* 0x008fee000000180c */
[----:B------:R-:W-:-:S02]  /*141a0*/  IMAD.MOV.U32 R12, RZ, RZ, R22 ;  /* 0x000000ffff0c7224 */ /* 0x000fc400078e0016 */
[----:B------:R-:W4:Y:S01]  /*141b0*/  LDL.LU.64 R22, [R1+0xc40] ;  /* 0x000c400001167983 */ /* 0x000f220000300a00 */
[----:B------:R-:W4:Y:S11]  /*141c0*/  LDL.LU.64 R20, [R1+0xc38] ;  /* 0x000c380001147983 */ /* 0x000f360000300a00 */
[----:B------:R-:W-:Y:S02]  /*141d0*/  @!UPT UIADD3 URZ, URZ, URZ, URZ ;  /* 0x0000003f3f3ff290 */ /* 0x000fe4000fffe03f */
[----:B------:R-:W-:Y:S01]  /*141e0*/  STL.64 [R1+0xbf8], R26 ;  /* 0x000bf81a01007387 */ /* 0x000fe20000100a00 */
[----:B------:R0:W-:Y:S02]  /*141f0*/  STL.64 [R1+0xbf0], R24 ;  /* 0x000bf01801007387 */ /* 0x0001e40000100a00 */
[----:B0-----:R-:W-:Y:S02]  /*14200*/  IMAD.MOV.U32 R24, RZ, RZ, R9 ;  /* 0x000000ffff187224 */ /* 0x001fe400078e0009 */
[----:B------:R-:W-:Y:S02]  /*14210*/  IMAD.MOV.U32 R25, RZ, RZ, R8 ;  /* 0x000000ffff197224 */ /* 0x000fe400078e0008 */
[----:B------:R-:W-:Y:S01]  /*14220*/  IMAD.MOV.U32 R15, RZ, RZ, R0 ;  /* 0x000000ffff0f7224 */ /* 0x000fe200078e0000 */
[----:B----4-:R-:W-:Y:S01]  /*14230*/  HMMA.16816.F32 R8, R20, R10, R4 ;  /* 0x0000000a1408723c */ /* 0x010fe20000001804 */
[----:B------:R-:W2:Y:S01]  /*14240*/  LDL.LU R6, [R1+0xc30] ;  /* 0x000c300001067983 */ /* 0x000ea20000300800 */
[----:B------:R-:W3:Y:S11]  /*14250*/  LDL.LU.64 R4, [R1+0xc28] ;  /* 0x000c280001047983 */ /* 0x000ef60000300a00 */
[----:B------:R-:W-:Y:S10]  /*14260*/  @!UPT UIADD3 URZ, URZ, URZ, URZ ;  /* 0x0000003f3f3ff290 */ /* 0x000ff4000fffe03f */
[----:B------:R-:W-:Y:S01]  /*14270*/  STL [R1+0x14], R9 ;  /* 0x0000140901007387 */ /* 0x000fe20000100800 */
[----:B------:R0:W-:Y:S02]  /*14280*/  STL [R1+0x18], R10 ;  /* 0x0000180a01007387 */ /* 0x0001e40000100800 */
[----:B------:R-:W-:Y:S02]  /*14290*/  IMAD.MOV.U32 R0, RZ, RZ, R11 ;  /* 0x000000ffff007224 */ /* 0x000fe400078e000b */
[----:B------:R-:W-:Y:S01]  /*142a0*/  IMAD.MOV.U32 R7, RZ, RZ, R8 ;  /* 0x000000ffff077224 */ /* 0x000fe200078e0008 */
[----:B0-----:R-:W4:Y:S01]  /*142b0*/  LDL.LU.64 R10, [R1+0xc20] ;  /* 0x000c2000010a7983 */ /* 0x001f220000300a00 */
[----:B------:R-:W4:Y:S02]  /*142c0*/  LDL.LU.64 R8, [R1+0xc18] ;  /* 0x000c180001087983 */ /* 0x000f240000300a00 */
[----:B------:R-:W-:Y:S01]  /*142d0*/  IMAD.MOV.U32 R14, RZ, RZ, R12 ;  /* 0x000000ffff0e7224 */ /* 0x000fe200078e000c */
[----:B--2---:R-:W-:Y:S01]  /*142e0*/  STL.64 [R1+0xc08], R6 ;  /* 0x000c080601007387 */ /* 0x004fe20000100a00 */
[----:B---3--:R0:W-:Y:S02]  /*142f0*/  STL.64 [R1+0xc00], R4 ;  /* 0x000c000401007387 */ /* 0x0081e40000100a00 */
[----:B0-----:R-:W-:-:S03]  /*14300*/  IMAD.MOV.U32 R4, RZ, RZ, R18 ;  /* 0x000000ffff047224 */ /* 0x001fc600078e0012 */
[----:B----4-:R-:W-:Y:S01]  /*14310*/  HMMA.16816.F32 R20, R20, R14, R8 ;  /* 0x0000000e1414723c */ /* 0x010fe20000001808 */
[----:B------:R-:W0:Y:S04]  /*14320*/  LDSM.16.MT88.4 R12, [R2+0x6800] ;  /* 0x00680000020c783b */ /* 0x000e280000004200 */
[----:B------:R-:W2:Y:S01]  /*14330*/  LDL.LU R18, [R1+0xc14] ;  /* 0x000c140001127983 */ /* 0x000ea20000300800 */
[----:B------:R-:W-:Y:S02]  /*14340*/  IMAD.MOV.U32 R5, RZ, RZ, R19 ;  /* 0x000000ffff057224 */ /* 0x000fe400078e0013 */
[----:B------:R-:W2:Y:S02]  /*14350*/  LDL.LU R19, [R1+0xc10] ;  /* 0x000c100001137983 */ /* 0x000ea40000300800 */
[----:B------:R-:W-:-:S02]  /*14360*/  IMAD.MOV.U32 R6, RZ, RZ, R29 ;  /* 0x000000ffff067224 */ /* 0x000fc400078e001d */
[----:B------:R-:W-:Y:S01]  /*14370*/  IMAD.MOV.U32 R7, RZ, RZ, R3 ;  /* 0x000000ffff077224 */ /* 0x000fe200078e0003 */
[----:B------:R-:W-:Y:S04]  /*14380*/  LDSM.16.MT88.4 R8, [R28+0x6800] ;  /* 0x006800001c08783b */ /* 0x000fe80000004200 */
[----:B0-----:R-:W-:Y:S01]  /*14390*/  STL.64 [R1+0xbd8], R14 ;  /* 0x000bd80e01007387 */ /* 0x001fe20000100a00 */
[----:B------:R0:W-:Y:S03]  /*143a0*/  STL.64 [R1+0xbd0], R12 ;  /* 0x000bd00c01007387 */ /* 0x0001e60000100a00 */
[----:B0-----:R-:W3:Y:S01]  /*143b0*/  LDL.LU.64 R12, [R1+0x70] ;  /* 0x00007000010c7983 */ /* 0x001ee20000300a00 */
[----:B------:R-:W4:Y:S01]  /*143c0*/  LDL.LU.64 R14, [R1+0x78] ;  /* 0x00007800010e7983 */ /* 0x000f220000300a00 */
[C---:B--2---:R-:W-:Y:S11]  /*143d0*/  HMMA.16816.F32 R24, R16.reuse, R24, R4 ;  /* 0x000000181018723c */ /* 0x044ff60000001804 */
[----:B------:R-:W-:Y:S11]  /*143e0*/  @!UPT UIADD3 URZ, URZ, URZ, URZ ;  /* 0x0000003f3f3ff290 */ /* 0x000ff6000fffe03f */
[----:B------:R-:W-:Y:S02]  /*143f0*/  @!UPT UIADD3 URZ, URZ, URZ, URZ ;  /* 0x0000003f3f3ff290 */ /* 0x000fe4000fffe03f */
[----:B------:R-:W-:Y:S02]  /*14400*/  IMAD.MOV.U32 R3, RZ, RZ, R26 ;  /* 0x000000ffff037224 */ /* 0x000fe400078e001a */
[----:B------:R-:W-:Y:S02]  /*14410*/  IMAD.MOV.U32 R2, RZ, RZ, R27 ;  /* 0x000000ffff027224 */ /* 0x000fe400078e001b */
[----:B------:R-:W-:Y:S01]  /*14420*/  IMAD.MOV.U32 R29, RZ, RZ, R25 ;  /* 0x000000ffff1d7224 */ /* 0x000fe200078e0019 */
[----:B----4-:R-:W-:Y:S01]  /*14430*/  STL [R1+0xbe0], R15 ;  /* 0x000be00f01007387 */ /* 0x010fe20000100800 */
[----:B------:R-:W2:Y:S02]  /*14440*/  LDL.LU.64 R6, [R1+0xc08] ;  /* 0x000c080001067983 */ /* 0x000ea40000300a00 */
[----:B------:R-:W4:Y:S02]  /*14450*/  LDL.LU.64 R4, [R1+0xc00] ;  /* 0x000c000001047983 */ /* 0x000f240000300a00 */
[----:B------:R0:W-:Y:S01]  /*14460*/  STL [R1+0x20], R24 ;  /* 0x0000201801007387 */ /* 0x0001e20000100800 */
[----:B------:R-:W3:Y:S04]  /*14470*/  LDL.LU.64 R26, [R1+0xbf8] ;  /* 0x000bf800011a7983 */ /* 0x000ee80000300a00 */
[----:B0-----:R-:W3:Y:S02]  /*14480*/  LDL.LU.64 R24, [R1+0xbf0] ;  /* 0x000bf00001187983 */ /* 0x001ee40000300a00 */
[----:B---3--:R-:W-:Y:S11]  /*14490*/  HMMA.16816.F32 R16, R16, R12, R24 ;  /* 0x0000000c1010723c */ /* 0x008ff60000001818 */
[----:B------:R-:W-:Y:S11]  /*144a0*/  @!UPT UIADD3 URZ, URZ, URZ, URZ ;  /* 0x0000003f3f3ff290 */ /* 0x000ff6000fffe03f */
[----:B------:R-:W-:Y:S01]  /*144b0*/  @!UPT UIADD3 URZ, URZ, URZ, URZ ;  /* 0x0000003f3f3ff290 */ /* 0x000fe2000fffe03f */
[----:B------:R0:W-:Y:S01]  /*144c0*/  STL [R1+0x4], R17 ;  /* 0x0000041101007387 */ /* 0x0001e20000100800 */
[----:B------:R-:W-:Y:S02]  /*144d0*/  IMAD.MOV.U32 R15, RZ, RZ, R16 ;  /* 0x000000ffff0f7224 */ /* 0x000fe400078e0010 */
[----:B------:R1:W-:Y:S02]  /*144e0*/  STL.64 [R1+0x8], R18 ;  /* 0x0000081201007387 */ /* 0x0003e40000100a00 */
[----:B--2---:R-:W-:Y:S02]  /*144f0*/  IMAD.MOV.U32 R16, RZ, RZ, R7 ;  /* 0x000000ffff107224 */ /* 0x004fe400078e0007 */
[----:B------:R-:W4:Y:S04]  /*14500*/  LDL.LU R7, [R1+0xbec] ;  /* 0x000bec0001077983 */ /* 0x000f280000300800 */
[----:B0-----:R-:W4:Y:S04]  /*14510*/  LDL.LU R17, [R1+0x14] ;  /* 0x0000140001117983 */ /* 0x001f280000300800 */
[----:B-1----:R-:W4:Y:S01]  /*14520*/  LDL.LU R18, [R1+0x18] ;  /* 0x0000180001127983 */ /* 0x002f220000300800 */
[----:B------:R-:W-:-:S02]  /*14530*/  IMAD.MOV.U32 R19, RZ, RZ, R0 ;  /* 0x000000ffff137224 */ /* 0x000fc400078e0000 */
[----:B------:R-:W2:Y:S02]  /*14540*/  LDL.LU R0, [R1+0xbe8] ;  /* 0x000be80001007983 */ /* 0x000ea40000300800 */
[----:B------:R-:W4:Y:S01]  /*14550*/  LDL.LU R24, [R1+0x60] ;  /* 0x0000600001187983 */ /* 0x000f220000300800 */
[----:B------:R-:W4:Y:S02]  /*14560*/  LDL.LU R25, [R1+0x64] ;  /* 0x0000640001197983 */ /* 0x000f240000300800 */
[C---:B----4-:R-:W-:Y:S08]  /*14570*/  HMMA.16816.F32 R16, R4.reuse, R24, R16 ;  /* 0x000000180410723c */ /* 0x050ff00000001810 */
[----:B------:R-:W-:Y:S01]  /*14580*/  HMMA.16816.F32 R24, R4, R12, R20 ;  /* 0x0000000c0418723c */ /* 0x000fe20000001814 */
[----:B------:R-:W0:Y:S11]  /*14590*/  LDSM.16.MT88.4 R20, [R28+0x7000] ;  /* 0x007000001c14783b */ /* 0x000e360000004200 */
[----:B------:R-:W-:Y:S11]  /*145a0*/  @!UPT UIADD3 URZ, URZ, URZ, URZ ;  /* 0x0000003f3f3ff290 */ /* 0x000ff6000fffe03f */
[----:B------:R1:W-:Y:S01]  /*145b0*/  STL.64 [R1+0xbc8], R26 ;  /* 0x000bc81a01007387 */ /* 0x0003e20000100a00 */
[----:B------:R-:W-:Y:S03]  /*145c0*/  STL.64 [R1+0xbc0], R24 ;  /* 0x000bc01801007387 */ /* 0x000fe60000100a00 */
[----:B-1----:R-:W3:Y:S01]  /*145d0*/  LDL.LU R26, [R1+0x68] ;  /* 0x00006800011a7983 */ /* 0x002ee20000300800 */
[----:B--2---:R-:W-:Y:S02]  /*145e0*/  IMAD.MOV.U32 R27, RZ, RZ, R0 ;  /* 0x000000ffff1b7224 */ /* 0x004fe400078e0000 */
[----:B------:R-:W2:Y:S01]  /*145f0*/  LDL.LU R0, [R1+0xbe4] ;  /* 0x000be40001007983 */ /* 0x000ea20000300800 */
[----:B0-----:R0:W-:Y:S01]  /*14600*/  STL [R1+0xbb4], R20 ;  /* 0x000bb41401007387 */ /* 0x0011e20000100800 */
[----:B------:R-:W-:Y:S02]  /*14610*/  STL [R1+0xbb0], R21 ;  /* 0x000bb01501007387 */ /* 0x000fe40000100800 */
[----:B------:R1:W-:Y:S02]  /*14620*/  STL [R1+0xbac], R22 ;  /* 0x000bac1601007387 */ /* 0x0003e40000100800 */
[----:B------:R4:W-:Y:S01]  /*14630*/  STL [R1+0xba8], R23 ;  /* 0x000ba81701007387 */ /* 0x0009e20000100800 */
[----:B0-----:R-:W3:Y:S01]  /*14640*/  LDL.LU R20, [R1+0x20] ;  /* 0x0000200001147983 */ /* 0x001ee20000300800 */
[----:B-1----:R-:W-:-:S02]  /*14650*/  IMAD.MOV.U32 R22, RZ, RZ, R3 ;  /* 0x000000ffff167224 */ /* 0x002fc400078e0003 */
[----:B----4-:R-:W-:Y:S02]  /*14660*/  IMAD.MOV.U32 R23, RZ, RZ, R2 ;  /* 0x000000ffff177224 */ /* 0x010fe400078e0002 */
[----:B------:R-:W-:Y:S01]  /*14670*/  IMAD.MOV.U32 R21, RZ, RZ, R29 ;  /* 0x000000ffff157224 */ /* 0x000fe200078e001d */
[----:B--2---:R-:W0:Y:S02]  /*14680*/  LDSM.16.M88.4 R4, [R0+0x8180] ;  /* 0x008180000004783b */ /* 0x004e240000000200 */
[----:B0-----:R-:W-:Y:S02]  /*14690*/  IMAD.MOV.U32 R3, RZ, RZ, R6 ;  /* 0x000000ffff037224 */ /* 0x001fe400078e0006 */
[----:B------:R-:W-:Y:S01]  /*146a0*/  STL.64 [R1+0x30], R4 ;  /* 0x0000300401007387 */ /* 0x000fe20000100a00 */
[----:B------:R-:W-:Y:S02]  /*146b0*/  IMAD.MOV.U32 R2, RZ, RZ, R7 ;  /* 0x000000ffff027224 */ /* 0x000fe400078e0007 */
[----:B------:R-:W0:Y:S03]  /*146c0*/  LDSM.16.M88.4 R4, [R0+0xa180] ;  /* 0x00a180000004783b */ /* 0x000e260000000200 */
[----:B------:R-:W-:Y:S01]  /*146d0*/  STL [R1+0xba4], R2 ;  /* 0x000ba40201007387 */ /* 0x000fe20000100800 */
[----:B------:R1:W-:Y:S02]  /*146e0*/  STL [R1+0xba0], R3 ;  /* 0x000ba00301007387 */ /* 0x0003e40000100800 */
[----:B------:R-:W-:Y:S01]  /*146f0*/  STL [R1+0xbb8], R28 ;  /* 0x000bb81c01007387 */ /* 0x000fe20000100800 */
[----:B-1----:R-:W-:Y:S01]  /*14700*/  LOP3.LUT R3, R28, 0x40, RZ, 0x3c, !PT ;  /* 0x000000401c037812 */ /* 0x002fe200078e3cff */
[----:B0-----:R-:W-:Y:S01]  /*14710*/  STL [R1+0x50], R4 ;  /* 0x0000500401007387 */ /* 0x001fe20000100800 */
[----:B------:R-:W-:-:S02]  /*14720*/  IMAD.MOV.U32 R29, RZ, RZ, R5 ;  /* 0x000000ffff1d7224 */ /* 0x000fc400078e0005 */
[----:B------:R-:W-:Y:S02]  /*14730*/  STL [R1+0x58], R6 ;  /* 0x0000580601007387 */ /* 0x000fe40000100800 */
[----:B------:R-:W-:Y:S02]  /*14740*/  IMAD.MOV.U32 R0, RZ, RZ, R7 ;  /* 0x000000ffff007224 */ /* 0x000fe400078e0007 */
[----:B------:R-:W0:Y:S04]  /*14750*/  LDSM.16.MT88.4 R4, [R3+0x7000] ;  /* 0x007000000304783b */ /* 0x000e280000004200 */
[----:B0-----:R-:W-:Y:S01]  /*14760*/  STL.64 [R1+0xb98], R6 ;  /* 0x000b980601007387 */ /* 0x001fe20000100a00 */
[----:B------:R0:W-:Y:S02]  /*14770*/  STL.64 [R1+0xb90], R4 ;  /* 0x000b900401007387 */ /* 0x0001e40000100a00 */
[----:B0-----:R-:W-:-:S02]  /*14780*/  IMAD.MOV.U32 R4, RZ, RZ, R15 ;  /* 0x000000ffff047224 */ /* 0x001fc400078e000f */
[----:B------:R-:W2:Y:S01]  /*14790*/  LDL.LU R15, [R1+0xbe0] ;  /* 0x000be000010f7983 */ /* 0x000ea20000300800 */
[----:B------:R-:W4:Y:S02]  /*147a0*/  LDL.LU R5, [R1+0x4] ;  /* 0x0000040001057983 */ /* 0x000f240000300800 */
[----:B------:R-:W4:Y:S02]  /*147b0*/  LDL.LU R6, [R1+0x8] ;  /* 0x0000080001067983 */ /* 0x000f240000300800 */
[----:B------:R-:W4:Y:S01]  /*147c0*/  LDL.LU R7, [R1+0xc] ;  /* 0x00000c0001077983 */ /* 0x000f220000300800 */
[C---:B---3--:R-:W-:Y:S11]  /*147d0*/  HMMA.16816.F32 R20, R8.reuse, R26, R20 ;  /* 0x0000001a0814723c */ /* 0x048ff60000001814 */
[----:B------:R-:W-:Y:S11]  /*147e0*/  @!UPT UIADD3 URZ, URZ, URZ, URZ ;  /* 0x0000003f3f3ff290 */ /* 0x000ff6000fffe03f */
[----:B------:R-:W-:Y:S01]  /*147f0*/  @!UPT UIADD3 URZ, URZ, URZ, URZ ;  /* 0x0000003f3f3ff290 */ /* 0x000fe2000fffe03f */
[----:B------:R0:W-:Y:S02]  /*14800*/  STL.64 [R1+0x40], R20 ;  /* 0x0000401401007387 */ /* 0x0001e40000100a00 */
[----:B0-----:R-:W-:Y:S02]  /*14810*/  IMAD.MOV.U32 R21, RZ, RZ, R14 ;  /* 0x000000ffff157224 */ /* 0x001fe400078e000e */
[----:B--2---:R-:W-:Y:S01]  /*14820*/  IMAD.MOV.U32 R2, RZ, RZ, R15 ;  /* 0x000000ffff027224 */ /* 0x004fe200078e000f */
[----:B----4-:R-:W-:Y:S01]  /*14830*/  HMMA.16816.F32 R4, R8, R14, R4 ;  /* 0x0000000e0804723c */ /* 0x010fe20000001804 */
[----:B------:R-:W2:Y:S01]  /*14840*/  LDL.LU.64 R14, [R1+0xbd8] ;  /* 0x000bd800010e7983 */ /* 0x000ea20000300a00 */
[----:B------:R-:W2:Y:S02]  /*14850*/  LDL.LU.64 R12, [R1+0xbd0] ;  /* 0x000bd000010c7983 */ /* 0x000ea40000300a00 */
[----:B------:R-:W-:Y:S02]  /*14860*/  IMAD.MOV.U32 R28, RZ, RZ, R22 ;  /* 0x000000ffff1c7224 */ /* 0x000fe400078e0016 */
[----:B------:R-:W-:-:S02]  /*14870*/  IMAD.MOV.U32 R20, RZ, RZ, R23 ;  /* 0x000000ffff147224 */ /* 0x000fc400078e0017 */
[----:B------:R-:W-:Y:S01]  /*14880*/  IMAD.MOV.U32 R10, RZ, RZ, R21 ;  /* 0x000000ffff0a7224 */ /* 0x000fe200078e0015 */
[----:B--2---:R-:W-:Y:S01]  /*14890*/  HMMA.16816.F32 R16, R12, R26, R16 ;  /* 0x0000001a0c10723c */ /* 0x004fe20000001810 */
[----:B------:R-:W2:Y:S01]  /*148a0*/  LDL.LU.64 R26, [R1+0xbc8] ;  /* 0x000bc800011a7983 */ /* 0x000ea20000300a00 */
[----:B------:R-:W2:Y:S11]  /*148b0*/  LDL.LU.64 R24, [R1+0xbc0] ;  /* 0x000bc00001187983 */ /* 0x000eb60000300a00 */
[----:B------:R-:W-:Y:S11]  /*148c0*/  @!UPT UIADD3 URZ, URZ, URZ, URZ ;  /* 0x0000003f3f3ff290 */ /* 0x000ff6000fffe03f */
[----:B------:R-:W-:Y:S02]  /*148d0*/  IMAD.MOV.U32 R21, RZ, RZ, R16 ;  /* 0x000000ffff157224 */ /* 0x000fe400078e0010 */
[----:B------:R-:W-:Y:S02]  /*148e0*/  IMAD.MOV.U32 R22, RZ, RZ, R17 ;  /* 0x000000ffff167224 */ /* 0x000fe400078e0011 */
[----:B------:R-:W-:Y:S01]  /*148f0*/  IMAD.MOV.U32 R23, RZ, RZ, R18 ;  /* 0x000000ffff177224 */ /* 0x000fe200078e0012 */
[----:B------:R-:W3:Y:S01]  /*14900*/  LDL.LU R16, [R1+0x40] ;  /* 0x0000400001107983 */ /* 0x000ee20000300800 */
[----:B------:R-:W3:Y:S02]  /*14910*/  LDL.LU R17, [R1+0x44] ;  /* 0x0000440001117983 */ /* 0x000ee40000300800 */
[----:B------:R-:W-:Y:S02]  /*14920*/  IMAD.MOV.U32 R18, RZ, RZ, R28 ;  /* 0x000000ffff127224 */ /* 0x000fe400078e001c */
[----:B------:R-:W4:Y:S01]  /*14930*/  LDL.LU R28, [R1+0xbb8] ;  /* 0x000bb800011c7983 */ /* 0x000f220000300800 */
[----:B------:R-:W-:-:S02]  /*14940*/  IMAD.MOV.U32 R11, RZ, RZ, R2 ;  /* 0x000000ffff0b7224 */ /* 0x000fc400078e0002 */
[----:B------:R-:W-:Y:S02]  /*14950*/  IMAD.MOV.U32 R2, RZ, RZ, R19 ;  /* 0x000000ffff027224 */ /* 0x000fe400078e0013 */
[----:B------:R-:W-:Y:S02]  /*14960*/  IMAD.MOV.U32 R19, RZ, RZ, R20 ;  /* 0x000000ffff137224 */ /* 0x000fe400078e0014 */
[----:B------:R-:W3:Y:S01]  /*14970*/  LDL.LU R20, [R1+0xbb4] ;  /* 0x000bb40001147983 */ /* 0x000ee20000300800 */
[----:B--2---:R-:W-:Y:S03]  /*14980*/  HMMA.16816.F32 R8, R12, R10, R24 ;  /* 0x0000000a0c08723c */ /* 0x004fe60000001818 */
[----:B------:R-:W3:Y:S01]  /*14990*/  LDL.LU R24, [R1+0x30] ;  /* 0x0000300001187983 */ /* 0x000ee20000300800 */
[----:B------:R-:W3:Y:S11]  /*149a0*/  LDL.LU R25, [R1+0x34] ;  /* 0x0000340001197983 */ /* 0x000ef60000300800 */
[----:B------:R-:W-:Y:S09]  /*149b0*/  @!UPT UIADD3 URZ, URZ, URZ, URZ ;  /* 0x0000003f3f3ff290 */ /* 0x000ff2000fffe03f */
[----:B------:R-:W-:Y:S02]  /*149c0*/  IMAD.MOV.U32 R15, RZ, RZ, R8 ;  /* 0x000000ffff0f7224 */ /* 0x000fe400078e0008 */
[----:B------:R-:W-:Y:S02]  /*149d0*/  IMAD.MOV.U32 R14, RZ, RZ, R9 ;  /* 0x000000ffff0e7224 */ /* 0x000fe400078e0009 */
[----:B------:R-:W-:Y:S02]  /*149e0*/  IMAD.MOV.U32 R13, RZ, RZ, R10 ;  /* 0x000000ffff0d7224 */ /* 0x000fe400078e000a */
[----:B------:R-:W-:Y:S02]  /*149f0*/  IMAD.MOV.U32 R12, RZ, RZ, R11 ;  /* 0x000000ffff0c7224 */ /* 0x000fe400078e000b */
[----:B----4-:R-:W0:Y:S04]  /*14a00*/  LDSM.16.MT88.4 R8, [R28+0x7800] ;  /* 0x007800001c08783b */ /* 0x010e280000004200 */
[----:B0-----:R0:W-:Y:S01]  /*14a10*/  STL.64 [R1+0xb78], R10 ;  /* 0x000b780a01007387 */ /* 0x0011e20000100a00 */
[----:B------:R1:W-:Y:S02]  /*14a20*/  STL.64 [R1+0xb70], R8 ;  /* 0x000b700801007387 */ /* 0x0003e40000100a00 */
[----:B0-----:R-:W-:-:S02]  /*14a30*/  IMAD.MOV.U32 R10, RZ, RZ, R13 ;  /* 0x000000ffff0a7224 */ /* 0x001fc400078e000d */
[----:B-1----:R-:W-:Y:S02]  /*14a40*/  IMAD.MOV.U32 R8, RZ, RZ, R15 ;  /* 0x000000ffff087224 */ /* 0x002fe400078e000f */
[----:B------:R-:W-:Y:S02]  /*14a50*/  IMAD.MOV.U32 R9, RZ, RZ, R14 ;  /* 0x000000ffff097224 */ /* 0x000fe400078e000e */
[----:B------:R-:W-:Y:S02]  /*14a60*/  IMAD.MOV.U32 R11, RZ, RZ, R12 ;  /* 0x000000ffff0b7224 */ /* 0x000fe400078e000c */
[----:B------:R-:W0:Y:S04]  /*14a70*/  LDSM.16.MT88.4 R12, [R3+0x7800] ;  /* 0x00780000030c783b */ /* 0x000e280000004200 */
[----:B------:R-:W-:Y:S01]  /*14a80*/  STL.64 [R1+0xb88], R10 ;  /* 0x000b880a01007387 */ /* 0x000fe20000100a00 */
[----:B------:R1:W-:Y:S02]  /*14a90*/  STL.64 [R1+0xb80], R8 ;  /* 0x000b800801007387 */ /* 0x0003e40000100a00 */
[----:B-1----:R-:W-:-:S02]  /*14aa0*/  IMAD.MOV.U32 R8, RZ, RZ, R21 ;  /* 0x000000ffff087224 */ /* 0x002fc400078e0015 */
[----:B------:R-:W-:Y:S01]  /*14ab0*/  IMAD.MOV.U32 R9, RZ, RZ, R22 ;  /* 0x000000ffff097224 */ /* 0x000fe200078e0016 */
[----:B------:R-:W3:Y:S01]  /*14ac0*/  LDL.LU R21, [R1+0xbb0] ;  /* 0x000bb00001157983 */ /* 0x000ee20000300800 */
[----:B------:R-:W3:Y:S02]  /*14ad0*/  LDL.LU R22, [R1+0xbac] ;  /* 0x000bac0001167983 */ /* 0x000ee40000300800 */
[----:B------:R-:W-:Y:S02]  /*14ae0*/  IMAD.MOV.U32 R10, RZ, RZ, R23 ;  /* 0x000000ffff0a7224 */ /* 0x000fe400078e0017 */
[----:B------:R-:W-:Y:S01]  /*14af0*/  IMAD.MOV.U32 R11, RZ, RZ, R2 ;  /* 0x000000ffff0b7224 */ /* 0x000fe200078e0002 */
[----:B------:R-:W3:Y:S01]  /*14b00*/  LDL.LU R23, [R1+0xba8] ;  /* 0x000ba80001177983 */ /* 0x000ee20000300800 */
[----:B------:R-:W2:Y:S02]  /*14b10*/  LDL.LU R2, [R1+0xba4] ;  /* 0x000ba40001027983 */ /* 0x000ea40000300800 */
[----:B------:R-:W-:Y:S02]  /*14b20*/  STL [R1+0xaac], R28 ;  /* 0x000aac1c01007387 */ /* 0x000fe40000100800 */
[----:B------:R-:W4:Y:S01]  /*14b30*/  LDL.LU R3, [R1+0xba0] ;  /* 0x000ba00001037983 */ /* 0x000f220000300800 */
[----:B0-----:R-:W-:Y:S01]  /*14b40*/  STL.64 [R1+0xb68], R14 ;  /* 0x000b680e01007387 */ /* 0x001fe20000100a00 */
[----:B------:R0:W-:Y:S03]  /*14b50*/  STL.64 [R1+0xb60], R12 ;  /* 0x000b600c01007387 */ /* 0x0001e60000100a00 */
[----:B0-----:R-:W2:Y:S01]  /*14b60*/  LDL.LU R12, [R1+0x50] ;  /* 0x00005000010c7983 */ /* 0x001ea20000300800 */
[----:B------:R-:W-:Y:S01]  /*14b70*/  IMAD.MOV.U32 R13, RZ, RZ, R29 ;  /* 0x000000ffff0d7224 */ /* 0x000fe200078e001d */
[C---:B---3--:R-:W-:Y:S08]  /*14b80*/  HMMA.16816.F32 R16, R20.reuse, R24, R16 ;  /* 0x000000181410723c */ /* 0x048ff00000001810 */
[----:B--2---:R-:W-:Y:S01]  /*14b90*/  HMMA.16816.F32 R20, R20, R12, R4 ;  /* 0x0000000c1414723c */ /* 0x004fe20000001804 */
[----:B------:R-:W2:Y:S01]  /*14ba0*/  LDL.LU.64 R6, [R1+0xb98] ;  /* 0x000b980001067983 */ /* 0x000ea20000300a00 */
[----:B------:R-:W2:Y:S06]  /*14bb0*/  LDL.LU.64 R4, [R1+0xb90] ;  /* 0x000b900001047983 */ /* 0x000eac0000300a00 */
[C---:B--2---:R-:W-:Y:S01]  /*14bc0*/  HMMA.16816.F32 R24, R4.reuse, R24, R8 ;  /* 0x000000180418723c */ /* 0x044fe20000001808 */
[----:B------:R-:W2:Y:S01]  /*14bd0*/  LDL.LU.64 R10, [R1+0xb88] ;  /* 0x000b8800010a7983 */ /* 0x000ea20000300a00 */
[----:B------:R-:W2:Y:S06]  /*14be0*/  LDL.LU.64 R8, [R1+0xb80] ;  /* 0x000b800001087983 */ /* 0x000eac0000300a00 */
[----:B--2---:R-:W-:Y:S01]  /*14bf0*/  HMMA.16816.F32 R4, R4, R12, R8 ;  /* 0x0000000c0404723c */ /* 0x004fe20000001808 */
[----:B------:R-:W2:Y:S01]  /*14c00*/  LDL.LU.64 R10, [R1+0xb78] ;  /* 0x000b7800010a7983 */ /* 0x000ea20000300a00 */
[----:B------:R-:W2:Y:S11]  /*14c10*/  LDL.LU.64 R8, [R1+0xb70] ;  /* 0x000b700001087983 */ /* 0x000eb60000300a00 */
[----:B------:R-:W-:Y:S10]  /*14c20*/  @!UPT UIADD3 URZ, URZ, URZ, URZ ;  /* 0x0000003f3f3ff290 */ /* 0x000ff4000fffe03f */
[----:B------:R4:W-:Y:S02]  /*14c30*/  STL.64 [R1+0xb58], R6 ;  /* 0x000b580601007387 */ /* 0x0009e40000100a00 */
[----:B----4-:R-:W-:Y:S02]  /*14c40*/  IMAD.MOV.U32 R6, RZ, RZ, R3 ;  /* 0x000000ffff067224 */ /* 0x010fe400078e0003 */
[----:B------:R-:W-:Y:S01]  /*14c50*/  IMAD.MOV.U32 R7, RZ, RZ, R2 ;  /* 0x000000ffff077224 */ /* 0x000fe200078e0002 */
[----:B------:R-:W-:Y:S06]  /*14c60*/  STL.64 [R1+0xb50], R4 ;  /* 0x000b500401007387 */ /* 0x000fec0000100a00 */
[----:B--2---:R-:W-:Y:S11]  /*14c70*/  HMMA.16816.F32 R12, R8, R6, R16 ;  /* 0x00000006080c723c */ /* 0x004ff60000001810 */
[----:B------:R-:W-:Y:S11]  /*14c80*/  @!UPT UIADD3 URZ, URZ, URZ, URZ ;  /* 0x0000003f3f3ff290 */ /* 0x000ff6000fffe03f */
[----:B------:R-:W-:Y:S01]  /*14c90*/  @!UPT UIADD3 URZ, URZ, URZ, URZ ;  /* 0x0000003f3f3ff290 */ /* 0x000fe2000fffe03f */
[----:B------:R-:W-:Y:S01]  /*14ca0*/  STL.64 [R1+0x40], R12 ;  /* 0x0000400c01007387 */ /* 0x000fe20000100a00 */
[----:B------:R0:W-:Y:S02]  /*14cb0*/  STL.64 [R1+0x48], R14 ;  /* 0x0000480e01007387 */ /* 0x0001e40000100a00 */
[----:B------:R-:W0:Y:S02]  /*14cc0*/  LDL.LU R18, [R1+0x58] ;  /* 0x0000580001127983 */ /* 0x000e240000300800 */
[----:B------:R-:W-:Y:S02]  /*14cd0*/  IMAD.MOV.U32 R19, RZ, RZ, R0 ;  /* 0x000000ffff137224 */ /* 0x000fe400078e0000 */
[----:B------:R-:W-:Y:S02]  /*14ce0*/  IMAD.MOV.U32 R3, RZ, RZ, R14 ;  /* 0x000000ffff037224 */ /* 0x000fe400078e000e */
[----:B------:R-:W-:Y:S02]  /*14cf0*/  IMAD.MOV.U32 R29, RZ, RZ, R13 ;  /* 0x000000ffff1d7224 */ /* 0x000fe400078e000d */
[----:B------:R-:W-:-:S05]  /*14d00*/  IMAD.MOV.U32 R2, RZ, RZ, R12 ;  /* 0x000000ffff027224 */ /* 0x000fca00078e000c */
[----:B------:R-:W-:Y:S01]  /*14d10*/  STL [R1+0xab8], R2 ;  /* 0x000ab80201007387 */ /* 0x000fe20000100800 */
[----:B------:R-:W-:Y:S02]  /*14d20*/  STL [R1+0xab4], R29 ;  /* 0x000ab41d01007387 */ /* 0x000fe40000100800 */
[----:B------:R-:W-:Y:S01]  /*14d30*/  STL [R1+0xab0], R3 ;  /* 0x000ab00301007387 */ /* 0x000fe20000100800 */
[----:B0-----:R-:W-:Y:S11]  /*14d40*/  HMMA.16816.F32 R12, R8, R18, R20 ;  /* 0x00000012080c723c */ /* 0x001ff60000001814 */
[----:B------:R-:W-:Y:S11]  /*14d50*/  @!UPT UIADD3 URZ, URZ, URZ, URZ ;  /* 0x0000003f3f3ff290 */ /* 0x000ff6000fffe03f */
[----:B------:R-:W-:Y:S01]  /*14d60*/  @!UPT UIADD3 URZ, URZ, URZ, URZ ;  /* 0x0000003f3f3ff290 */ /* 0x000fe2000fffe03f */
[----:B------:R-:W-:Y:S01]  /*14d70*/  STL.64 [R1+0x20], R12 ;  /* 0x0000200c01007387 */ /* 0x000fe20000100a00 */
[----:B------:R-:W-:Y:S02]  /*14d80*/  IMAD.MOV.U32 R21, RZ, RZ, R15 ;  /* 0x000000ffff157224 */ /* 0x000fe400078e000f */
[----:B------:R-:W-:Y:S02]  /*14d90*/  IMAD.MOV.U32 R20, RZ, RZ, R14 ;  /* 0x000000ffff147224 */ /* 0x000fe400078e000e */
[----:B------:R0:W-:Y:S02]  /*14da0*/  STL.64 [R1+0x28], R14 ;  /* 0x0000280e01007387 */ /* 0x0001e40000100a00 */
[----:B------:R-:W-:Y:S02]  /*14db0*/  IMAD.MOV.U32 R9, RZ, RZ, R13 ;  /* 0x000000ffff097224 */ /* 0x000fe400078e000d */
[----:B------:R-:W-:Y:S01]  /*14dc0*/  IMAD.MOV.U32 R8, RZ, RZ, R12 ;  /* 0x000000ffff087224 */ /* 0x000fe200078e000c */
[----:B0-----:R-:W2:Y:S01]  /*14dd0*/  LDL.LU.64 R14, [R1+0xb68] ;  /* 0x000b6800010e7983 */ /* 0x001ea20000300a00 */
[----:B------:R-:W2:Y:S02]  /*14de0*/  LDL.LU.64 R12, [R1+0xb60] ;  /* 0x000b6000010c7983 */ /* 0x000ea40000300a00 */
[----:B------:R-:W3:Y:S02]  /*14df0*/  LDL.LU R23, [R1+0x690] ;  /* 0x0006900001177983 */ /* 0x000ee40000300800 */
[----:B------:R-:W4:Y:S01]  /*14e00*/  LDL.LU R3, [R1+0x680] ;  /* 0x0006800001037983 */ /* 0x000f220000300800 */
[----:B------:R-:W3:Y:S01]  /*14e10*/  LDL.LU R29, [R1+0x2c8] ;  /* 0x0002c800011d7983 */ /* 0x000ee20000300800 */
[----:B------:R-:W3:Y:S02]  /*14e20*/  LDL.LU R2, [R1+0x678] ;  /* 0x0006780001027983 */ /* 0x000ee40000300800 */
[----:B------:R-:W3:Y:S02]  /*14e30*/  LDL.LU R28, [R1+0x2d0] ;  /* 0x0002d000011c7983 */ /* 0x000ee40000300800 */
[----:B------:R-:W3:Y:S01]  /*14e40*/  LDL.LU R0, [R1+0x670] ;  /* 0x0006700001007983 */ /* 0x000ee20000300800 */
[----:B------:R0:W-:Y:S04]  /*14e50*/  STL [R1+0xac8], R8 ;  /* 0x000ac80801007387 */ /* 0x0001e80000100800 */
[----:B0-----:R-:W3:Y:S01]  /*14e60*/  LDL.LU R8, [R1+0x684] ;  /* 0x0006840001087983 */ /* 0x001ee20000300800 */
[----:B------:R0:W-:Y:S03]  /*14e70*/  STL [R1+0xac4], R9 ;  /* 0x000ac40901007387 */ /* 0x0001e60000100800 */
[----:B0-----:R-:W3:Y:S01]  /*14e80*/  LDL.LU R9, [R1+0x688] ;  /* 0x0006880001097983 */ /* 0x001ee20000300800 */
[----:B------:R0:W-:Y:S03]  /*14e90*/  STL [R1+0xac0], R20 ;  /* 0x000ac01401007387 */ /* 0x0001e60000100800 */
[----:B0-----:R-:W3:Y:S01]  /*14ea0*/  LDL.LU R20, [R1+0x68c] ;  /* 0x00068c0001147983 */ /* 0x001ee20000300800 */
[----:B------:R0:W-:Y:S03]  /*14eb0*/  STL [R1+0xabc], R21 ;  /* 0x000abc1501007387 */ /* 0x0001e60000100800 */
[----:B0-----:R-:W4:Y:S01]  /*14ec0*/  LDL.LU R21, [R1+0x2d4] ;  /* 0x0002d40001157983 */ /* 0x001f220000300800 */
[----:B--2---:R-:W-:Y:S11]  /*14ed0*/  HMMA.16816.F32 R4, R12, R6, R24 ;  /* 0x000000060c04723c */ /* 0x004ff60000001818 */
        /* <DEDUP_REMOVED lines=10> */
[----:B------:R-:W2:Y:S02]  /*14f80*/  LDL.LU R27, [R1+0x694] ;  /* 0x00069400011b7983 */ /* 0x000ea40000300800 */
[----:B------:R-:W-:Y:S01]  /*14f90*/  STL [R1+0xad8], R10 ;  /* 0x000ad80a01007387 */ /* 0x000fe20000100800 */
[----:B------:R-:W-:Y:S01]  /*14fa0*/  STL [R1+0xad4], R11 ;  /* 0x000ad40b01007387 */ /* 0x000fe20000100800 */
[----:B------:R-:W-:Y:S02]  /*14fb0*/  STL [R1+0xad0], R22 ;  /* 0x000ad01601007387 */ /* 0x000fe40000100800 */
[----:B------:R-:W-:Y:S01]  /*14fc0*/  STL [R1+0xacc], R24 ;  /* 0x000acc1801007387 */ /* 0x000fe20000100800 */
[----:B---3--:R-:W-:-:S02]  /*14fd0*/  IADD3 R20, P3, R20, UR11, RZ ;  /* 0x0000000b14147c10 */ /* 0x008fc4000ff7e0ff */
[----:B------:R-:W-:Y:S02]  /*14fe0*/  IADD3 R9, P6, R9, UR11, RZ ;  /* 0x0000000b09097c10 */ /* 0x000fe4000ffde0ff */
[----:B------:R-:W-:Y:S02]  /*14ff0*/  IADD3 R8, P5, R8, UR11, RZ ;  /* 0x0000000b08087c10 */ /* 0x000fe4000ffbe0ff */
[----:B----4-:R-:W-:-:S04]  /*15000*/  IADD3 R21, P4, R21, UR11, RZ ;  /* 0x0000000b15157c10 */ /* 0x010fc8000ff9e0ff */
[----:B------:R-:W-:Y:S01]  /*15010*/  IADD3.X R29, R29, UR6, RZ, P4, !PT ;  /* 0x000000061d1d7c10 */ /* 0x000fe2000a7fe4ff */
[----:B--2---:R-:W-:Y:S01]  /*15020*/  HMMA.16816.F32 R16, R12, R18, R4 ;  /* 0x000000120c10723c */ /* 0x004fe20000001804 */
[----:B------:R-:W-:-:S04]  /*15030*/  IADD3 R27, P2, R27, UR11, RZ ;  /* 0x0000000b1b1b7c10 */ /* 0x000fc8000ff5e0ff */
[----:B------:R-:W-:Y:S01]  /*15040*/  IADD3.X R23, R23, UR6, RZ, P2, !PT ;  /* 0x0000000617177c10 */ /* 0x000fe200097fe4ff */
[----:B------:R-:W-:Y:S11]  /*15050*/  IADD3 R3, P2, R3, UR11, RZ ;  /* 0x0000000b03037c10 */ /* 0x000ff6000ff5e0ff */
[----:B------:R-:W-:Y:S06]  /*15060*/  @!UPT UIADD3 URZ, URZ, URZ, URZ ;  /* 0x0000003f3f3ff290 */ /* 0x000fec000fffe03f */
[----:B------:R-:W-:Y:S01]  /*15070*/  STL [R1+0xae8], R16 ;  /* 0x000ae81001007387 */ /* 0x000fe20000100800 */
[----:B------:R-:W-:Y:S02]  /*15080*/  STL [R1+0xae4], R17 ;  /* 0x000ae41101007387 */ /* 0x000fe40000100800 */
[----:B------:R-:W-:Y:S02]  /*15090*/  STL [R1+0xae0], R18 ;  /* 0x000ae01201007387 */ /* 0x000fe40000100800 */
[----:B------:R0:W-:Y:S01]  /*150a0*/  STL [R1+0xadc], R19 ;  /* 0x000adc1301007387 */ /* 0x0001e20000100800 */
[----:B------:R-:W-:Y:S01]  /*150b0*/  STL [R1+0x694], R27 ;  /* 0x0006941b01007387 */ /* 0x000fe20000100800 */
[----:B------:R-:W-:Y:S02]  /*150c0*/  STL [R1+0x2d4], R21 ;  /* 0x0002d41501007387 */ /* 0x000fe40000100800 */
[----:B------:R-:W-:Y:S02]  /*150d0*/  STL [R1+0x68c], R20 ;  /* 0x00068c1401007387 */ /* 0x000fe40000100800 */
[----:B------:R-:W-:Y:S01]  /*150e0*/  STL [R1+0x688], R9 ;  /* 0x0006880901007387 */ /* 0x000fe20000100800 */
[----:B------:R-:W-:Y:S01]  /*150f0*/  STL [R1+0x684], R8 ;  /* 0x0006840801007387 */ /* 0x000fe20000100800 */
[----:B------:R-:W-:Y:S02]  /*15100*/  STL [R1+0x690], R23 ;  /* 0x0006901701007387 */ /* 0x000fe40000100800 */
[----:B------:R-:W-:Y:S02]  /*15110*/  STL [R1+0x680], R3 ;  /* 0x0006800301007387 */ /* 0x000fe40000100800 */
[----:B------:R-:W-:Y:S01]  /*15120*/  STL [R1+0x2c8], R29 ;  /* 0x0002c81d01007387 */ /* 0x000fe20000100800 */
[----:B0-----:R-:W2:Y:S01]  /*15130*/  LDL.LU R19, [R1+0x2c4] ;  /* 0x0002c40001137983 */ /* 0x001ea20000300800 */
[----:B------:R-:W-:-:S02]  /*15140*/  IADD3 R2, P4, R2, UR11, RZ ;  /* 0x0000000b02027c10 */ /* 0x000fc4000ff9e0ff */
[----:B------:R-:W-:-:S03]  /*15150*/  IADD3.X R28, R28, UR6, RZ, P3, !PT ;  /* 0x000000061c1c7c10 */ /* 0x000fc60009ffe4ff */
[----:B------:R-:W-:Y:S04]  /*15160*/  STL [R1+0x678], R2 ;  /* 0x0006780201007387 */ /* 0x000fe80000100800 */
[----:B--2---:R0:W-:Y:S01]  /*15170*/  STL [R1+0xb44], R19 ;  /* 0x000b441301007387 */ /* 0x0041e20000100800 */
[----:B------:R-:W-:Y:S03]  /*15180*/  STL [R1+0x2d0], R28 ;  /* 0x0002d01c01007387 */ /* 0x000fe60000100800 */
[----:B0-----:R-:W2:Y:S01]  /*15190*/  LDL.LU R19, [R1+0x668] ;  /* 0x0006680001137983 */ /* 0x001ea20000300800 */
[----:B------:R-:W-:-:S05]  /*151a0*/  IADD3 R0, P3, R0, UR11, RZ ;  /* 0x0000000b00007c10 */ /* 0x000fca000ff7e0ff */
[----:B------:R-:W-:Y:S01]  /*151b0*/  STL [R1+0x670], R0 ;  /* 0x0006700001007387 */ /* 0x000fe20000100800 */
[----:B------:R-:W-:-:S05]  /*151c0*/  IMAD.MOV.U32 R25, RZ, RZ, c[0x0][0x180] ;  /* 0x00006000ff197624 */ /* 0x000fca00078e00ff */
[----:B------:R-:W-:-:S04]  /*151d0*/  IADD3 R25, R25, 0xff, RZ ;  /* 0x000000ff19197810 */ /* 0x000fc80007ffe0ff */
[----:B------:R-:W-:Y:S01]  /*151e0*/  SHF.R.S32.HI R26, RZ, 0x1f, R25 ;  /* 0x0000001fff1a7819 */ /* 0x000fe20000011419 */
[----:B--2---:R0:W-:Y:S04]  /*151f0*/  STL [R1+0xb48], R19 ;  /* 0x000b481301007387 */ /* 0x0041e80000100800 */
[----:B0-----:R-:W2:Y:S01]  /*15200*/  LDL.LU R19, [R1+0x2cc] ;  /* 0x0002cc0001137983 */ /* 0x001ea20000300800 */
[----:B------:R-:W3:Y:S02]  /*15210*/  LDL.LU R18, [R1+0x660] ;  /* 0x0006600001127983 */ /* 0x000ee40000300800 */
[----:B------:R-:W4:Y:S02]  /*15220*/  LDL.LU R17, [R1+0x67c] ;  /* 0x00067c0001117983 */ /* 0x000f240000300800 */
[----:B------:R-:W3:Y:S01]  /*15230*/  LDL.LU R16, [R1+0x658] ;  /* 0x0006580001107983 */ /* 0x000ee20000300800 */
[----:B------:R-:W3:Y:S01]  /*15240*/  LDL.LU R12, [R1+0x674] ;  /* 0x00067400010c7983 */ /* 0x000ee20000300800 */
[----:B------:R-:W3:Y:S02]  /*15250*/  LDL.LU R13, [R1+0x650] ;  /* 0x00065000010d7983 */ /* 0x000ee40000300800 */
[----:B------:R-:W3:Y:S01]  /*15260*/  LDL.LU R14, [R1+0x66c] ;  /* 0x00066c00010e7983 */ /* 0x000ee20000300800 */
[----:B------:R-:W-:Y:S01]  /*15270*/  LEA.HI R26, R26, R25, RZ, 0x8 ;  /* 0x000000191a1a7211 */ /* 0x000fe200078f40ff */
[----:B------:R-:W3:Y:S01]  /*15280*/  LDL.LU R15, [R1+0x648] ;  /* 0x00064800010f7983 */ /* 0x000ee20000300800 */
[----:B------:R-:W3:Y:S02]  /*15290*/  LDL.LU R4, [R1+0x664] ;  /* 0x0006640001047983 */ /* 0x000ee40000300800 */
[----:B------:R-:W3:Y:S01]  /*152a0*/  LDL.LU R5, [R1+0x640] ;  /* 0x0006400001057983 */ /* 0x000ee20000300800 */
[----:B------:R-:W-:Y:S01]  /*152b0*/  UIADD3 UR4, UR4, 0x1, URZ ;  /* 0x0000000104047890 */ /* 0x000fe2000fffe03f */
[----:B------:R-:W3:Y:S01]  /*152c0*/  LDL.LU R6, [R1+0x65c] ;  /* 0x00065c0001067983 */ /* 0x000ee20000300800 */
[----:B------:R-:W-:Y:S01]  /*152d0*/  SHF.R.S32.HI R26, RZ, 0x8, R26 ;  /* 0x00000008ff1a7819 */ /* 0x000fe2000001141a */
[----:B------:R-:W3:Y:S02]  /*152e0*/  LDL.LU R7, [R1+0x638] ;  /* 0x0006380001077983 */ /* 0x000ee40000300800 */
[----:B------:R-:W3:Y:S01]  /*152f0*/  LDL.LU R24, [R1+0x654] ;  /* 0x0006540001187983 */ /* 0x000ee20000300800 */
[----:B------:R-:W3:Y:S01]  /*15300*/  LDL.LU R22, [R1+0x630] ;  /* 0x0006300001167983 */ /* 0x000ee20000300800 */
[----:B------:R-:W3:Y:S02]  /*15310*/  LDL.LU R11, [R1+0x64c] ;  /* 0x00064c00010b7983 */ /* 0x000ee40000300800 */
[----:B------:R-:W3:Y:S01]  /*15320*/  LDL.LU R10, [R1+0x628] ;  /* 0x00062800010a7983 */ /* 0x000ee20000300800 */
[----:B------:R-:W-:Y:S01]  /*15330*/  ISETP.NE.U32.AND P1, PT, R26, UR4, PT ;  /* 0x000000041a007c0c */ /* 0x000fe2000bf25070 */
[----:B------:R-:W3:Y:S01]  /*15340*/  LDL.LU R25, [R1+0x644] ;  /* 0x0006440001197983 */ /* 0x000ee20000300800 */
[----:B------:R-:W3:Y:S02]  /*15350*/  LDL.LU R26, [R1+0x620] ;  /* 0x00062000011a7983 */ /* 0x000ee40000300800 */
[----:B------:R-:W3:Y:S02]  /*15360*/  LDL.LU R27, [R1+0x63c] ;  /* 0x00063c00011b7983 */ /* 0x000ee40000300800 */
[----:B------:R-:W3:Y:S01]  /*15370*/  LDL.LU R21, [R1+0x618] ;  /* 0x0006180001157983 */ /* 0x000ee20000300800 */
        /* <DEDUP_REMOVED lines=9> */
[----:B--2---:R-:W-:-:S05]  /*15410*/  IADD3.X R19, R19, UR6, RZ, P6, !PT ;  /* 0x0000000613137c10 */ /* 0x004fca000b7fe4ff */
[----:B------:R0:W-:Y:S04]  /*15420*/  STL [R1+0x2cc], R19 ;  /* 0x0002cc1301007387 */ /* 0x0001e80000100800 */
[----:B0-----:R-:W2:Y:S02]  /*15430*/  LDL.LU R19, [R1+0xb48] ;  /* 0x000b480001137983 */ /* 0x001ea40000300800 */
[----:B--2---:R-:W-:-:S05]  /*15440*/  IADD3 R19, P6, R19, UR11, RZ ;  /* 0x0000000b13137c10 */ /* 0x004fca000ffde0ff */
[----:B------:R0:W-:Y:S04]  /*15450*/  STL [R1+0x668], R19 ;  /* 0x0006681301007387 */ /* 0x0001e80000100800 */
[----:B0-----:R-:W2:Y:S01]  /*15460*/  LDL.LU R19, [R1+0xb44] ;  /* 0x000b440001137983 */ /* 0x001ea20000300800 */
[----:B----4-:R-:W-:Y:S01]  /*15470*/  IADD3.X R17, R17, UR6, RZ, P2, !PT ;  /* 0x0000000611117c10 */ /* 0x010fe200097fe4ff */
[----:B---3--:R-:W-:Y:S01]  /*15480*/  IADD3 R16, P2, R16, UR11, RZ ;  /* 0x0000000b10107c10 */ /* 0x008fe2000ff5e0ff */
[----:B------:R-:W-:Y:S01]  /*15490*/  IADD3.X R12, R12, UR6, RZ, P4, !PT ;  /* 0x000000060c0c7c10 */ /* 0x000fe2000a7fe4ff */
[----:B------:R-:W-:Y:S01]  /*154a0*/  IADD3 R13, P4, R13, UR11, RZ ;  /* 0x0000000b0d0d7c10 */ /* 0x000fe2000ff9e0ff */
        /* <DEDUP_REMOVED lines=16> */
[----:B--2---:R-:W-:Y:S01]  /*155b0*/  IADD3.X R19, R19, UR6, RZ, P5, !PT ;  /* 0x0000000613137c10 */ /* 0x004fe2000affe4ff */
[----:B------:R-:W-:-:S04]  /*155c0*/  IADD3 R18, P5, R18, UR11, RZ ;  /* 0x0000000b12127c10 */ /* 0x000fc8000ffbe0ff */
[----:B------:R0:W-:Y:S01]  /*155d0*/  STL [R1+0x2c4], R19 ;  /* 0x0002c41301007387 */ /* 0x0001e20000100800 */
[----:B------:R-:W-:Y:S02]  /*155e0*/  STL [R1+0x660], R18 ;  /* 0x0006601201007387 */ /* 0x000fe40000100800 */
[----:B------:R-:W-:Y:S02]  /*155f0*/  STL [R1+0x67c], R17 ;  /* 0x00067c1101007387 */ /* 0x000fe40000100800 */
[----:B------:R-:W-:Y:S01]  /*15600*/  STL [R1+0x658], R16 ;  /* 0x0006581001007387 */ /* 0x000fe20000100800 */
[----:B------:R-:W-:Y:S01]  /*15610*/  STL [R1+0x674], R12 ;  /* 0x0006740c01007387 */ /* 0x000fe20000100800 */
[----:B------:R-:W-:Y:S01]  /*15620*/  STL [R1+0x650], R13 ;  /* 0x0006500d01007387 */ /* 0x000fe20000100800 */
[----:B------:R-:W-:Y:S01]  /*15630*/  IADD3.X R6, R6, UR6, RZ, P5, !PT ;  /* 0x0000000606067c10 */ /* 0x000fe2000affe4ff */
[----:B------:R-:W-:Y:S01]  /*15640*/  STL [R1+0x66c], R14 ;  /* 0x00066c0e01007387 */ /* 0x000fe20000100800 */
[----:B------:R-:W-:Y:S01]  /*15650*/  IADD3 R7, P5, R7, UR11, RZ ;  /* 0x0000000b07077c10 */ /* 0x000fe2000ffbe0ff */
        /* <DEDUP_REMOVED lines=21> */
[----:B0-----:R-:W2:Y:S01]  /*157b0*/  LDL.LU R19, [R1+0x5e8] ;  /* 0x0005e80001137983 */ /* 0x001ea20000300800 */
[----:B------:R-:W-:Y:S01]  /*157c0*/  IADD3.X R2, R2, UR6, RZ, P3, !PT ;  /* 0x0000000602027c10 */ /* 0x000fe20009ffe4ff */
[----:B------:R-:W-:-:S04]  /*157d0*/  IADD3 R28, P3, R28, UR11, RZ ;  /* 0x0000000b1c1c7c10 */ /* 0x000fc8000ff7e0ff */
[----:B------:R-:W-:Y:S04]  /*157e0*/  STL [R1+0x61c], R2 ;  /* 0x00061c0201007387 */ /* 0x000fe80000100800 */
[----:B--2---:R0:W-:Y:S01]  /*157f0*/  STL [R1+0xb3c], R19 ;  /* 0x000b3c1301007387 */ /* 0x0041e20000100800 */
[----:B------:R-:W-:Y:S03]  /*15800*/  STL [R1+0x5f8], R28 ;  /* 0x0005f81c01007387 */ /* 0x000fe60000100800 */
[----:B0-----:R-:W2:Y:S01]  /*15810*/  LDL.LU R19, [R1+0x60c] ;  /* 0x00060c0001137983 */ /* 0x001ea20000300800 */
[----:B------:R-:W-:-:S05]  /*15820*/  IADD3.X R0, R0, UR6, RZ, P6, !PT ;  /* 0x0000000600007c10 */ /* 0x000fca000b7fe4ff */
[----:B------:R-:W-:Y:S04]  /*15830*/  STL [R1+0x614], R0 ;  /* 0x0006140001007387 */ /* 0x000fe80000100800 */
[----:B--2---:R0:W-:Y:S04]  /*15840*/  STL [R1+0xb40], R19 ;  /* 0x000b401301007387 */ /* 0x0041e80000100800 */
[----:B0-----:R-:W2:Y:S01]  /*15850*/  LDL.LU R19, [R1+0x5f0] ;  /* 0x0005f00001137983 */ /* 0x001ea20000300800 */
[----:B------:R-:W3:Y:S02]  /*15860*/  LDL.LU R18, [R1+0x604] ;  /* 0x0006040001127983 */ /* 0x000ee40000300800 */
[----:B------:R-:W4:Y:S02]  /*15870*/  LDL.LU R17, [R1+0x5e0] ;  /* 0x0005e00001117983 */ /* 0x000f240000300800 */
        /* <DEDUP_REMOVED lines=26> */
[----:B--2---:R-:W-:-:S05]  /*15a20*/  IADD3 R19, P6, R19, UR11, RZ ;  /* 0x0000000b13137c10 */ /* 0x004fca000ffde0ff */
[----:B------:R0:W-:Y:S04]  /*15a30*/  STL [R1+0x5f0], R19 ;  /* 0x0005f01301007387 */ /* 0x0001e80000100800 */
[----:B0-----:R-:W2:Y:S02]  /*15a40*/  LDL.LU R19, [R1+0xb40] ;  /* 0x000b400001137983 */ /* 0x001ea40000300800 */
[----:B--2---:R-:W-:-:S05]  /*15a50*/  IADD3.X R19, R19, UR6, RZ, P5, !PT ;  /* 0x0000000613137c10 */ /* 0x004fca000affe4ff */
[----:B------:R0:W-:Y:S04]  /*15a60*/  STL [R1+0x60c], R19 ;  /* 0x00060c1301007387 */ /* 0x0001e80000100800 */
[----:B0-----:R-:W2:Y:S01]  /*15a70*/  LDL.LU R19, [R1+0xb3c] ;  /* 0x000b3c0001137983 */ /* 0x001ea20000300800 */
[----:B---3--:R-:W-:Y:S01]  /*15a80*/  IADD3.X R18, R18, UR6, RZ, P2, !PT ;  /* 0x0000000612127c10 */ /* 0x008fe200097fe4ff */
[----:B----4-:R-:W-:Y:S01]  /*15a90*/  IADD3 R17, P2, R17, UR11, RZ ;  /* 0x0000000b11117c10 */ /* 0x010fe2000ff5e0ff */
        /* <DEDUP_REMOVED lines=18> */
[----:B------:R-:W-:-:S02]  /*15bc0*/  IADD3.X R29, R29, UR6, RZ, P3, !PT ;  /* 0x000000061d1d7c10 */ /* 0x000fc40009ffe4ff */
[----:B--2---:R-:W-:-:S05]  /*15bd0*/  IADD3 R19, P5, R19, UR11, RZ ;  /* 0x0000000b13137c10 */ /* 0x004fca000ffbe0ff */
[----:B------:R0:W-:Y:S01]  /*15be0*/  STL [R1+0x5e8], R19 ;  /* 0x0005e81301007387 */ /* 0x0001e20000100800 */
        /* <DEDUP_REMOVED lines=28> */
[----:B------:R-:W-:Y:S02]  /*15db0*/  STL [R1+0x5a4], R29 ;  /* 0x0005a41d01007387 */ /* 0x000fe40000100800 */
        /* <DEDUP_REMOVED lines=843> */
[----:B------:R-:W-:Y:S01]  /*19270*/  STL [R1+0x72c], R19 ;  /* 0x00072c1301007387 */ /* 0x000fe20000100800 */
[----:B------:R-:W-:Y:S02]  /*19280*/  STL [R1+0x708], R18 ;  /* 0x0007081201007387 */ /* 0x000fe40000100800 */
[----:B------:R-:W-:Y:S02]  /*19290*/  STL [R1+0x724], R17 ;  /* 0x0007241101007387 */ /* 0x000fe40000100800 */
[----:B------:R0:W-:Y:S01]  /*192a0*/  STL [R1+0x700], R16 ;  /* 0x0007001001007387 */ /* 0x0001e20000100800 */
        /* <DEDUP_REMOVED lines=85> */
[----:B--2---:R-:W-:-:S05]  /*19800*/  IADD3 R16, P5, R16, UR10, RZ ;  /* 0x0000000a10107c10 */ /* 0x004fca000ffbe0ff */
[----:B------:R0:W-:Y:S04]  /*19810*/  STL [R1+0x808], R16 ;  /* 0x0008081001007387 */ /* 0x0001e80000100800 */
[----:B0-----:R0:W5:Y:S01]  /*19820*/  LDL.LU R16, [R1+0xae8] ;  /* 0x000ae80001107983 */ /* 0x0011620000300800 */
[----:B------:R1:W-:Y:S03]  /*19830*/  STL [R1+0x6ac], R17 ;  /* 0x0006ac1101007387 */ /* 0x0003e60000100800 */
[----:B-1----:R0:W5:Y:S01]  /*19840*/  LDL.LU R17, [R1+0xae4] ;  /* 0x000ae40001117983 */ /* 0x0021620000300800 */
[----:B------:R1:W-:Y:S01]  /*19850*/  STL [R1+0x810], R18 ;  /* 0x0008101201007387 */ /* 0x0003e20000100800 */
[----:B------:R-:W-:-:S02]  /*19860*/  IADD3.X R9, R9, UR7, RZ, P5, !PT ;  /* 0x0000000709097c10 */ /* 0x000fc4000affe4ff */
[----:B-1----:R0:W5:Y:S01]  /*19870*/  LDL.LU R18, [R1+0xae0] ;  /* 0x000ae00001127983 */ /* 0x0021620000300800 */
[----:B------:R1:W-:Y:S01]  /*19880*/  STL [R1+0x6a4], R19 ;  /* 0x0006a41301007387 */ /* 0x0003e20000100800 */
[----:B------:R-:W-:Y:S02]  /*19890*/  IADD3 R20, P5, R20, UR10, RZ ;  /* 0x0000000a14147c10 */ /* 0x000fe4000ffbe0ff */
[----:B-1----:R0:W5:Y:S01]  /*198a0*/  LDL.LU R19, [R1+0xadc] ;  /* 0x000adc0001137983 */ /* 0x0021620000300800 */
[----:B------:R1:W-:Y:S03]  /*198b0*/  STL [R1+0x818], R10 ;  /* 0x0008180a01007387 */ /* 0x0003e60000100800 */
        /* <DEDUP_REMOVED lines=24> */
[----:B-1----:R-:W2:Y:S01]  /*19a40*/  LDL.LU R0, [R1+0xaa8] ;  /* 0x000aa80001007983 */ /* 0x002ea20000300800 */
[----:B------:R-:W-:Y:S01]  /*19a50*/  IADD3.X R12, R12, UR7, RZ, P6, !PT ;  /* 0x000000070c0c7c10 */ /* 0x000fe2000b7fe4ff */
[----:B------:R-:W-:Y:S01]  /*19a60*/  IADD3 R13, P6, R13, UR10, RZ ;  /* 0x0000000a0d0d7c10 */ /* 0x000fe2000ffde0ff */
[----:B------:R-:W-:Y:S01]  /*19a70*/  IADD3.X R14, R14, UR7, RZ, P5, !PT ;  /* 0x000000070e0e7c10 */ /* 0x000fe2000affe4ff */
[----:B------:R-:W-:Y:S01]  /*19a80*/  IADD3 R15, P5, R15, UR10, RZ ;  /* 0x0000000a0f0f7c10 */ /* 0x000fe2000ffbe0ff */
[----:B------:R-:W-:Y:S01]  /*19a90*/  IADD3.X R4, R4, UR7, RZ, P2, !PT ;  /* 0x0000000704047c10 */ /* 0x000fe200097fe4ff */
[----:B------:R-:W-:Y:S01]  /*19aa0*/  STL [R1+0x81c], R12 ;  /* 0x00081c0c01007387 */ /* 0x000fe20000100800 */
[----:B------:R-:W-:-:S02]  /*19ab0*/  IADD3 R5, P2, R5, UR10, RZ ;  /* 0x0000000a05057c10 */ /* 0x000fc4000ff5e0ff */
[----:B------:R-:W-:Y:S01]  /*19ac0*/  IADD3.X R6, R6, UR7, RZ, P4, !PT ;  /* 0x0000000706067c10 */ /* 0x000fe2000a7fe4ff */
[----:B------:R-:W-:Y:S01]  /*19ad0*/  STL [R1+0x850], R13 ;  /* 0x0008500d01007387 */ /* 0x000fe20000100800 */
[----:B------:R-:W-:Y:S01]  /*19ae0*/  IADD3 R7, P4, R7, UR10, RZ ;  /* 0x0000000a07077c10 */ /* 0x000fe2000ff9e0ff */
[----:B------:R-:W-:Y:S01]  /*19af0*/  STL [R1+0x824], R14 ;  /* 0x0008240e01007387 */ /* 0x000fe20000100800 */
[----:B------:R-:W-:Y:S01]  /*19b00*/  STL [R1+0x858], R15 ;  /* 0x0008580f01007387 */ /* 0x000fe20000100800 */
[----:B------:R-:W-:Y:S01]  /*19b10*/  IADD3.X R25, R25, UR7, RZ, P3, !PT ;  /* 0x0000000719197c10 */ /* 0x000fe20009ffe4ff */
[----:B------:R-:W-:Y:S01]  /*19b20*/  STL [R1+0x82c], R4 ;  /* 0x00082c0401007387 */ /* 0x000fe20000100800 */
[----:B------:R-:W-:Y:S01]  /*19b30*/  IADD3.X R26, R26, UR7, RZ, P6, !PT ;  /* 0x000000071a1a7c10 */ /* 0x000fe2000b7fe4ff */
[----:B------:R-:W-:Y:S01]  /*19b40*/  STL [R1+0x860], R5 ;  /* 0x0008600501007387 */ /* 0x000fe20000100800 */
[----:B------:R-:W-:Y:S01]  /*19b50*/  STL [R1+0x834], R6 ;  /* 0x0008340601007387 */ /* 0x000fe20000100800 */
[----:B------:R-:W-:Y:S01]  /*19b60*/  IADD3.X R27, R27, UR7, RZ, P5, !PT ;  /* 0x000000071b1b7c10 */ /* 0x000fe2000affe4ff */
[----:B------:R-:W-:Y:S01]  /*19b70*/  STL [R1+0x864], R7 ;  /* 0x0008640701007387 */ /* 0x000fe20000100800 */
[----:B------:R-:W-:Y:S01]  /*19b80*/  IADD3.X R23, R23, UR7, RZ, P2, !PT ;  /* 0x0000000717177c10 */ /* 0x000fe200097fe4ff */
[----:B------:R-:W-:Y:S01]  /*19b90*/  STL [R1+0x83c], R25 ;  /* 0x00083c1901007387 */ /* 0x000fe20000100800 */
[----:B------:R-:W-:Y:S01]  /*19ba0*/  STL [R1+0x844], R26 ;  /* 0x0008441a01007387 */ /* 0x000fe20000100800 */
[----:B--2---:R-:W-:-:S05]  /*19bb0*/  IADD3.X R0, R0, UR7, RZ, P4, !PT ;  /* 0x0000000700007c10 */ /* 0x004fca000a7fe4ff */
[----:B------:R1:W-:Y:S01]  /*19bc0*/  STL [R1+0x85c], R0 ;  /* 0x00085c0001007387 */ /* 0x0003e20000100800 */
[----:B------:R0:W-:Y:S03]  /*19bd0*/  STL [R1+0x84c], R27 ;  /* 0x00084c1b01007387 */ /* 0x0001e60000100800 */
[----:B-1----:R0:W5:Y:S01]  /*19be0*/  LDL.LU R0, [R1+0xaa4] ;  /* 0x000aa40001007983 */ /* 0x0021620000300800 */
[----:B------:R0:W-:Y:S01]  /*19bf0*/  STL [R1+0x854], R23 ;  /* 0x0008541701007387 */ /* 0x0001e20000100800 */
[----:B------:R-:W-:Y:S01]  /*19c00*/  @!P1 CALL.REL.NOINC `(.L_x_1) ;  /* 0x0000001000009944 */ /* 0x000fe20003c00000 */
[----:B------:R-:W-:Y:S05]  /*19c10*/  BRA `(.L_x_2) ;  /* 0xfffee4f000007947 */ /* 0x000fea000383ffff */
.L_x_1:
[----:B0-----:R-:W2:Y:S01]  /*19c20*/  LDL.LU R23, [R1+0x4c] ;  /* 0x00004c0001177983 */ /* 0x001ea20000300800 */
[----:B-----5:R-:W-:Y:S02]  /*19c30*/  F2FP.PACK_AB R19, R19, R24 ;  /* 0x000000181313723e */ /* 0x020fe400000000ff */
[----:B------:R-:W-:Y:S02]  /*19c40*/  F2FP.PACK_AB R18, R18, R22 ;  /* 0x000000161212723e */ /* 0x000fe400000000ff */
[----:B------:R-:W-:-:S02]  /*19c50*/  F2FP.PACK_AB R3, R20, R3 ;  /* 0x000000031403723e */ /* 0x000fc400000000ff */
[----:B------:R-:W-:Y:S02]  /*19c60*/  F2FP.PACK_AB R17, R17, R11 ;  /* 0x0000000b1111723e */ /* 0x000fe400000000ff */
[----:B------:R-:W-:Y:S02]  /*19c70*/  F2FP.PACK_AB R16, R16, R10 ;  /* 0x0000000a1010723e */ /* 0x000fe400000000ff */
[----:B------:R-:W-:Y:S02]  /*19c80*/  F2FP.PACK_AB R6, R9, R29 ;  /* 0x0000001d0906723e */ /* 0x000fe400000000ff */
[----:B------:R-:W-:Y:S02]  /*19c90*/  F2FP.PACK_AB R5, R8, R2 ;  /* 0x000000020805723e */ /* 0x000fe400000000ff */
[----:B--2---:R-:W-:Y:S02]  /*19ca0*/  F2FP.PACK_AB R0, R21, R23 ;  /* 0x000000171500723e */ /* 0x004fe400000000ff */
.L_x_0:
[----:B------:R-:W2:Y:S04]  /*19cb0*/  LDL.LU R11, [R1+0x8a0] ;  /* 0x0008a000010b7983 */ /* 0x000ea80000300800 */
[----:B------:R-:W3:Y:S04]  /*19cc0*/  LDL.LU R27, [R1+0x868] ;  /* 0x00086800011b7983 */ /* 0x000ee80000300800 */
[----:B0-----:R-:W0:Y:S01]  /*19cd0*/  S2R R12, SR_TID.X ;  /* 0x00000000000c7919 */ /* 0x001e220000002100 */
[----:B------:R-:W-:Y:S01]  /*19ce0*/  SEL R7, RZ, 0x808, !P0 ;  /* 0x00000808ff077807 */ /* 0x000fe20004000000 */
[----:B0-----:R-:W-:-:S02]  /*19cf0*/  IMAD.SHL.U32 R2, R12, 0x4, RZ ;  /* 0x000000040c027824 */ /* 0x001fc400078e00ff */
[----:B------:R-:W-:-:S03]  /*19d00*/  IMAD.SHL.U32 R4, R12, 0x10, RZ ;  /* 0x000000100c047824 */ /* 0x000fc600078e00ff */
[----:B------:R-:W-:-:S04]  /*19d10*/  LOP3.LUT R7, R7, 0x7c, R2, 0x78, !PT ;  /* 0x0000007c07077812 */ /* 0x000fc800078e7802 */
[----:B------:R-:W-:Y:S01]  /*19d20*/  LOP3.LUT R7, R7, 0x200, R4, 0xf8, !PT ;  /* 0x0000020007077812 */ /* 0x000fe200078ef804 */
[----:B------:R-:W-:Y:S03]  /*19d30*/  BAR.SYNC.DEFER_BLOCKING 0x0 ;  /* 0x0000000000007b1d */ /* 0x000fe60000010000 */
[----:B------:R-:W-:Y:S02]  /*19d40*/  LOP3.LUT R10, R7, 0x4, RZ, 0x3c, !PT ;  /* 0x00000004070a7812 */ /* 0x000fe400078e3cff */
[----:B------:R-:W-:Y:S02]  /*19d50*/  LOP3.LUT R8, R12, 0x18, RZ, 0xc0, !PT ;  /* 0x000000180c087812 */ /* 0x000fe400078ec0ff */
[----:B------:R-:W-:-:S05]  /*19d60*/  LOP3.LUT R9, R4, 0x70, RZ, 0xc0, !PT ;  /* 0x0000007004097812 */ /* 0x000fca00078ec0ff */
[C---:B------:R-:W-:Y:S01]  /*19d70*/  IMAD R9, R8.reuse, 0x80, R9 ;  /* 0x0000008008097824 */ /* 0x040fe200078e0209 */
[----:B------:R-:W-:Y:S04]  /*19d80*/  STS [R7], R5 ;  /* 0x0000000507007388 */ /* 0x000fe80000000800 */
[----:B------:R-:W-:Y:S04]  /*19d90*/  STS [R7+0x100], R6 ;  /* 0x0001000607007388 */ /* 0x000fe80000000800 */
[----:B------:R-:W-:Y:S04]  /*19da0*/  STS [R7+0x80], R16 ;  /* 0x0000801007007388 */ /* 0x000fe80000000800 */
[----:B------:R-:W-:Y:S04]  /*19db0*/  STS [R7+0x180], R17 ;  /* 0x0001801107007388 */ /* 0x000fe80000000800 */
[----:B------:R-:W-:Y:S04]  /*19dc0*/  STS [R10+0x400], R3 ;  /* 0x000400030a007388 */ /* 0x000fe80000000800 */
[----:B------:R-:W-:Y:S04]  /*19dd0*/  STS [R10+0x500], R0 ;  /* 0x000500000a007388 */ /* 0x000fe80000000800 */
[----:B------:R-:W-:Y:S04]  /*19de0*/  STS [R10+0x480], R18 ;  /* 0x000480120a007388 */ /* 0x000fe80000000800 */
[----:B------:R0:W-:Y:S01]  /*19df0*/  STS [R10+0x580], R19 ;  /* 0x000580130a007388 */ /* 0x0001e20000000800 */
[----:B------:R-:W-:-:S02]  /*19e00*/  LEA.HI R9, R8, R9, RZ, 0x1f ;  /* 0x0000000908097211 */ /* 0x000fc400078ff8ff */
[----:B------:R-:W-:-:S05]  /*19e10*/  LOP3.LUT R4, R2, 0x180, RZ, 0xc0, !PT ;  /* 0x0000018002047812 */ /* 0x000fca00078ec0ff */
[----:B------:R-:W-:Y:S01]  /*19e20*/  IMAD.IADD R4, R4, 0x1, R9 ;  /* 0x0000000104047824 */ /* 0x000fe200078e0209 */
[----:B------:R-:W-:Y:S04]  /*19e30*/  BAR.SYNC.DEFER_BLOCKING 0x0 ;  /* 0x0000000000007b1d */ /* 0x000fe80000010000 */
[C---:B------:R-:W-:Y:S02]  /*19e40*/  LOP3.LUT R2, R4.reuse, 0x4, RZ, 0x3c, !PT ;  /* 0x0000000404027812 */ /* 0x040fe400078e3cff */
[----:B0-----:R-:W-:Y:S02]  /*19e50*/  LOP3.LUT R19, R4, 0x8, RZ, 0x3c, !PT ;  /* 0x0000000804137812 */ /* 0x001fe400078e3cff */
[----:B------:R-:W-:Y:S01]  /*19e60*/  SHF.R.U32.HI R29, RZ, 0x6, R12 ;  /* 0x00000006ff1d7819 */ /* 0x000fe2000001160c */
[----:B------:R-:W0:Y:S04]  /*19e70*/  LDS R9, [R4] ;  /* 0x0000000004097984 */ /* 0x000e280000000800 */
[----:B------:R-:W1:Y:S01]  /*19e80*/  LDS R8, [R2] ;  /* 0x0000000002087984 */ /* 0x000e620000000800 */
[----:B------:R-:W-:-:S03]  /*19e90*/  SGXT.U32 R29, R29, 0x1 ;  /* 0x000000011d1d781a */ /* 0x000fc60000000000 */
[----:B------:R-:W4:Y:S01]  /*19ea0*/  LDS R6, [R19] ;  /* 0x0000000013067984 */ /* 0x000f220000000800 */
[----:B------:R-:W-:-:S03]  /*19eb0*/  LOP3.LUT R20, R4, 0xc, RZ, 0x3c, !PT ;  /* 0x0000000c04147812 */ /* 0x000fc600078e3cff */
[----:B------:R-:W-:Y:S04]  /*19ec0*/  LDS R4, [R4+0x200] ;  /* 0x0002000004047984 */ /* 0x000fe80000000800 */
[----:B------:R-:W5:Y:S04]  /*19ed0*/  LDS R5, [R20] ;  /* 0x0000000014057984 */ /* 0x000f680000000800 */
[----:B------:R-:W0:Y:S04]  /*19ee0*/  LDS R2, [R2+0x200] ;  /* 0x0002000002027984 */ /* 0x000e280000000800 */
[----:B------:R-:W0:Y:S04]  /*19ef0*/  LDS R19, [R19+0x200] ;  /* 0x0002000013137984 */ /* 0x000e280000000800 */
[----:B------:R-:W0:Y:S01]  /*19f00*/  LDS R20, [R20+0x200] ;  /* 0x0002000014147984 */ /* 0x000e220000000800 */
[C---:B--2---:R-:W-:Y:S01]  /*19f10*/  ISETP.GE.AND P0, PT, R11.reuse, c[0x0][0x178], PT ;  /* 0x00005e000b007a0c */ /* 0x044fe20003f06270 */
[----:B------:R-:W-:Y:S01]  /*19f20*/  IMAD R12, R11, c[0x0][0x194], RZ ;  /* 0x000065000b0c7a24 */ /* 0x000fe200078e02ff */
[----:B---3--:R-:W-:-:S02]  /*19f30*/  LOP3.LUT R13, R27, R29, RZ, 0xfc, !PT ;  /* 0x0000001d1b0d7212 */ /* 0x008fc400078efcff */
[----:B------:R-:W-:Y:S02]  /*19f40*/  LOP3.LUT R15, R27, 0x2, R29, 0xfe, !PT ;  /* 0x000000021b0f7812 */ /* 0x000fe400078efe1d */
[C---:B------:R-:W-:Y:S01]  /*19f50*/  ISETP.LT.AND P1, PT, R13.reuse, c[0x0][0x17c], !P0 ;  /* 0x00005f000d007a0c */ /* 0x040fe20004721270 */
[----:B------:R-:W-:Y:S01]  /*19f60*/  IMAD R13, R13, c[0x0][0x198], RZ ;  /* 0x000066000d0d7a24 */ /* 0x000fe200078e02ff */
[C---:B------:R-:W-:Y:S02]  /*19f70*/  LEA R3, P2, R12.reuse, c[0x0][0x170], 0x1 ;  /* 0x00005c000c037a11 */ /* 0x040fe400078408ff */
[C---:B------:R-:W-:Y:S01]  /*19f80*/  ISETP.LT.AND P4, PT, R15.reuse, c[0x0][0x17c], !P0 ;  /* 0x00005f000f007a0c */ /* 0x040fe20004781270 */
[----:B------:R-:W-:Y:S01]  /*19f90*/  IMAD R15, R15, c[0x0][0x198], RZ ;  /* 0x000066000f0f7a24 */ /* 0x000fe200078e02ff */
[----:B------:R-:W-:Y:S02]  /*19fa0*/  LEA.HI.X.SX32 R0, R12, c[0x0][0x174], 0x1, P2 ;  /* 0x00005d000c007a11 */ /* 0x000fe400010f0eff */
[----:B------:R-:W-:-:S02]  /*19fb0*/  LEA R12, P2, R13, R3, 0x1 ;  /* 0x000000030d0c7211 */ /* 0x000fc400078408ff */
[C-C-:B------:R-:W-:Y:S02]  /*19fc0*/  LOP3.LUT R28, R27.reuse, 0x1e, R29.reuse, 0xfe, !PT ;  /* 0x0000001e1b1c7812 */ /* 0x140fe400078efe1d */
[C-C-:B------:R-:W-:Y:S02]  /*19fd0*/  LOP3.LUT R26, R27.reuse, 0x1c, R29.reuse, 0xfe, !PT ;  /* 0x0000001c1b1a7812 */ /* 0x140fe400078efe1d */
[C-C-:B------:R-:W-:Y:S02]  /*19fe0*/  LOP3.LUT R24, R27.reuse, 0x1a, R29.reuse, 0xfe, !PT ;  /* 0x0000001a1b187812 */ /* 0x140fe400078efe1d */
[C-C-:B------:R-:W-:Y:S02]  /*19ff0*/  LOP3.LUT R23, R27.reuse, 0x18, R29.reuse, 0xfe, !PT ;  /* 0x000000181b177812 */ /* 0x140fe400078efe1d */
[C-C-:B------:R-:W-:Y:S02]  /*1a000*/  LOP3.LUT R21, R27.reuse, 0x16, R29.reuse, 0xfe, !PT ;  /* 0x000000161b157812 */ /* 0x140fe400078efe1d */
[----:B------:R-:W-:-:S02]  /*1a010*/  LOP3.LUT R7, R27, 0x14, R29, 0xfe, !PT ;  /* 0x000000141b077812 */ /* 0x000fc400078efe1d */
[C-C-:B------:R-:W-:Y:S02]  /*1a020*/  LOP3.LUT R10, R27.reuse, 0x12, R29.reuse, 0xfe, !PT ;  /* 0x000000121b0a7812 */ /* 0x140fe400078efe1d */
[C-C-:B------:R-:W-:Y:S02]  /*1a030*/  LOP3.LUT R11, R27.reuse, 0x10, R29.reuse, 0xfe, !PT ;  /* 0x000000101b0b7812 */ /* 0x140fe400078efe1d */
[C-C-:B------:R-:W-:Y:S02]  /*1a040*/  LOP3.LUT R18, R27.reuse, 0xe, R29.reuse, 0xfe, !PT ;  /* 0x0000000e1b127812 */ /* 0x140fe400078efe1d */
[C-C-:B------:R-:W-:Y:S02]  /*1a050*/  LOP3.LUT R22, R27.reuse, 0xc, R29.reuse, 0xfe, !PT ;  /* 0x0000000c1b167812 */ /* 0x140fe400078efe1d */
[----:B------:R-:W-:Y:S02]  /*1a060*/  LOP3.LUT R25, R27, 0xa, R29, 0xfe, !PT ;  /* 0x0000000a1b197812 */ /* 0x000fe400078efe1d */
[----:B------:R-:W-:-:S02]  /*1a070*/  LEA R14, P3, R15, R3, 0x1 ;  /* 0x000000030f0e7211 */ /* 0x000fc400078608ff */
[-C--:B------:R-:W-:Y:S02]  /*1a080*/  LEA.HI.X.SX32 R13, R13, R0.reuse, 0x1, P2 ;  /* 0x000000000d0d7211 */ /* 0x080fe400010f0eff */
[C-C-:B------:R-:W-:Y:S02]  /*1a090*/  LOP3.LUT R17, R27.reuse, 0x8, R29.reuse, 0xfe, !PT ;  /* 0x000000081b117812 */ /* 0x140fe400078efe1d */
[C-C-:B------:R-:W-:Y:S02]  /*1a0a0*/  LOP3.LUT R16, R27.reuse, 0x6, R29.reuse, 0xfe, !PT ;  /* 0x000000061b107812 */ /* 0x140fe400078efe1d */
[----:B------:R-:W-:Y:S01]  /*1a0b0*/  LOP3.LUT R27, R27, 0x4, R29, 0xfe, !PT ;  /* 0x000000041b1b7812 */ /* 0x000fe200078efe1d */
[----:B0-----:R0:W-:Y:S01]  /*1a0c0*/  @P1 STG.E.U16 [R12.64], R9 ;  /* 0x000000090c001986 */ /* 0x0011e2000c101508 */
[----:B------:R-:W-:Y:S02]  /*1a0d0*/  LEA.HI.X.SX32 R15, R15, R0, 0x1, P3 ;  /* 0x000000000f0f7211 */ /* 0x000fe400018f0eff */
[----:B------:R-:W-:-:S03]  /*1a0e0*/  ISETP.LT.AND P3, PT, R27, c[0x0][0x17c], !P0 ;  /* 0x00005f001b007a0c */ /* 0x000fc60004761270 */
[----:B-1----:R1:W-:Y:S01]  /*1a0f0*/  @P4 STG.E.U16 [R14.64], R8 ;  /* 0x000000080e004986 */ /* 0x0023e2000c101508 */
[C---:B------:R-:W-:Y:S01]  /*1a100*/  ISETP.LT.AND P4, PT, R16.reuse, c[0x0][0x17c], !P0 ;  /* 0x00005f0010007a0c */ /* 0x040fe20004781270 */
[----:B0-----:R-:W-:Y:S01]  /*1a110*/  IMAD R12, R27, c[0x0][0x198], RZ ;  /* 0x000066001b0c7a24 */ /* 0x001fe200078e02ff */
[C---:B------:R-:W-:Y:S01]  /*1a120*/  ISETP.LT.AND P1, PT, R17.reuse, c[0x0][0x17c], !P0 ;  /* 0x00005f0011007a0c */ /* 0x040fe20004721270 */
[----:B------:R-:W-:Y:S02]  /*1a130*/  IMAD R13, R17, c[0x0][0x198], RZ ;  /* 0x00006600110d7a24 */ /* 0x000fe400078e02ff */
[----:B-1----:R-:W-:Y:S01]  /*1a140*/  IMAD R15, R16, c[0x0][0x198], RZ ;  /* 0x00006600100f7a24 */ /* 0x002fe200078e02ff */
[----:B------:R-:W-:-:S04]  /*1a150*/  LEA R16, P2, R12, R3, 0x1 ;  /* 0x000000030c107211 */ /* 0x000fc800078408ff */
[-C--:B------:R-:W-:Y:S02]  /*1a160*/  LEA.HI.X.SX32 R17, R12, R0.reuse, 0x1, P2 ;  /* 0x000000000c117211 */ /* 0x080fe400010f0eff */
[C---:B------:R-:W-:Y:S01]  /*1a170*/  ISETP.LT.AND P2, PT, R25.reuse, c[0x0][0x17c], !P0 ;  /* 0x00005f0019007a0c */ /* 0x040fe20004741270 */
[----:B------:R-:W-:Y:S01]  /*1a180*/  IMAD R25, R25, c[0x0][0x198], RZ ;  /* 0x0000660019197a24 */ /* 0x000fe200078e02ff */
[-C--:B------:R-:W-:Y:S01]  /*1a190*/  LEA R14, P5, R15, R3.reuse, 0x1 ;  /* 0x000000030f0e7211 */ /* 0x080fe200078a08ff */
[----:B----4-:R0:W-:Y:S01]  /*1a1a0*/  @P3 STG.E.U16 [R16.64], R6 ;  /* 0x0000000610003986 */ /* 0x0101e2000c101508 */
[----:B------:R-:W-:Y:S02]  /*1a1b0*/  LEA R12, P6, R13, R3, 0x1 ;  /* 0x000000030d0c7211 */ /* 0x000fe400078c08ff */
[-C--:B------:R-:W-:Y:S02]  /*1a1c0*/  LEA.HI.X.SX32 R15, R15, R0.reuse, 0x1, P5 ;  /* 0x000000000f0f7211 */ /* 0x080fe400028f0eff */
[----:B------:R-:W-:-:S02]  /*1a1d0*/  LEA.HI.X.SX32 R13, R13, R0, 0x1, P6 ;  /* 0x000000000d0d7211 */ /* 0x000fc400030f0eff */
[----:B0-----:R-:W-:-:S04]  /*1a1e0*/  LEA R16, P3, R25, R3, 0x1 ;  /* 0x0000000319107211 */ /* 0x001fc800078608ff */
[----:B------:R-:W-:Y:S02]  /*1a1f0*/  LEA.HI.X.SX32 R17, R25, R0, 0x1, P3 ;  /* 0x0000000019117211 */ /* 0x000fe400018f0eff */
[C---:B------:R-:W-:Y:S01]  /*1a200*/  ISETP.LT.AND P3, PT, R22.reuse, c[0x0][0x17c], !P0 ;  /* 0x00005f0016007a0c */ /* 0x040fe20004761270 */
[----:B------:R-:W-:Y:S01]  /*1a210*/  IMAD R22, R22, c[0x0][0x198], RZ ;  /* 0x0000660016167a24 */ /* 0x000fe200078e02ff */
[----:B-----5:R-:W-:Y:S04]  /*1a220*/  @P4 STG.E.U16 [R14.64], R5 ;  /* 0x000000050e004986 */ /* 0x020fe8000c101508 */
[----:B------:R0:W-:Y:S04]  /*1a230*/  @P1 STG.E.U16 [R12.64], R4 ;  /* 0x000000040c001986 */ /* 0x0001e8000c101508 */
[----:B------:R1:W-:Y:S01]  /*1a240*/  @P2 STG.E.U16 [R16.64], R2 ;  /* 0x0000000210002986 */ /* 0x0003e2000c101508 */
[C---:B------:R-:W-:Y:S01]  /*1a250*/  ISETP.LT.AND P2, PT, R18.reuse, c[0x0][0x17c], !P0 ;  /* 0x00005f0012007a0c */ /* 0x040fe20004741270 */
[----:B------:R-:W-:Y:S01]  /*1a260*/  IMAD R18, R18, c[0x0][0x198], RZ ;  /* 0x0000660012127a24 */ /* 0x000fe200078e02ff */
[----:B0-----:R-:W-:Y:S01]  /*1a270*/  LEA R12, P4, R22, R3, 0x1 ;  /* 0x00000003160c7211 */ /* 0x001fe200078808ff */
[C---:B------:R-:W-:Y:S01]  /*1a280*/  IMAD R15, R11.reuse, c[0x0][0x198], RZ ;  /* 0x000066000b0f7a24 */ /* 0x040fe200078e02ff */
[----:B------:R-:W-:-:S02]  /*1a290*/  ISETP.LT.AND P1, PT, R11, c[0x0][0x17c], !P0 ;  /* 0x00005f000b007a0c */ /* 0x000fc40004721270 */
[-C--:B------:R-:W-:Y:S01]  /*1a2a0*/  LEA.HI.X.SX32 R13, R22, R0.reuse, 0x1, P4 ;  /* 0x00000000160d7211 */ /* 0x080fe200020f0eff */
[C---:B------:R-:W-:Y:S01]  /*1a2b0*/  IMAD R22, R10.reuse, c[0x0][0x198], RZ ;  /* 0x000066000a167a24 */ /* 0x040fe200078e02ff */
[----:B------:R-:W-:Y:S02]  /*1a2c0*/  ISETP.LT.AND P4, PT, R10, c[0x0][0x17c], !P0 ;  /* 0x00005f000a007a0c */ /* 0x000fe40004781270 */
[-C--:B------:R-:W-:Y:S01]  /*1a2d0*/  LEA R10, P5, R18, R3.reuse, 0x1 ;  /* 0x00000003120a7211 */ /* 0x080fe200078a08ff */
[----:B------:R0:W-:Y:S01]  /*1a2e0*/  @P3 STG.E.U16 [R12.64], R19 ;  /* 0x000000130c003986 */ /* 0x0001e2000c101508 */
[----:B------:R-:W-:Y:S02]  /*1a2f0*/  LEA R14, P6, R22, R3, 0x1 ;  /* 0x00000003160e7211 */ /* 0x000fe400078c08ff */
[----:B------:R-:W-:Y:S02]  /*1a300*/  LEA.HI.X.SX32 R11, R18, R0, 0x1, P5 ;  /* 0x00000000120b7211 */ /* 0x000fe400028f0eff */
[----:B------:R-:W-:-:S02]  /*1a310*/  PRMT R6, R9, 0x7632, R6 ;  /* 0x0000763209067816 */ /* 0x000fc40000000006 */
[----:B-1----:R-:W-:Y:S02]  /*1a320*/  PRMT R2, R8, 0x7632, R2 ;  /* 0x0000763208027816 */ /* 0x002fe40000000002 */
[----:B0-----:R-:W-:-:S04]  /*1a330*/  LEA R12, P3, R15, R3, 0x1 ;  /* 0x000000030f0c7211 */ /* 0x001fc800078608ff */
[-C--:B------:R-:W-:Y:S02]  /*1a340*/  LEA.HI.X.SX32 R13, R15, R0.reuse, 0x1, P3 ;  /* 0x000000000f0d7211 */ /* 0x080fe400018f0eff */
[----:B------:R-:W-:Y:S01]  /*1a350*/  LEA.HI.X.SX32 R15, R22, R0, 0x1, P6 ;  /* 0x00000000160f7211 */ /* 0x000fe200030f0eff */
[----:B------:R0:W-:Y:S01]  /*1a360*/  @P2 STG.E.U16 [R10.64], R20 ;  /* 0x000000140a002986 */ /* 0x0001e2000c101508 */
[----:B------:R-:W-:-:S03]  /*1a370*/  IMAD R9, R7, c[0x0][0x198], RZ ;  /* 0x0000660007097a24 */ /* 0x000fc600078e02ff */
[----:B------:R1:W-:Y:S04]  /*1a380*/  @P1 STG.E.U16 [R12.64], R6 ;  /* 0x000000060c001986 */ /* 0x0003e8000c101508 */
[----:B------:R2:W-:Y:S01]  /*1a390*/  @P4 STG.E.U16 [R14.64], R2 ;  /* 0x000000020e004986 */ /* 0x0005e2000c101508 */
[C---:B------:R-:W-:Y:S01]  /*1a3a0*/  ISETP.LT.AND P4, PT, R21.reuse, c[0x0][0x17c], !P0 ;  /* 0x00005f0015007a0c */ /* 0x040fe20004781270 */
[----:B------:R-:W-:Y:S01]  /*1a3b0*/  IMAD R21, R21, c[0x0][0x198], RZ ;  /* 0x0000660015157a24 */ /* 0x000fe200078e02ff */
[C---:B------:R-:W-:Y:S01]  /*1a3c0*/  ISETP.LT.AND P3, PT, R23.reuse, c[0x0][0x17c], !P0 ;  /* 0x00005f0017007a0c */ /* 0x040fe20004761270 */
[----:B------:R-:W-:Y:S01]  /*1a3d0*/  IMAD R23, R23, c[0x0][0x198], RZ ;  /* 0x0000660017177a24 */ /* 0x000fe200078e02ff */
[-C--:B------:R-:W-:Y:S01]  /*1a3e0*/  LEA R8, P6, R9, R3.reuse, 0x1 ;  /* 0x0000000309087211 */ /* 0x080fe200078c08ff */
[----:B------:R-:W-:Y:S01]  /*1a3f0*/  IMAD R17, R24, c[0x0][0x198], RZ ;  /* 0x0000660018117a24 */ /* 0x000fe200078e02ff */
[----:B0-----:R-:W-:Y:S01]  /*1a400*/  LEA R10, P1, R21, R3, 0x1 ;  /* 0x00000003150a7211 */ /* 0x001fe200078208ff */
[----:B------:R-:W-:Y:S01]  /*1a410*/  IMAD R18, R26, c[0x0][0x198], RZ ;  /* 0x000066001a127a24 */ /* 0x000fe200078e02ff */
[----:B------:R-:W-:-:S02]  /*1a420*/  LEA.HI.X.SX32 R9, R9, R0, 0x1, P6 ;  /* 0x0000000009097211 */ /* 0x000fc400030f0eff */
[-C--:B-1----:R-:W-:Y:S02]  /*1a430*/  LEA R12, P2, R23, R3.reuse, 0x1 ;  /* 0x00000003170c7211 */ /* 0x082fe400078408ff */
[-C--:B--2---:R-:W-:Y:S02]  /*1a440*/  LEA R14, P6, R17, R3.reuse, 0x1 ;  /* 0x00000003110e7211 */ /* 0x084fe400078c08ff */
[-C--:B------:R-:W-:Y:S02]  /*1a450*/  LEA.HI.X.SX32 R11, R21, R0.reuse, 0x1, P1 ;  /* 0x00000000150b7211 */ /* 0x080fe400008f0eff */
[----:B------:R-:W-:Y:S02]  /*1a460*/  LEA R16, P1, R18, R3, 0x1 ;  /* 0x0000000312107211 */ /* 0x000fe400078208ff */
[----:B------:R-:W-:Y:S01]  /*1a470*/  ISETP.LT.AND P5, PT, R7, c[0x0][0x17c], !P0 ;  /* 0x00005f0007007a0c */ /* 0x000fe200047a1270 */
[----:B------:R-:W-:Y:S01]  /*1a480*/  IMAD R7, R28, c[0x0][0x198], RZ ;  /* 0x000066001c077a24 */ /* 0x000fe200078e02ff */
[----:B------:R-:W-:-:S02]  /*1a490*/  LEA.HI.X.SX32 R13, R23, R0, 0x1, P2 ;  /* 0x00000000170d7211 */ /* 0x000fc400010f0eff */
[-C--:B------:R-:W-:Y:S02]  /*1a4a0*/  LEA.HI.X.SX32 R15, R17, R0.reuse, 0x1, P6 ;  /* 0x00000000110f7211 */ /* 0x080fe400030f0eff */
[----:B------:R-:W-:Y:S02]  /*1a4b0*/  ISETP.LT.AND P2, PT, R24, c[0x0][0x17c], !P0 ;  /* 0x00005f0018007a0c */ /* 0x000fe40004741270 */
[----:B------:R-:W-:Y:S02]  /*1a4c0*/  LEA.HI.X.SX32 R17, R18, R0, 0x1, P1 ;  /* 0x0000000012117211 */ /* 0x000fe400008f0eff */
[----:B------:R-:W-:Y:S02]  /*1a4d0*/  ISETP.LT.AND P1, PT, R26, c[0x0][0x17c], !P0 ;  /* 0x00005f001a007a0c */ /* 0x000fe40004721270 */
[----:B------:R-:W-:Y:S02]  /*1a4e0*/  ISETP.LT.AND P0, PT, R28, c[0x0][0x17c], !P0 ;  /* 0x00005f001c007a0c */ /* 0x000fe40004701270 */
[----:B------:R-:W-:-:S02]  /*1a4f0*/  LEA R22, P6, R7, R3, 0x1 ;  /* 0x0000000307167211 */ /* 0x000fc400078c08ff */
[----:B------:R-:W-:Y:S02]  /*1a500*/  PRMT R4, R6, 0x7632, R4 ;  /* 0x0000763206047816 */ /* 0x000fe40000000004 */
[----:B------:R-:W-:Y:S02]  /*1a510*/  PRMT R5, R5, 0x7632, R5 ;  /* 0x0000763205057816 */ /* 0x000fe40000000005 */
[----:B------:R-:W-:Y:S02]  /*1a520*/  LEA.HI.X.SX32 R23, R7, R0, 0x1, P6 ;  /* 0x0000000007177211 */ /* 0x000fe400030f0eff */
[----:B------:R-:W-:Y:S02]  /*1a530*/  PRMT R6, R4, 0x7632, R6 ;  /* 0x0000763204067816 */ /* 0x000fe40000000006 */
[----:B------:R-:W-:Y:S01]  /*1a540*/  PRMT R7, R2, 0x7632, R7 ;  /* 0x0000763202077816 */ /* 0x000fe20000000007 */
[----:B------:R0:W-:Y:S01]  /*1a550*/  @P5 STG.E.U16 [R8.64], R4 ;  /* 0x0000000408005986 */ /* 0x0001e2000c101508 */
[----:B------:R-:W-:-:S03]  /*1a560*/  PRMT R19, R19, 0x7632, R19 ;  /* 0x0000763213137816 */ /* 0x000fc60000000013 */
[----:B------:R0:W-:Y:S04]  /*1a570*/  @P4 STG.E.U16 [R10.64], R5 ;  /* 0x000000050a004986 */ /* 0x0001e8000c101508 */
[----:B------:R0:W-:Y:S04]  /*1a580*/  @P3 STG.E.U16 [R12.64], R6 ;  /* 0x000000060c003986 */ /* 0x0001e8000c101508 */
[----:B------:R0:W-:Y:S04]  /*1a590*/  @P2 STG.E.U16 [R14.64], R7 ;  /* 0x000000070e002986 */ /* 0x0001e8000c101508 */
[----:B------:R0:W-:Y:S01]  /*1a5a0*/  @P1 STG.E.U16 [R16.64], R19 ;  /* 0x0000001310001986 */ /* 0x0001e2000c101508 */
[----:B------:R-:W-:Y:S05]  /*1a5b0*/  @!P0 EXIT ;  /* 0x000000000000894d */ /* 0x000fea0003800000 */
[----:B0-----:R-:W-:-:S05]  /*1a5c0*/  PRMT R11, R20, 0x7632, R11 ;  /* 0x00007632140b7816 */ /* 0x001fca000000000b */
[----:B------:R-:W-:Y:S01]  /*1a5d0*/  STG.E.U16 [R22.64], R11 ;  /* 0x0000000b16007986 */ /* 0x000fe2000c101508 */
[----:B------:R-:W-:Y:S05]  /*1a5e0*/  EXIT ;  /* 0x000000000000794d */ /* 0x000fea0003800000 */
.L_x_3:
[----:B------:R-:W-:-:S00]  /*1a5f0*/  BRA `(.L_x_3) ;  /* 0xfffffff000007947 */ /* 0x000fc0000383ffff */
[----:B------:R-:W-:-:S00]  /*1a600*/  NOP ;  /* 0x0000000000007918 */ /* 0x000fc00000000000 */
[----:B------:R-:W-:-:S00]  /*1a610*/  NOP ;  /* 0x0000000000007918 */ /* 0x000fc00000000000 */
[----:B------:R-:W-:-:S00]  /*1a620*/  NOP ;  /* 0x0000000000007918 */ /* 0x000fc00000000000 */
[----:B------:R-:W-:-:S00]  /*1a630*/  NOP ;  /* 0x0000000000007918 */ /* 0x000fc00000000000 */
[----:B------:R-:W-:-:S00]  /*1a640*/  NOP ;  /* 0x0000000000007918 */ /* 0x000fc00000000000 */
[----:B------:R-:W-:-:S00]  /*1a650*/  NOP ;  /* 0x0000000000007918 */ /* 0x000fc00000000000 */
[----:B------:R-:W-:-:S00]  /*1a660*/  NOP ;  /* 0x0000000000007918 */ /* 0x000fc00000000000 */
[----:B------:R-:W-:-:S00]  /*1a670*/  NOP ;  /* 0x0000000000007918 */ /* 0x000fc00000000000 */
.L_x_4:


//--------------------- .nv.shared.matmul_kernel  --------------------------
	.section	.nv.shared.matmul_kernel,"aw",@nobits
	.sectionflags	@""
	.align	16
